//
// Generated by NVIDIA NVVM Compiler
//
// Compiler Build ID: CL-36424714
// Cuda compilation tools, release 13.0, V13.0.88
// Based on NVVM 20.0.0
//

.version 9.0
.target sm_100
.address_size 64

	// .globl	_Z24compute_cell_grid_paramsPKdPKbdimiPdPiS4_S4_
.extern .shared .align 16 .b8 shared[];

.visible .entry _Z24compute_cell_grid_paramsPKdPKbdimiPdPiS4_S4_(
	.param .u64 .ptr .align 1 _Z24compute_cell_grid_paramsPKdPKbdimiPdPiS4_S4__param_0,
	.param .u64 .ptr .align 1 _Z24compute_cell_grid_paramsPKdPKbdimiPdPiS4_S4__param_1,
	.param .f64 _Z24compute_cell_grid_paramsPKdPKbdimiPdPiS4_S4__param_2,
	.param .u32 _Z24compute_cell_grid_paramsPKdPKbdimiPdPiS4_S4__param_3,
	.param .u64 _Z24compute_cell_grid_paramsPKdPKbdimiPdPiS4_S4__param_4,
	.param .u32 _Z24compute_cell_grid_paramsPKdPKbdimiPdPiS4_S4__param_5,
	.param .u64 .ptr .align 1 _Z24compute_cell_grid_paramsPKdPKbdimiPdPiS4_S4__param_6,
	.param .u64 .ptr .align 1 _Z24compute_cell_grid_paramsPKdPKbdimiPdPiS4_S4__param_7,
	.param .u64 .ptr .align 1 _Z24compute_cell_grid_paramsPKdPKbdimiPdPiS4_S4__param_8,
	.param .u64 .ptr .align 1 _Z24compute_cell_grid_paramsPKdPKbdimiPdPiS4_S4__param_9
)
{
	.reg .pred 	%p<12>;
	.reg .b16 	%rs<7>;
	.reg .b32 	%r<73>;
	.reg .b32 	%f<7>;
	.reg .b64 	%rd<26>;
	.reg .b64 	%fd<128>;

	ld.param.u64 	%rd8, [_Z24compute_cell_grid_paramsPKdPKbdimiPdPiS4_S4__param_4];
	ld.param.u64 	%rd12, [_Z24compute_cell_grid_paramsPKdPKbdimiPdPiS4_S4__param_7];
	cvta.to.global.u64 	%rd1, %rd12;
	mov.u32 	%r16, %tid.x;
	mov.u32 	%r17, %ctaid.x;
	or.b32  	%r18, %r16, %r17;
	setp.ne.s32 	%p1, %r18, 0;
	@%p1 bra 	$L__BB0_7;
	ld.param.u64 	%rd22, [_Z24compute_cell_grid_paramsPKdPKbdimiPdPiS4_S4__param_6];
	ld.param.u32 	%r68, [_Z24compute_cell_grid_paramsPKdPKbdimiPdPiS4_S4__param_5];
	ld.param.f64 	%fd126, [_Z24compute_cell_grid_paramsPKdPKbdimiPdPiS4_S4__param_2];
	ld.param.u64 	%rd20, [_Z24compute_cell_grid_paramsPKdPKbdimiPdPiS4_S4__param_0];
	cvta.to.global.u64 	%rd13, %rd20;
	cvta.to.global.u64 	%rd14, %rd22;
	ld.global.nc.f64 	%fd5, [%rd13];
	ld.global.nc.f64 	%fd6, [%rd13+8];
	ld.global.nc.f64 	%fd7, [%rd13+16];
	ld.global.nc.f64 	%fd8, [%rd13+24];
	ld.global.nc.f64 	%fd9, [%rd13+32];
	ld.global.nc.f64 	%fd10, [%rd13+40];
	ld.global.nc.f64 	%fd11, [%rd13+48];
	ld.global.nc.f64 	%fd12, [%rd13+56];
	ld.global.nc.f64 	%fd13, [%rd13+64];
	mul.f64 	%fd14, %fd9, %fd13;
	mul.f64 	%fd15, %fd10, %fd12;
	sub.f64 	%fd16, %fd14, %fd15;
	mul.f64 	%fd17, %fd5, %fd16;
	mul.f64 	%fd18, %fd8, %fd13;
	mul.f64 	%fd19, %fd10, %fd11;
	sub.f64 	%fd20, %fd18, %fd19;
	mul.f64 	%fd21, %fd6, %fd20;
	sub.f64 	%fd22, %fd17, %fd21;
	mul.f64 	%fd23, %fd8, %fd12;
	mul.f64 	%fd24, %fd9, %fd11;
	sub.f64 	%fd25, %fd23, %fd24;
	fma.rn.f64 	%fd26, %fd7, %fd25, %fd22;
	rcp.rn.f64 	%fd27, %fd26;
	mul.f64 	%fd28, %fd16, %fd27;
	st.global.f64 	[%rd14], %fd28;
	mul.f64 	%fd29, %fd7, %fd12;
	mul.f64 	%fd30, %fd6, %fd13;
	sub.f64 	%fd31, %fd29, %fd30;
	mul.f64 	%fd32, %fd31, %fd27;
	st.global.f64 	[%rd14+8], %fd32;
	mul.f64 	%fd33, %fd6, %fd10;
	mul.f64 	%fd34, %fd7, %fd9;
	sub.f64 	%fd35, %fd33, %fd34;
	mul.f64 	%fd36, %fd35, %fd27;
	st.global.f64 	[%rd14+16], %fd36;
	sub.f64 	%fd37, %fd19, %fd18;
	mul.f64 	%fd38, %fd37, %fd27;
	st.global.f64 	[%rd14+24], %fd38;
	mul.f64 	%fd39, %fd5, %fd13;
	mul.f64 	%fd40, %fd7, %fd11;
	sub.f64 	%fd41, %fd39, %fd40;
	mul.f64 	%fd42, %fd41, %fd27;
	st.global.f64 	[%rd14+32], %fd42;
	mul.f64 	%fd43, %fd7, %fd8;
	mul.f64 	%fd44, %fd5, %fd10;
	sub.f64 	%fd45, %fd43, %fd44;
	mul.f64 	%fd46, %fd45, %fd27;
	st.global.f64 	[%rd14+40], %fd46;
	mul.f64 	%fd47, %fd25, %fd27;
	st.global.f64 	[%rd14+48], %fd47;
	mul.f64 	%fd48, %fd6, %fd11;
	mul.f64 	%fd49, %fd5, %fd12;
	sub.f64 	%fd50, %fd48, %fd49;
	mul.f64 	%fd51, %fd50, %fd27;
	st.global.f64 	[%rd14+56], %fd51;
	mul.f64 	%fd52, %fd5, %fd9;
	mul.f64 	%fd53, %fd6, %fd8;
	sub.f64 	%fd54, %fd52, %fd53;
	mul.f64 	%fd55, %fd54, %fd27;
	st.global.f64 	[%rd14+64], %fd55;
	mul.f64 	%fd56, %fd37, %fd37;
	fma.rn.f64 	%fd57, %fd16, %fd16, %fd56;
	fma.rn.f64 	%fd58, %fd25, %fd25, %fd57;
	sqrt.rn.f64 	%fd59, %fd58;
	mul.f64 	%fd60, %fd41, %fd41;
	fma.rn.f64 	%fd61, %fd31, %fd31, %fd60;
	fma.rn.f64 	%fd62, %fd50, %fd50, %fd61;
	sqrt.rn.f64 	%fd63, %fd62;
	mul.f64 	%fd64, %fd45, %fd45;
	fma.rn.f64 	%fd65, %fd35, %fd35, %fd64;
	fma.rn.f64 	%fd66, %fd54, %fd54, %fd65;
	sqrt.rn.f64 	%fd67, %fd66;
	fma.rn.f64 	%fd68, %fd6, %fd37, %fd17;
	fma.rn.f64 	%fd69, %fd7, %fd25, %fd68;
	abs.f64 	%fd70, %fd69;
	div.rn.f64 	%fd1, %fd70, %fd59;
	mul.f64 	%fd71, %fd9, %fd41;
	fma.rn.f64 	%fd72, %fd8, %fd31, %fd71;
	fma.rn.f64 	%fd73, %fd10, %fd50, %fd72;
	abs.f64 	%fd74, %fd73;
	div.rn.f64 	%fd2, %fd74, %fd63;
	mul.f64 	%fd75, %fd12, %fd45;
	fma.rn.f64 	%fd76, %fd11, %fd35, %fd75;
	fma.rn.f64 	%fd77, %fd54, %fd13, %fd76;
	abs.f64 	%fd78, %fd77;
	div.rn.f64 	%fd3, %fd78, %fd67;
	div.rn.f64 	%fd79, %fd1, %fd126;
	cvt.rmi.f64.f64 	%fd80, %fd79;
	cvt.rzi.s32.f64 	%r19, %fd80;
	max.s32 	%r71, %r19, 1;
	st.global.u32 	[%rd1], %r71;
	div.rn.f64 	%fd81, %fd2, %fd126;
	cvt.rmi.f64.f64 	%fd82, %fd81;
	cvt.rzi.s32.f64 	%r20, %fd82;
	max.s32 	%r70, %r20, 1;
	st.global.u32 	[%rd1+4], %r70;
	div.rn.f64 	%fd83, %fd3, %fd126;
	cvt.rmi.f64.f64 	%fd84, %fd83;
	cvt.rzi.s32.f64 	%r21, %fd84;
	max.s32 	%r69, %r21, 1;
	st.global.u32 	[%rd1+8], %r69;
	mul.lo.s32 	%r22, %r70, %r71;
	mul.lo.s32 	%r72, %r22, %r69;
	cvt.s64.s32 	%rd2, %r68;
	or.b64  	%rd15, %rd8, %rd2;
	and.b64  	%rd16, %rd15, -4294967296;
	setp.ne.s64 	%p2, %rd16, 0;
	@%p2 bra 	$L__BB0_3;
	cvt.u32.u64 	%r23, %rd2;
	cvt.u32.u64 	%r24, %rd8;
	div.u32 	%r25, %r24, %r23;
	cvt.u64.u32 	%rd25, %r25;
	bra.uni 	$L__BB0_4;
$L__BB0_3:
	div.u64 	%rd25, %rd8, %rd2;
$L__BB0_4:
	ld.param.u32 	%r67, [_Z24compute_cell_grid_paramsPKdPKbdimiPdPiS4_S4__param_3];
	cvt.u32.u64 	%r26, %rd25;
	max.s32 	%r27, %r26, 1;
	min.s32 	%r5, %r67, %r27;
	setp.le.s32 	%p3, %r72, %r5;
	@%p3 bra 	$L__BB0_6;
	cvt.rn.f64.s32 	%fd85, %r5;
	cvt.rn.f64.u32 	%fd86, %r72;
	div.rn.f64 	%fd87, %fd85, %fd86;
	{
	.reg .b32 %temp; 
	mov.b64 	{%r28, %temp}, %fd87;
	}
	{
	.reg .b32 %temp; 
	mov.b64 	{%temp, %r29}, %fd87;
	}
	and.b32  	%r30, %r29, 2147483647;
	setp.lt.u32 	%p4, %r30, 1048576;
	mov.b64 	%fd88, {%r28, %r30};
	mul.f64 	%fd89, %fd88, 0d4350000000000000;
	{
	.reg .b32 %temp; 
	mov.b64 	{%r31, %temp}, %fd89;
	}
	{
	.reg .b32 %temp; 
	mov.b64 	{%temp, %r32}, %fd89;
	}
	selp.b32 	%r33, %r31, %r28, %p4;
	selp.b32 	%r34, %r32, %r30, %p4;
	selp.b32 	%r35, 4078, 1048576, %p4;
	shr.u32 	%r36, %r34, 20;
	add.s32 	%r37, %r36, -1022;
	cvt.rn.f32.s32 	%f1, %r37;
	mul.f32 	%f2, %f1, 0f3EAAAAAB;
	cvt.rni.s32.f32 	%r38, %f2;
	mad.lo.s32 	%r39, %r38, -3145728, %r34;
	mov.b64 	%fd90, {%r33, %r39};
	cvt.rn.f32.f64 	%f3, %fd90;
	lg2.approx.ftz.f32 	%f4, %f3;
	mul.f32 	%f5, %f4, 0f3EAAAAAB;
	ex2.approx.ftz.f32 	%f6, %f5;
	cvt.f64.f32 	%fd91, %f6;
	mul.f64 	%fd92, %fd91, %fd91;
	{
	.reg .b32 %temp; 
	mov.b64 	{%r40, %temp}, %fd92;
	}
	{
	.reg .b32 %temp; 
	mov.b64 	{%temp, %r41}, %fd92;
	}
	add.s32 	%r42, %r41, 1048576;
	mov.b64 	%fd93, {%r40, %r42};
	fma.rn.f64 	%fd94, %fd93, %fd91, %fd90;
	rcp.approx.ftz.f64 	%fd95, %fd94;
	neg.f64 	%fd96, %fd94;
	fma.rn.f64 	%fd97, %fd96, %fd95, 0d3FF0000000000000;
	fma.rn.f64 	%fd98, %fd97, %fd97, %fd97;
	fma.rn.f64 	%fd99, %fd98, %fd95, %fd95;
	neg.f64 	%fd100, %fd91;
	fma.rn.f64 	%fd101, %fd92, %fd100, %fd90;
	mul.f64 	%fd102, %fd101, %fd99;
	fma.rn.f64 	%fd103, %fd91, %fd102, %fd91;
	{
	.reg .b32 %temp; 
	mov.b64 	{%r43, %temp}, %fd103;
	}
	{
	.reg .b32 %temp; 
	mov.b64 	{%temp, %r44}, %fd103;
	}
	add.s32 	%r45, %r38, %r35;
	shl.b32 	%r46, %r45, 20;
	add.s32 	%r47, %r44, %r46;
	mov.b64 	%fd104, {%r43, %r47};
	copysign.f64 	%fd105, %fd87, %fd104;
	add.f64 	%fd106, %fd87, %fd87;
	setp.equ.f64 	%p5, %fd106, %fd87;
	selp.f64 	%fd107, %fd106, %fd105, %p5;
	cvt.rn.f64.u32 	%fd108, %r71;
	mul.f64 	%fd109, %fd107, %fd108;
	cvt.rzi.s32.f64 	%r48, %fd109;
	max.s32 	%r71, %r48, 1;
	st.global.u32 	[%rd1], %r71;
	cvt.rn.f64.u32 	%fd110, %r70;
	mul.f64 	%fd111, %fd107, %fd110;
	cvt.rzi.s32.f64 	%r49, %fd111;
	max.s32 	%r70, %r49, 1;
	st.global.u32 	[%rd1+4], %r70;
	cvt.rn.f64.u32 	%fd112, %r69;
	mul.f64 	%fd113, %fd107, %fd112;
	cvt.rzi.s32.f64 	%r50, %fd113;
	max.s32 	%r69, %r50, 1;
	st.global.u32 	[%rd1+8], %r69;
	mul.lo.s32 	%r51, %r70, %r71;
	mul.lo.s32 	%r72, %r51, %r69;
$L__BB0_6:
	ld.param.u64 	%rd24, [_Z24compute_cell_grid_paramsPKdPKbdimiPdPiS4_S4__param_9];
	ld.param.u64 	%rd23, [_Z24compute_cell_grid_paramsPKdPKbdimiPdPiS4_S4__param_8];
	ld.param.f64 	%fd127, [_Z24compute_cell_grid_paramsPKdPKbdimiPdPiS4_S4__param_2];
	ld.param.u64 	%rd21, [_Z24compute_cell_grid_paramsPKdPKbdimiPdPiS4_S4__param_1];
	cvta.to.global.u64 	%rd17, %rd21;
	cvta.to.global.u64 	%rd18, %rd23;
	cvta.to.global.u64 	%rd19, %rd24;
	st.global.u32 	[%rd19], %r72;
	cvt.rn.f64.u32 	%fd114, %r71;
	div.rn.f64 	%fd115, %fd1, %fd114;
	div.rn.f64 	%fd116, %fd127, %fd115;
	cvt.rpi.f64.f64 	%fd117, %fd116;
	cvt.rzi.s32.f64 	%r53, %fd117;
	max.s32 	%r54, %r53, 1;
	ld.global.nc.u8 	%rs1, [%rd17];
	cvt.u16.u8 	%rs2, %rs1;
	setp.eq.s16 	%p6, %rs2, 0;
	setp.eq.s32 	%p7, %r71, 1;
	selp.b32 	%r55, 0, %r54, %p7;
	selp.b32 	%r56, %r55, %r54, %p6;
	st.global.u32 	[%rd18], %r56;
	cvt.rn.f64.u32 	%fd118, %r70;
	div.rn.f64 	%fd119, %fd2, %fd118;
	div.rn.f64 	%fd120, %fd127, %fd119;
	cvt.rpi.f64.f64 	%fd121, %fd120;
	cvt.rzi.s32.f64 	%r58, %fd121;
	max.s32 	%r59, %r58, 1;
	ld.global.nc.u8 	%rs3, [%rd17+1];
	cvt.u16.u8 	%rs4, %rs3;
	setp.eq.s16 	%p8, %rs4, 0;
	setp.eq.s32 	%p9, %r70, 1;
	selp.b32 	%r60, 0, %r59, %p9;
	selp.b32 	%r61, %r60, %r59, %p8;
	st.global.u32 	[%rd18+4], %r61;
	cvt.rn.f64.u32 	%fd122, %r69;
	div.rn.f64 	%fd123, %fd3, %fd122;
	div.rn.f64 	%fd124, %fd127, %fd123;
	cvt.rpi.f64.f64 	%fd125, %fd124;
	cvt.rzi.s32.f64 	%r63, %fd125;
	max.s32 	%r64, %r63, 1;
	ld.global.nc.u8 	%rs5, [%rd17+2];
	cvt.u16.u8 	%rs6, %rs5;
	setp.eq.s16 	%p10, %rs6, 0;
	setp.eq.s32 	%p11, %r69, 1;
	selp.b32 	%r65, 0, %r64, %p11;
	selp.b32 	%r66, %r65, %r64, %p10;
	st.global.u32 	[%rd18+8], %r66;
$L__BB0_7:
	ret;

}
	// .globl	_Z19assign_cell_indicesPKdS0_PKbPKimPiS5_
.visible .entry _Z19assign_cell_indicesPKdS0_PKbPKimPiS5_(
	.param .u64 .ptr .align 1 _Z19assign_cell_indicesPKdS0_PKbPKimPiS5__param_0,
	.param .u64 .ptr .align 1 _Z19assign_cell_indicesPKdS0_PKbPKimPiS5__param_1,
	.param .u64 .ptr .align 1 _Z19assign_cell_indicesPKdS0_PKbPKimPiS5__param_2,
	.param .u64 .ptr .align 1 _Z19assign_cell_indicesPKdS0_PKbPKimPiS5__param_3,
	.param .u64 _Z19assign_cell_indicesPKdS0_PKbPKimPiS5__param_4,
	.param .u64 .ptr .align 1 _Z19assign_cell_indicesPKdS0_PKbPKimPiS5__param_5,
	.param .u64 .ptr .align 1 _Z19assign_cell_indicesPKdS0_PKbPKimPiS5__param_6
)
{
	.reg .pred 	%p<5>;
	.reg .b16 	%rs<7>;
	.reg .b32 	%r<34>;
	.reg .b64 	%rd<19>;
	.reg .b64 	%fd<49>;

	ld.param.u64 	%rd4, [_Z19assign_cell_indicesPKdS0_PKbPKimPiS5__param_0];
	ld.param.u64 	%rd5, [_Z19assign_cell_indicesPKdS0_PKbPKimPiS5__param_1];
	ld.param.u64 	%rd8, [_Z19assign_cell_indicesPKdS0_PKbPKimPiS5__param_2];
	ld.param.u64 	%rd9, [_Z19assign_cell_indicesPKdS0_PKbPKimPiS5__param_3];
	ld.param.u64 	%rd10, [_Z19assign_cell_indicesPKdS0_PKbPKimPiS5__param_4];
	ld.param.u64 	%rd6, [_Z19assign_cell_indicesPKdS0_PKbPKimPiS5__param_5];
	ld.param.u64 	%rd7, [_Z19assign_cell_indicesPKdS0_PKbPKimPiS5__param_6];
	cvta.to.global.u64 	%rd1, %rd8;
	cvta.to.global.u64 	%rd2, %rd9;
	mov.u32 	%r11, %ctaid.x;
	mov.u32 	%r12, %ntid.x;
	mov.u32 	%r13, %tid.x;
	mad.lo.s32 	%r14, %r11, %r12, %r13;
	cvt.u64.u32 	%rd3, %r14;
	setp.le.u64 	%p1, %rd10, %rd3;
	@%p1 bra 	$L__BB1_11;
	cvta.to.global.u64 	%rd11, %rd4;
	cvta.to.global.u64 	%rd12, %rd5;
	mad.lo.s64 	%rd13, %rd3, 24, %rd11;
	ld.global.nc.f64 	%fd13, [%rd13];
	ld.global.nc.f64 	%fd14, [%rd13+8];
	ld.global.nc.f64 	%fd15, [%rd13+16];
	ld.global.nc.f64 	%fd16, [%rd12];
	ld.global.nc.f64 	%fd17, [%rd12+24];
	mul.f64 	%fd18, %fd14, %fd17;
	fma.rn.f64 	%fd19, %fd13, %fd16, %fd18;
	ld.global.nc.f64 	%fd20, [%rd12+48];
	fma.rn.f64 	%fd1, %fd15, %fd20, %fd19;
	ld.global.nc.f64 	%fd21, [%rd12+8];
	ld.global.nc.f64 	%fd22, [%rd12+32];
	mul.f64 	%fd23, %fd14, %fd22;
	fma.rn.f64 	%fd24, %fd13, %fd21, %fd23;
	ld.global.nc.f64 	%fd25, [%rd12+56];
	fma.rn.f64 	%fd2, %fd15, %fd25, %fd24;
	ld.global.nc.f64 	%fd26, [%rd12+16];
	ld.global.nc.f64 	%fd27, [%rd12+40];
	mul.f64 	%fd28, %fd14, %fd27;
	fma.rn.f64 	%fd29, %fd13, %fd26, %fd28;
	ld.global.nc.f64 	%fd30, [%rd12+64];
	fma.rn.f64 	%fd3, %fd15, %fd30, %fd29;
	ld.global.nc.u8 	%rs1, [%rd1];
	cvt.u16.u8 	%rs2, %rs1;
	setp.eq.s16 	%p2, %rs2, 0;
	@%p2 bra 	$L__BB1_3;
	cvt.rmi.f64.f64 	%fd31, %fd1;
	cvt.rzi.s32.f64 	%r31, %fd31;
	cvt.rn.f64.s32 	%fd32, %r31;
	sub.f64 	%fd46, %fd1, %fd32;
	bra.uni 	$L__BB1_4;
$L__BB1_3:
	min.f64 	%fd33, %fd1, 0d3FEFFFFFFFF24190;
	max.f64 	%fd46, %fd33, 0d0000000000000000;
	mov.b32 	%r31, 0;
$L__BB1_4:
	ld.global.nc.u32 	%r3, [%rd2];
	cvt.rn.f64.s32 	%fd34, %r3;
	mul.f64 	%fd35, %fd46, %fd34;
	cvt.rzi.s32.f64 	%r16, %fd35;
	add.s32 	%r17, %r3, -1;
	min.s32 	%r4, %r17, %r16;
	ld.global.nc.u8 	%rs3, [%rd1+1];
	cvt.u16.u8 	%rs4, %rs3;
	setp.eq.s16 	%p3, %rs4, 0;
	@%p3 bra 	$L__BB1_6;
	cvt.rmi.f64.f64 	%fd36, %fd2;
	cvt.rzi.s32.f64 	%r32, %fd36;
	cvt.rn.f64.s32 	%fd37, %r32;
	sub.f64 	%fd47, %fd2, %fd37;
	bra.uni 	$L__BB1_7;
$L__BB1_6:
	min.f64 	%fd38, %fd2, 0d3FEFFFFFFFF24190;
	max.f64 	%fd47, %fd38, 0d0000000000000000;
	mov.b32 	%r32, 0;
$L__BB1_7:
	ld.global.nc.u32 	%r7, [%rd2+4];
	cvt.rn.f64.s32 	%fd39, %r7;
	mul.f64 	%fd40, %fd47, %fd39;
	cvt.rzi.s32.f64 	%r19, %fd40;
	add.s32 	%r20, %r7, -1;
	min.s32 	%r8, %r20, %r19;
	ld.global.nc.u8 	%rs5, [%rd1+2];
	cvt.u16.u8 	%rs6, %rs5;
	setp.eq.s16 	%p4, %rs6, 0;
	@%p4 bra 	$L__BB1_9;
	cvt.rmi.f64.f64 	%fd41, %fd3;
	cvt.rzi.s32.f64 	%r33, %fd41;
	cvt.rn.f64.s32 	%fd42, %r33;
	sub.f64 	%fd48, %fd3, %fd42;
	bra.uni 	$L__BB1_10;
$L__BB1_9:
	min.f64 	%fd43, %fd3, 0d3FEFFFFFFFF24190;
	max.f64 	%fd48, %fd43, 0d0000000000000000;
	mov.b32 	%r33, 0;
$L__BB1_10:
	ld.global.nc.u32 	%r22, [%rd2+8];
	cvt.rn.f64.s32 	%fd44, %r22;
	mul.f64 	%fd45, %fd48, %fd44;
	cvt.rzi.s32.f64 	%r23, %fd45;
	add.s32 	%r24, %r22, -1;
	min.s32 	%r25, %r24, %r23;
	max.s32 	%r26, %r25, 0;
	max.s32 	%r27, %r8, 0;
	mad.lo.s32 	%r28, %r7, %r26, %r27;
	max.s32 	%r29, %r4, 0;
	mad.lo.s32 	%r30, %r28, %r3, %r29;
	cvta.to.global.u64 	%rd14, %rd6;
	shl.b64 	%rd15, %rd3, 2;
	add.s64 	%rd16, %rd14, %rd15;
	st.global.u32 	[%rd16], %r30;
	cvta.to.global.u64 	%rd17, %rd7;
	mad.lo.s64 	%rd18, %rd3, 12, %rd17;
	st.global.u32 	[%rd18], %r31;
	st.global.u32 	[%rd18+4], %r32;
	st.global.u32 	[%rd18+8], %r33;
$L__BB1_11:
	ret;

}
	// .globl	_Z24count_particles_per_cellPKimPi
.visible .entry _Z24count_particles_per_cellPKimPi(
	.param .u64 .ptr .align 1 _Z24count_particles_per_cellPKimPi_param_0,
	.param .u64 _Z24count_particles_per_cellPKimPi_param_1,
	.param .u64 .ptr .align 1 _Z24count_particles_per_cellPKimPi_param_2
)
{
	.reg .pred 	%p<2>;
	.reg .b32 	%r<7>;
	.reg .b64 	%rd<11>;

	ld.param.u64 	%rd2, [_Z24count_particles_per_cellPKimPi_param_0];
	ld.param.u64 	%rd4, [_Z24count_particles_per_cellPKimPi_param_1];
	ld.param.u64 	%rd3, [_Z24count_particles_per_cellPKimPi_param_2];
	mov.u32 	%r1, %ctaid.x;
	mov.u32 	%r2, %ntid.x;
	mov.u32 	%r3, %tid.x;
	mad.lo.s32 	%r4, %r1, %r2, %r3;
	cvt.u64.u32 	%rd1, %r4;
	setp.le.u64 	%p1, %rd4, %rd1;
	@%p1 bra 	$L__BB2_2;
	cvta.to.global.u64 	%rd5, %rd2;
	cvta.to.global.u64 	%rd6, %rd3;
	shl.b64 	%rd7, %rd1, 2;
	add.s64 	%rd8, %rd5, %rd7;
	ld.global.nc.u32 	%r5, [%rd8];
	mul.wide.s32 	%rd9, %r5, 4;
	add.s64 	%rd10, %rd6, %rd9;
	atom.global.add.u32 	%r6, [%rd10], 1;
$L__BB2_2:
	ret;

}
	// .globl	_Z16prefix_sum_cellsPiS_PKi
.visible .entry _Z16prefix_sum_cellsPiS_PKi(
	.param .u64 .ptr .align 1 _Z16prefix_sum_cellsPiS_PKi_param_0,
	.param .u64 .ptr .align 1 _Z16prefix_sum_cellsPiS_PKi_param_1,
	.param .u64 .ptr .align 1 _Z16prefix_sum_cellsPiS_PKi_param_2
)
{
	.reg .pred 	%p<16>;
	.reg .b32 	%r<128>;
	.reg .b64 	%rd<20>;

	ld.param.u64 	%rd6, [_Z16prefix_sum_cellsPiS_PKi_param_0];
	ld.param.u64 	%rd7, [_Z16prefix_sum_cellsPiS_PKi_param_1];
	ld.param.u64 	%rd8, [_Z16prefix_sum_cellsPiS_PKi_param_2];
	cvta.to.global.u64 	%rd1, %rd6;
	cvta.to.global.u64 	%rd2, %rd7;
	cvta.to.global.u64 	%rd9, %rd8;
	mov.u32 	%r1, %tid.x;
	mov.u32 	%r2, %ntid.x;
	ld.global.nc.u32 	%r59, [%rd9];
	add.s32 	%r60, %r2, %r59;
	add.s32 	%r61, %r60, -1;
	div.s32 	%r62, %r61, %r2;
	mul.lo.s32 	%r3, %r62, %r1;
	add.s32 	%r63, %r3, %r62;
	min.s32 	%r4, %r63, %r59;
	setp.ge.s32 	%p1, %r3, %r4;
	mov.b32 	%r114, 0;
	@%p1 bra 	$L__BB3_7;
	sub.s32 	%r5, %r4, %r3;
	and.b32  	%r6, %r5, 3;
	sub.s32 	%r66, %r3, %r4;
	setp.gt.u32 	%p2, %r66, -4;
	mov.b32 	%r114, 0;
	mov.u32 	%r109, %r3;
	@%p2 bra 	$L__BB3_4;
	and.b32  	%r68, %r5, -4;
	neg.s32 	%r105, %r68;
	add.s64 	%rd3, %rd1, 8;
	add.s64 	%rd4, %rd2, 8;
	mov.b32 	%r114, 0;
	mov.u32 	%r109, %r3;
$L__BB3_3:
	mul.wide.s32 	%rd10, %r109, 4;
	add.s64 	%rd11, %rd3, %rd10;
	add.s64 	%rd12, %rd4, %rd10;
	ld.global.nc.u32 	%r69, [%rd11+-8];
	st.global.u32 	[%rd12+-8], %r114;
	add.s32 	%r70, %r69, %r114;
	ld.global.nc.u32 	%r71, [%rd11+-4];
	st.global.u32 	[%rd12+-4], %r70;
	add.s32 	%r72, %r71, %r70;
	ld.global.nc.u32 	%r73, [%rd11];
	st.global.u32 	[%rd12], %r72;
	add.s32 	%r74, %r73, %r72;
	ld.global.nc.u32 	%r75, [%rd11+4];
	st.global.u32 	[%rd12+4], %r74;
	add.s32 	%r114, %r75, %r74;
	add.s32 	%r109, %r109, 4;
	add.s32 	%r105, %r105, 4;
	setp.ne.s32 	%p3, %r105, 0;
	@%p3 bra 	$L__BB3_3;
$L__BB3_4:
	setp.eq.s32 	%p4, %r6, 0;
	@%p4 bra 	$L__BB3_7;
	neg.s32 	%r111, %r6;
$L__BB3_6:
	.pragma "nounroll";
	mul.wide.s32 	%rd13, %r109, 4;
	add.s64 	%rd14, %rd2, %rd13;
	add.s64 	%rd15, %rd1, %rd13;
	ld.global.nc.u32 	%r76, [%rd15];
	st.global.u32 	[%rd14], %r114;
	add.s32 	%r114, %r76, %r114;
	add.s32 	%r109, %r109, 1;
	add.s32 	%r111, %r111, 1;
	setp.ne.s32 	%p5, %r111, 0;
	@%p5 bra 	$L__BB3_6;
$L__BB3_7:
	shl.b32 	%r77, %r1, 2;
	mov.u32 	%r115, shared;
	add.s32 	%r25, %r115, %r77;
	st.shared.u32 	[%r25], %r114;
	bar.sync 	0;
	setp.ne.s32 	%p6, %r1, 0;
	@%p6 bra 	$L__BB3_14;
	and.b32  	%r26, %r2, 3;
	setp.lt.u32 	%p7, %r2, 4;
	mov.b32 	%r118, 0;
	mov.u32 	%r119, %r118;
	@%p7 bra 	$L__BB3_11;
	and.b32  	%r118, %r2, 2044;
	and.b32  	%r82, %r2, -4;
	neg.s32 	%r116, %r82;
	mov.b32 	%r119, 0;
$L__BB3_10:
	ld.shared.v4.u32 	{%r83, %r84, %r85, %r86}, [%r115];
	add.s32 	%r87, %r83, %r119;
	add.s32 	%r88, %r84, %r87;
	add.s32 	%r89, %r85, %r88;
	st.shared.v4.u32 	[%r115], {%r119, %r87, %r88, %r89};
	add.s32 	%r119, %r86, %r89;
	add.s32 	%r116, %r116, 4;
	add.s32 	%r115, %r115, 16;
	setp.ne.s32 	%p8, %r116, 0;
	@%p8 bra 	$L__BB3_10;
$L__BB3_11:
	setp.eq.s32 	%p9, %r26, 0;
	@%p9 bra 	$L__BB3_14;
	shl.b32 	%r90, %r118, 2;
	mov.u32 	%r91, shared;
	add.s32 	%r121, %r91, %r90;
	neg.s32 	%r120, %r26;
$L__BB3_13:
	.pragma "nounroll";
	ld.shared.u32 	%r92, [%r121];
	st.shared.u32 	[%r121], %r119;
	add.s32 	%r119, %r92, %r119;
	add.s32 	%r121, %r121, 4;
	add.s32 	%r120, %r120, 1;
	setp.ne.s32 	%p10, %r120, 0;
	@%p10 bra 	$L__BB3_13;
$L__BB3_14:
	setp.ge.s32 	%p11, %r3, %r4;
	bar.sync 	0;
	ld.shared.u32 	%r45, [%r25];
	@%p11 bra 	$L__BB3_21;
	sub.s32 	%r93, %r4, %r3;
	and.b32  	%r46, %r93, 3;
	setp.eq.s32 	%p12, %r46, 0;
	mov.u32 	%r125, %r3;
	@%p12 bra 	$L__BB3_18;
	neg.s32 	%r123, %r46;
	mov.u32 	%r125, %r3;
$L__BB3_17:
	.pragma "nounroll";
	mul.wide.s32 	%rd16, %r125, 4;
	add.s64 	%rd17, %rd2, %rd16;
	ld.global.u32 	%r94, [%rd17];
	add.s32 	%r95, %r94, %r45;
	st.global.u32 	[%rd17], %r95;
	add.s32 	%r125, %r125, 1;
	add.s32 	%r123, %r123, 1;
	setp.ne.s32 	%p13, %r123, 0;
	@%p13 bra 	$L__BB3_17;
$L__BB3_18:
	sub.s32 	%r96, %r3, %r4;
	setp.gt.u32 	%p14, %r96, -4;
	@%p14 bra 	$L__BB3_21;
	sub.s32 	%r126, %r125, %r4;
	add.s64 	%rd5, %rd2, 8;
$L__BB3_20:
	mul.wide.s32 	%rd18, %r125, 4;
	add.s64 	%rd19, %rd5, %rd18;
	ld.global.u32 	%r97, [%rd19+-8];
	add.s32 	%r98, %r97, %r45;
	st.global.u32 	[%rd19+-8], %r98;
	ld.global.u32 	%r99, [%rd19+-4];
	add.s32 	%r100, %r99, %r45;
	st.global.u32 	[%rd19+-4], %r100;
	ld.global.u32 	%r101, [%rd19];
	add.s32 	%r102, %r101, %r45;
	st.global.u32 	[%rd19], %r102;
	ld.global.u32 	%r103, [%rd19+4];
	add.s32 	%r104, %r103, %r45;
	st.global.u32 	[%rd19+4], %r104;
	add.s32 	%r125, %r125, 4;
	add.s32 	%r126, %r126, 4;
	setp.ne.s32 	%p15, %r126, 0;
	@%p15 bra 	$L__BB3_20;
$L__BB3_21:
	ret;

}
	// .globl	_Z17scatter_particlesPKdPKiS2_PimPdS3_S3_S3_
.visible .entry _Z17scatter_particlesPKdPKiS2_PimPdS3_S3_S3_(
	.param .u64 .ptr .align 1 _Z17scatter_particlesPKdPKiS2_PimPdS3_S3_S3__param_0,
	.param .u64 .ptr .align 1 _Z17scatter_particlesPKdPKiS2_PimPdS3_S3_S3__param_1,
	.param .u64 .ptr .align 1 _Z17scatter_particlesPKdPKiS2_PimPdS3_S3_S3__param_2,
	.param .u64 .ptr .align 1 _Z17scatter_particlesPKdPKiS2_PimPdS3_S3_S3__param_3,
	.param .u64 _Z17scatter_particlesPKdPKiS2_PimPdS3_S3_S3__param_4,
	.param .u64 .ptr .align 1 _Z17scatter_particlesPKdPKiS2_PimPdS3_S3_S3__param_5,
	.param .u64 .ptr .align 1 _Z17scatter_particlesPKdPKiS2_PimPdS3_S3_S3__param_6,
	.param .u64 .ptr .align 1 _Z17scatter_particlesPKdPKiS2_PimPdS3_S3_S3__param_7,
	.param .u64 .ptr .align 1 _Z17scatter_particlesPKdPKiS2_PimPdS3_S3_S3__param_8
)
{
	.reg .pred 	%p<2>;
	.reg .b32 	%r<11>;
	.reg .b64 	%rd<37>;
	.reg .b64 	%fd<4>;

	ld.param.u64 	%rd3, [_Z17scatter_particlesPKdPKiS2_PimPdS3_S3_S3__param_1];
	ld.param.u64 	%rd5, [_Z17scatter_particlesPKdPKiS2_PimPdS3_S3_S3__param_3];
	ld.param.u64 	%rd10, [_Z17scatter_particlesPKdPKiS2_PimPdS3_S3_S3__param_4];
	ld.param.u64 	%rd6, [_Z17scatter_particlesPKdPKiS2_PimPdS3_S3_S3__param_5];
	mov.u32 	%r2, %ctaid.x;
	mov.u32 	%r3, %ntid.x;
	mov.u32 	%r4, %tid.x;
	mad.lo.s32 	%r1, %r2, %r3, %r4;
	cvt.u64.u32 	%rd1, %r1;
	setp.le.u64 	%p1, %rd10, %rd1;
	@%p1 bra 	$L__BB4_2;
	ld.param.u64 	%rd36, [_Z17scatter_particlesPKdPKiS2_PimPdS3_S3_S3__param_8];
	ld.param.u64 	%rd35, [_Z17scatter_particlesPKdPKiS2_PimPdS3_S3_S3__param_7];
	ld.param.u64 	%rd34, [_Z17scatter_particlesPKdPKiS2_PimPdS3_S3_S3__param_6];
	ld.param.u64 	%rd33, [_Z17scatter_particlesPKdPKiS2_PimPdS3_S3_S3__param_2];
	ld.param.u64 	%rd32, [_Z17scatter_particlesPKdPKiS2_PimPdS3_S3_S3__param_0];
	cvta.to.global.u64 	%rd11, %rd3;
	cvta.to.global.u64 	%rd12, %rd5;
	cvta.to.global.u64 	%rd13, %rd32;
	cvta.to.global.u64 	%rd14, %rd6;
	cvta.to.global.u64 	%rd15, %rd34;
	cvta.to.global.u64 	%rd16, %rd33;
	cvta.to.global.u64 	%rd17, %rd35;
	cvta.to.global.u64 	%rd18, %rd36;
	shl.b64 	%rd19, %rd1, 2;
	add.s64 	%rd20, %rd11, %rd19;
	ld.global.nc.u32 	%r5, [%rd20];
	mul.wide.s32 	%rd21, %r5, 4;
	add.s64 	%rd22, %rd12, %rd21;
	atom.global.add.u32 	%r6, [%rd22], 1;
	mul.wide.s32 	%rd23, %r6, 24;
	add.s64 	%rd24, %rd14, %rd23;
	mad.lo.s64 	%rd25, %rd1, 24, %rd13;
	ld.global.nc.f64 	%fd1, [%rd25];
	ld.global.nc.f64 	%fd2, [%rd25+8];
	ld.global.nc.f64 	%fd3, [%rd25+16];
	st.global.f64 	[%rd24], %fd1;
	st.global.f64 	[%rd24+8], %fd2;
	st.global.f64 	[%rd24+16], %fd3;
	mul.wide.s32 	%rd26, %r6, 4;
	add.s64 	%rd27, %rd15, %rd26;
	st.global.u32 	[%rd27], %r1;
	mad.lo.s64 	%rd28, %rd1, 12, %rd16;
	ld.global.nc.u32 	%r7, [%rd28];
	mul.lo.s32 	%r8, %r6, 3;
	mul.wide.s32 	%rd29, %r8, 4;
	add.s64 	%rd30, %rd17, %rd29;
	st.global.u32 	[%rd30], %r7;
	ld.global.nc.u32 	%r9, [%rd28+4];
	st.global.u32 	[%rd30+4], %r9;
	ld.global.nc.u32 	%r10, [%rd28+8];
	st.global.u32 	[%rd30+8], %r10;
	add.s64 	%rd31, %rd18, %rd26;
	st.global.u32 	[%rd31], %r5;
$L__BB4_2:
	ret;

}
	// .globl	_Z24find_neighbors_optimizedPKdPKiS2_S2_S2_S2_S0_PKbS2_S2_mdbPmS5_PiPdS7_bbbmS6_
.visible .entry _Z24find_neighbors_optimizedPKdPKiS2_S2_S2_S2_S0_PKbS2_S2_mdbPmS5_PiPdS7_bbbmS6_(
	.param .u64 .ptr .align 1 _Z24find_neighbors_optimizedPKdPKiS2_S2_S2_S2_S0_PKbS2_S2_mdbPmS5_PiPdS7_bbbmS6__param_0,
	.param .u64 .ptr .align 1 _Z24find_neighbors_optimizedPKdPKiS2_S2_S2_S2_S0_PKbS2_S2_mdbPmS5_PiPdS7_bbbmS6__param_1,
	.param .u64 .ptr .align 1 _Z24find_neighbors_optimizedPKdPKiS2_S2_S2_S2_S0_PKbS2_S2_mdbPmS5_PiPdS7_bbbmS6__param_2,
	.param .u64 .ptr .align 1 _Z24find_neighbors_optimizedPKdPKiS2_S2_S2_S2_S0_PKbS2_S2_mdbPmS5_PiPdS7_bbbmS6__param_3,
	.param .u64 .ptr .align 1 _Z24find_neighbors_optimizedPKdPKiS2_S2_S2_S2_S0_PKbS2_S2_mdbPmS5_PiPdS7_bbbmS6__param_4,
	.param .u64 .ptr .align 1 _Z24find_neighbors_optimizedPKdPKiS2_S2_S2_S2_S0_PKbS2_S2_mdbPmS5_PiPdS7_bbbmS6__param_5,
	.param .u64 .ptr .align 1 _Z24find_neighbors_optimizedPKdPKiS2_S2_S2_S2_S0_PKbS2_S2_mdbPmS5_PiPdS7_bbbmS6__param_6,
	.param .u64 .ptr .align 1 _Z24find_neighbors_optimizedPKdPKiS2_S2_S2_S2_S0_PKbS2_S2_mdbPmS5_PiPdS7_bbbmS6__param_7,
	.param .u64 .ptr .align 1 _Z24find_neighbors_optimizedPKdPKiS2_S2_S2_S2_S0_PKbS2_S2_mdbPmS5_PiPdS7_bbbmS6__param_8,
	.param .u64 .ptr .align 1 _Z24find_neighbors_optimizedPKdPKiS2_S2_S2_S2_S0_PKbS2_S2_mdbPmS5_PiPdS7_bbbmS6__param_9,
	.param .u64 _Z24find_neighbors_optimizedPKdPKiS2_S2_S2_S2_S0_PKbS2_S2_mdbPmS5_PiPdS7_bbbmS6__param_10,
	.param .f64 _Z24find_neighbors_optimizedPKdPKiS2_S2_S2_S2_S0_PKbS2_S2_mdbPmS5_PiPdS7_bbbmS6__param_11,
	.param .u8 _Z24find_neighbors_optimizedPKdPKiS2_S2_S2_S2_S0_PKbS2_S2_mdbPmS5_PiPdS7_bbbmS6__param_12,
	.param .u64 .ptr .align 1 _Z24find_neighbors_optimizedPKdPKiS2_S2_S2_S2_S0_PKbS2_S2_mdbPmS5_PiPdS7_bbbmS6__param_13,
	.param .u64 .ptr .align 1 _Z24find_neighbors_optimizedPKdPKiS2_S2_S2_S2_S0_PKbS2_S2_mdbPmS5_PiPdS7_bbbmS6__param_14,
	.param .u64 .ptr .align 1 _Z24find_neighbors_optimizedPKdPKiS2_S2_S2_S2_S0_PKbS2_S2_mdbPmS5_PiPdS7_bbbmS6__param_15,
	.param .u64 .ptr .align 1 _Z24find_neighbors_optimizedPKdPKiS2_S2_S2_S2_S0_PKbS2_S2_mdbPmS5_PiPdS7_bbbmS6__param_16,
	.param .u64 .ptr .align 1 _Z24find_neighbors_optimizedPKdPKiS2_S2_S2_S2_S0_PKbS2_S2_mdbPmS5_PiPdS7_bbbmS6__param_17,
	.param .u8 _Z24find_neighbors_optimizedPKdPKiS2_S2_S2_S2_S0_PKbS2_S2_mdbPmS5_PiPdS7_bbbmS6__param_18,
	.param .u8 _Z24find_neighbors_optimizedPKdPKiS2_S2_S2_S2_S0_PKbS2_S2_mdbPmS5_PiPdS7_bbbmS6__param_19,
	.param .u8 _Z24find_neighbors_optimizedPKdPKiS2_S2_S2_S2_S0_PKbS2_S2_mdbPmS5_PiPdS7_bbbmS6__param_20,
	.param .u64 _Z24find_neighbors_optimizedPKdPKiS2_S2_S2_S2_S0_PKbS2_S2_mdbPmS5_PiPdS7_bbbmS6__param_21,
	.param .u64 .ptr .align 1 _Z24find_neighbors_optimizedPKdPKiS2_S2_S2_S2_S0_PKbS2_S2_mdbPmS5_PiPdS7_bbbmS6__param_22
)
{
	.local .align 16 .b8 	__local_depot5[384];
	.reg .b64 	%SP;
	.reg .b64 	%SPL;
	.reg .pred 	%p<130>;
	.reg .b16 	%rs<37>;
	.reg .b32 	%r<536>;
	.reg .b64 	%rd<705>;
	.reg .b64 	%fd<164>;

	mov.u64 	%SPL, __local_depot5;
	ld.param.u64 	%rd165, [_Z24find_neighbors_optimizedPKdPKiS2_S2_S2_S2_S0_PKbS2_S2_mdbPmS5_PiPdS7_bbbmS6__param_0];
	ld.param.u64 	%rd182, [_Z24find_neighbors_optimizedPKdPKiS2_S2_S2_S2_S0_PKbS2_S2_mdbPmS5_PiPdS7_bbbmS6__param_10];
	cvta.to.global.u64 	%rd1, %rd165;
	add.u64 	%rd2, %SPL, 0;
	add.u64 	%rd3, %SPL, 32;
	add.u64 	%rd4, %SPL, 128;
	add.u64 	%rd5, %SPL, 192;
	mov.u32 	%r1, %tid.x;
	shr.u32 	%r167, %r1, 5;
	shr.u32 	%r168, %r1, 3;
	and.b32  	%r169, %r168, 3;
	mov.u32 	%r170, %ntid.x;
	shr.u32 	%r171, %r170, 5;
	mov.u32 	%r172, %ctaid.x;
	mad.lo.s32 	%r173, %r171, %r172, %r167;
	mul.wide.u32 	%rd187, %r173, 4;
	cvt.u64.u32 	%rd188, %r169;
	or.b64  	%rd6, %rd187, %rd188;
	setp.ge.u64 	%p1, %rd6, %rd182;
	@%p1 bra 	$L__BB5_153;
	ld.param.u64 	%rd635, [_Z24find_neighbors_optimizedPKdPKiS2_S2_S2_S2_S0_PKbS2_S2_mdbPmS5_PiPdS7_bbbmS6__param_9];
	ld.param.u64 	%rd634, [_Z24find_neighbors_optimizedPKdPKiS2_S2_S2_S2_S0_PKbS2_S2_mdbPmS5_PiPdS7_bbbmS6__param_8];
	ld.param.u64 	%rd633, [_Z24find_neighbors_optimizedPKdPKiS2_S2_S2_S2_S0_PKbS2_S2_mdbPmS5_PiPdS7_bbbmS6__param_7];
	ld.param.u64 	%rd632, [_Z24find_neighbors_optimizedPKdPKiS2_S2_S2_S2_S0_PKbS2_S2_mdbPmS5_PiPdS7_bbbmS6__param_6];
	ld.param.u64 	%rd629, [_Z24find_neighbors_optimizedPKdPKiS2_S2_S2_S2_S0_PKbS2_S2_mdbPmS5_PiPdS7_bbbmS6__param_3];
	ld.param.u64 	%rd627, [_Z24find_neighbors_optimizedPKdPKiS2_S2_S2_S2_S0_PKbS2_S2_mdbPmS5_PiPdS7_bbbmS6__param_2];
	ld.param.u64 	%rd625, [_Z24find_neighbors_optimizedPKdPKiS2_S2_S2_S2_S0_PKbS2_S2_mdbPmS5_PiPdS7_bbbmS6__param_1];
	cvta.to.global.u64 	%rd200, %rd633;
	cvta.to.global.u64 	%rd201, %rd632;
	and.b32  	%r475, %r1, 7;
	// begin inline asm
	ld.global.nc.s32 %r174, [%rd634];
	// end inline asm
	add.s64 	%rd190, %rd634, 4;
	// begin inline asm
	ld.global.nc.s32 %r175, [%rd190];
	// end inline asm
	add.s64 	%rd191, %rd634, 8;
	// begin inline asm
	ld.global.nc.s32 %r176, [%rd191];
	// end inline asm
	// begin inline asm
	ld.global.nc.s32 %r177, [%rd635];
	// end inline asm
	add.s64 	%rd193, %rd635, 4;
	// begin inline asm
	ld.global.nc.s32 %r178, [%rd193];
	// end inline asm
	add.s64 	%rd194, %rd635, 8;
	// begin inline asm
	ld.global.nc.s32 %r179, [%rd194];
	// end inline asm
	ld.global.nc.u8 	%rs8, [%rd200];
	cvt.u16.u8 	%rs1, %rs8;
	ld.global.nc.u8 	%rs9, [%rd200+1];
	cvt.u16.u8 	%rs2, %rs9;
	ld.global.nc.u8 	%rs10, [%rd200+2];
	cvt.u16.u8 	%rs3, %rs10;
	ld.global.nc.f64 	%fd1, [%rd201];
	ld.global.nc.f64 	%fd2, [%rd201+8];
	ld.global.nc.f64 	%fd3, [%rd201+16];
	ld.global.nc.f64 	%fd4, [%rd201+24];
	ld.global.nc.f64 	%fd5, [%rd201+32];
	ld.global.nc.f64 	%fd6, [%rd201+40];
	ld.global.nc.f64 	%fd7, [%rd201+48];
	ld.global.nc.f64 	%fd8, [%rd201+56];
	ld.global.nc.f64 	%fd9, [%rd201+64];
	mad.lo.s64 	%rd202, %rd6, 24, %rd1;
	ld.global.nc.f64 	%fd10, [%rd202];
	ld.global.nc.f64 	%fd11, [%rd202+8];
	ld.global.nc.f64 	%fd12, [%rd202+16];
	shl.b64 	%rd203, %rd6, 2;
	add.s64 	%rd195, %rd625, %rd203;
	// begin inline asm
	ld.global.nc.s32 %r180, [%rd195];
	// end inline asm
	mad.lo.s64 	%rd196, %rd6, 12, %rd627;
	// begin inline asm
	ld.global.nc.s32 %r181, [%rd196];
	// end inline asm
	add.s64 	%rd197, %rd196, 4;
	// begin inline asm
	ld.global.nc.s32 %r182, [%rd197];
	// end inline asm
	add.s64 	%rd198, %rd196, 8;
	// begin inline asm
	ld.global.nc.s32 %r183, [%rd198];
	// end inline asm
	add.s64 	%rd199, %rd629, %rd203;
	// begin inline asm
	ld.global.nc.s32 %r184, [%rd199];
	// end inline asm
	shl.b32 	%r186, %r178, 1;
	mad.lo.s32 	%r187, %r177, %r186, %r177;
	shl.b32 	%r188, %r187, 1;
	add.s32 	%r189, %r186, %r188;
	or.b32  	%r190, %r189, 1;
	mul.lo.s32 	%r191, %r179, %r190;
	shl.b32 	%r192, %r191, 1;
	add.s32 	%r193, %r192, %r190;
	setp.ge.s32 	%p2, %r475, %r193;
	mov.b32 	%r509, 0;
	@%p2 bra 	$L__BB5_98;
	rem.s32 	%r14, %r184, %r174;
	mul.lo.s32 	%r195, %r175, %r174;
	div.s32 	%r16, %r184, %r195;
	mul.lo.s32 	%r196, %r16, %r195;
	sub.s32 	%r197, %r184, %r196;
	div.s32 	%r15, %r197, %r174;
	mov.b32 	%r509, 0;
	and.b16  	%rs11, %rs1, 255;
	and.b16  	%rs12, %rs2, 255;
	and.b16  	%rs13, %rs3, 255;
$L__BB5_3:
	setp.eq.s16 	%p3, %rs11, 0;
	shl.b32 	%r198, %r177, 1;
	or.b32  	%r199, %r198, 1;
	div.s32 	%r200, %r475, %r199;
	mad.lo.s32 	%r201, %r200, %r198, %r200;
	sub.s32 	%r202, %r475, %r201;
	sub.s32 	%r203, %r202, %r177;
	shl.b32 	%r204, %r178, 1;
	or.b32  	%r205, %r204, 1;
	div.s32 	%r206, %r200, %r205;
	mad.lo.s32 	%r207, %r206, %r204, %r206;
	sub.s32 	%r208, %r200, %r207;
	sub.s32 	%r209, %r208, %r178;
	sub.s32 	%r210, %r206, %r179;
	add.s32 	%r483, %r203, %r14;
	add.s32 	%r491, %r209, %r15;
	add.s32 	%r499, %r210, %r16;
	@%p3 bra 	$L__BB5_9;
	setp.gt.s32 	%p4, %r483, -1;
	mov.b32 	%r484, 0;
	@%p4 bra 	$L__BB5_7;
	mov.b32 	%r484, 0;
$L__BB5_6:
	add.s32 	%r483, %r483, %r174;
	add.s32 	%r484, %r484, -1;
	setp.lt.s32 	%p5, %r483, 0;
	@%p5 bra 	$L__BB5_6;
$L__BB5_7:
	setp.lt.s32 	%p6, %r483, %r174;
	@%p6 bra 	$L__BB5_10;
$L__BB5_8:
	sub.s32 	%r483, %r483, %r174;
	add.s32 	%r484, %r484, 1;
	setp.lt.s32 	%p7, %r483, %r174;
	@%p7 bra 	$L__BB5_10;
	bra.uni 	$L__BB5_8;
$L__BB5_9:
	setp.lt.s32 	%p8, %r483, 0;
	setp.ge.s32 	%p9, %r483, %r174;
	or.pred  	%p10, %p8, %p9;
	mov.b32 	%r484, 0;
	@%p10 bra 	$L__BB5_97;
$L__BB5_10:
	setp.eq.s16 	%p11, %rs12, 0;
	@%p11 bra 	$L__BB5_16;
	setp.gt.s32 	%p12, %r491, -1;
	mov.b32 	%r492, 0;
	@%p12 bra 	$L__BB5_14;
	mov.b32 	%r492, 0;
$L__BB5_13:
	add.s32 	%r491, %r491, %r175;
	add.s32 	%r492, %r492, -1;
	setp.lt.s32 	%p13, %r491, 0;
	@%p13 bra 	$L__BB5_13;
$L__BB5_14:
	setp.lt.s32 	%p14, %r491, %r175;
	@%p14 bra 	$L__BB5_17;
$L__BB5_15:
	sub.s32 	%r491, %r491, %r175;
	add.s32 	%r492, %r492, 1;
	setp.lt.s32 	%p15, %r491, %r175;
	@%p15 bra 	$L__BB5_17;
	bra.uni 	$L__BB5_15;
$L__BB5_16:
	setp.lt.s32 	%p16, %r491, 0;
	setp.ge.s32 	%p17, %r491, %r175;
	or.pred  	%p18, %p16, %p17;
	mov.b32 	%r492, 0;
	@%p18 bra 	$L__BB5_97;
$L__BB5_17:
	setp.eq.s16 	%p19, %rs13, 0;
	@%p19 bra 	$L__BB5_23;
	setp.gt.s32 	%p20, %r499, -1;
	mov.b32 	%r500, 0;
	@%p20 bra 	$L__BB5_21;
	mov.b32 	%r500, 0;
$L__BB5_20:
	add.s32 	%r499, %r499, %r176;
	add.s32 	%r500, %r500, -1;
	setp.lt.s32 	%p21, %r499, 0;
	@%p21 bra 	$L__BB5_20;
$L__BB5_21:
	setp.lt.s32 	%p22, %r499, %r176;
	@%p22 bra 	$L__BB5_24;
$L__BB5_22:
	sub.s32 	%r499, %r499, %r176;
	add.s32 	%r500, %r500, 1;
	setp.lt.s32 	%p23, %r499, %r176;
	@%p23 bra 	$L__BB5_24;
	bra.uni 	$L__BB5_22;
$L__BB5_23:
	setp.lt.s32 	%p24, %r499, 0;
	setp.ge.s32 	%p25, %r499, %r176;
	or.pred  	%p26, %p24, %p25;
	mov.b32 	%r500, 0;
	@%p26 bra 	$L__BB5_97;
$L__BB5_24:
	ld.param.u64 	%rd631, [_Z24find_neighbors_optimizedPKdPKiS2_S2_S2_S2_S0_PKbS2_S2_mdbPmS5_PiPdS7_bbbmS6__param_5];
	ld.param.u64 	%rd630, [_Z24find_neighbors_optimizedPKdPKiS2_S2_S2_S2_S0_PKbS2_S2_mdbPmS5_PiPdS7_bbbmS6__param_4];
	mad.lo.s32 	%r222, %r491, %r174, %r483;
	mul.lo.s32 	%r223, %r175, %r174;
	mad.lo.s32 	%r224, %r499, %r223, %r222;
	mul.wide.s32 	%rd206, %r224, 4;
	add.s64 	%rd204, %rd630, %rd206;
	// begin inline asm
	ld.global.nc.s32 %r501, [%rd204];
	// end inline asm
	add.s64 	%rd205, %rd631, %rd206;
	// begin inline asm
	ld.global.nc.s32 %r221, [%rd205];
	// end inline asm
	setp.lt.s32 	%p27, %r221, 1;
	@%p27 bra 	$L__BB5_97;
	add.s32 	%r60, %r221, %r501;
$L__BB5_26:
	mov.u32 	%r62, %r509;
	ld.param.u64 	%rd628, [_Z24find_neighbors_optimizedPKdPKiS2_S2_S2_S2_S0_PKbS2_S2_mdbPmS5_PiPdS7_bbbmS6__param_2];
	ld.param.u64 	%rd626, [_Z24find_neighbors_optimizedPKdPKiS2_S2_S2_S2_S0_PKbS2_S2_mdbPmS5_PiPdS7_bbbmS6__param_1];
	mul.wide.s32 	%rd211, %r501, 4;
	add.s64 	%rd207, %rd626, %rd211;
	// begin inline asm
	ld.global.nc.s32 %r225, [%rd207];
	// end inline asm
	mul.lo.s32 	%r229, %r501, 3;
	mul.wide.s32 	%rd212, %r229, 4;
	add.s64 	%rd208, %rd628, %rd212;
	// begin inline asm
	ld.global.nc.s32 %r226, [%rd208];
	// end inline asm
	add.s64 	%rd209, %rd208, 4;
	// begin inline asm
	ld.global.nc.s32 %r227, [%rd209];
	// end inline asm
	add.s64 	%rd210, %rd208, 8;
	// begin inline asm
	ld.global.nc.s32 %r228, [%rd210];
	// end inline asm
	sub.s32 	%r230, %r181, %r226;
	add.s32 	%r64, %r230, %r484;
	sub.s32 	%r231, %r182, %r227;
	add.s32 	%r65, %r231, %r492;
	sub.s32 	%r232, %r183, %r228;
	add.s32 	%r66, %r232, %r500;
	setp.eq.s32 	%p28, %r64, 0;
	setp.eq.s32 	%p29, %r65, 0;
	setp.eq.s32 	%p30, %r66, 0;
	setp.eq.s32 	%p31, %r180, %r225;
	and.pred  	%p32, %p31, %p28;
	and.pred  	%p33, %p32, %p29;
	and.pred  	%p34, %p33, %p30;
	@%p34 bra 	$L__BB5_96;
	ld.param.s8 	%rs14, [_Z24find_neighbors_optimizedPKdPKiS2_S2_S2_S2_S0_PKbS2_S2_mdbPmS5_PiPdS7_bbbmS6__param_12];
	setp.ne.s16 	%p35, %rs14, 0;
	@%p35 bra 	$L__BB5_33;
	setp.gt.s32 	%p36, %r180, %r225;
	mov.u32 	%r509, %r62;
	@%p36 bra 	$L__BB5_96;
	setp.ne.s32 	%p37, %r180, %r225;
	@%p37 bra 	$L__BB5_33;
	add.s32 	%r233, %r65, %r64;
	add.s32 	%r67, %r233, %r66;
	setp.lt.s32 	%p38, %r67, 0;
	mov.u32 	%r509, %r62;
	@%p38 bra 	$L__BB5_96;
	setp.ne.s32 	%p39, %r67, 0;
	@%p39 bra 	$L__BB5_33;
	setp.eq.s32 	%p40, %r66, 0;
	setp.lt.s32 	%p41, %r66, 0;
	setp.lt.s32 	%p42, %r65, 0;
	and.pred  	%p43, %p40, %p42;
	or.pred  	%p44, %p41, %p43;
	mov.u32 	%r509, %r62;
	@%p44 bra 	$L__BB5_96;
$L__BB5_33:
	ld.param.f64 	%fd163, [_Z24find_neighbors_optimizedPKdPKiS2_S2_S2_S2_S0_PKbS2_S2_mdbPmS5_PiPdS7_bbbmS6__param_11];
	ld.param.u64 	%rd624, [_Z24find_neighbors_optimizedPKdPKiS2_S2_S2_S2_S0_PKbS2_S2_mdbPmS5_PiPdS7_bbbmS6__param_0];
	cvta.to.global.u64 	%rd213, %rd624;
	mul.wide.s32 	%rd214, %r501, 24;
	add.s64 	%rd215, %rd213, %rd214;
	ld.global.nc.f64 	%fd17, [%rd215];
	ld.global.nc.f64 	%fd18, [%rd215+8];
	ld.global.nc.f64 	%fd19, [%rd215+16];
	cvt.rn.f64.s32 	%fd20, %r64;
	cvt.rn.f64.s32 	%fd21, %r65;
	mul.f64 	%fd22, %fd4, %fd21;
	fma.rn.f64 	%fd23, %fd1, %fd20, %fd22;
	cvt.rn.f64.s32 	%fd24, %r66;
	fma.rn.f64 	%fd25, %fd7, %fd24, %fd23;
	mul.f64 	%fd26, %fd5, %fd21;
	fma.rn.f64 	%fd27, %fd2, %fd20, %fd26;
	fma.rn.f64 	%fd28, %fd8, %fd24, %fd27;
	mul.f64 	%fd29, %fd6, %fd21;
	fma.rn.f64 	%fd30, %fd3, %fd20, %fd29;
	fma.rn.f64 	%fd31, %fd9, %fd24, %fd30;
	sub.f64 	%fd32, %fd17, %fd10;
	add.f64 	%fd13, %fd25, %fd32;
	sub.f64 	%fd33, %fd18, %fd11;
	add.f64 	%fd14, %fd28, %fd33;
	sub.f64 	%fd34, %fd19, %fd12;
	add.f64 	%fd15, %fd31, %fd34;
	mul.f64 	%fd35, %fd14, %fd14;
	fma.rn.f64 	%fd36, %fd13, %fd13, %fd35;
	fma.rn.f64 	%fd37, %fd15, %fd15, %fd36;
	mul.f64 	%fd38, %fd163, %fd163;
	setp.geu.f64 	%p45, %fd37, %fd38;
	setp.leu.f64 	%p46, %fd37, 0d0000000000000000;
	or.pred  	%p47, %p45, %p46;
	mov.u32 	%r509, %r62;
	@%p47 bra 	$L__BB5_96;
	mul.wide.s32 	%rd216, %r62, 4;
	add.s64 	%rd217, %rd2, %rd216;
	st.local.u32 	[%rd217], %r225;
	mul.lo.s32 	%r234, %r62, 3;
	mul.wide.s32 	%rd218, %r234, 4;
	add.s64 	%rd219, %rd3, %rd218;
	st.local.u32 	[%rd219], %r64;
	st.local.u32 	[%rd219+4], %r65;
	st.local.u32 	[%rd219+8], %r66;
	sqrt.rn.f64 	%fd42, %fd37;
	mul.wide.s32 	%rd220, %r62, 8;
	add.s64 	%rd221, %rd4, %rd220;
	st.local.f64 	[%rd221], %fd42;
	mul.wide.s32 	%rd222, %r234, 8;
	add.s64 	%rd223, %rd5, %rd222;
	st.local.f64 	[%rd223], %fd13;
	st.local.f64 	[%rd223+8], %fd14;
	st.local.f64 	[%rd223+16], %fd15;
	add.s32 	%r509, %r62, 1;
	setp.lt.s32 	%p48, %r62, 7;
	@%p48 bra 	$L__BB5_96;
	ld.param.u64 	%rd659, [_Z24find_neighbors_optimizedPKdPKiS2_S2_S2_S2_S0_PKbS2_S2_mdbPmS5_PiPdS7_bbbmS6__param_21];
	ld.param.u64 	%rd636, [_Z24find_neighbors_optimizedPKdPKiS2_S2_S2_S2_S0_PKbS2_S2_mdbPmS5_PiPdS7_bbbmS6__param_13];
	cvt.u64.u32 	%rd224, %r509;
	cvta.to.global.u64 	%rd225, %rd636;
	atom.global.add.u64 	%rd7, [%rd225], %rd224;
	add.s64 	%rd226, %rd7, %rd224;
	setp.gt.u64 	%p49, %rd226, %rd659;
	@%p49 bra 	$L__BB5_85;
	ld.param.s8 	%rs15, [_Z24find_neighbors_optimizedPKdPKiS2_S2_S2_S2_S0_PKbS2_S2_mdbPmS5_PiPdS7_bbbmS6__param_18];
	setp.ne.s16 	%p50, %rs15, 0;
	@%p50 bra 	$L__BB5_71;
	ld.param.s8 	%rs34, [_Z24find_neighbors_optimizedPKdPKiS2_S2_S2_S2_S0_PKbS2_S2_mdbPmS5_PiPdS7_bbbmS6__param_20];
	setp.ne.s16 	%p66, %rs34, 0;
	@%p66 bra 	$L__BB5_51;
	ld.param.s8 	%rs28, [_Z24find_neighbors_optimizedPKdPKiS2_S2_S2_S2_S0_PKbS2_S2_mdbPmS5_PiPdS7_bbbmS6__param_19];
	setp.ne.s16 	%p78, %rs28, 0;
	@%p78 bra 	$L__BB5_45;
	and.b32  	%r69, %r509, 3;
	and.b32  	%r70, %r509, -4;
	mov.b32 	%r503, 0;
$L__BB5_40:
	ld.param.u64 	%rd644, [_Z24find_neighbors_optimizedPKdPKiS2_S2_S2_S2_S0_PKbS2_S2_mdbPmS5_PiPdS7_bbbmS6__param_14];
	cvt.u64.u32 	%rd405, %r503;
	add.s64 	%rd406, %rd7, %rd405;
	shl.b64 	%rd407, %rd406, 4;
	cvta.to.global.u64 	%rd408, %rd644;
	add.s64 	%rd8, %rd408, %rd407;
	cvt.s64.s32 	%rd9, %r180;
	st.global.u64 	[%rd8], %rd9;
	mul.wide.u32 	%rd409, %r503, 4;
	add.s64 	%rd10, %rd2, %rd409;
	ld.local.v4.u32 	{%r343, %r344, %r345, %r346}, [%rd10];
	cvt.s64.s32 	%rd410, %r343;
	st.global.u64 	[%rd8+8], %rd410;
	st.global.u64 	[%rd8+16], %rd9;
	cvt.s64.s32 	%rd411, %r344;
	st.global.u64 	[%rd8+24], %rd411;
	st.global.u64 	[%rd8+32], %rd9;
	cvt.s64.s32 	%rd412, %r345;
	st.global.u64 	[%rd8+40], %rd412;
	st.global.u64 	[%rd8+48], %rd9;
	cvt.s64.s32 	%rd413, %r346;
	st.global.u64 	[%rd8+56], %rd413;
	add.s32 	%r503, %r503, 4;
	setp.ne.s32 	%p83, %r503, %r70;
	@%p83 bra 	$L__BB5_40;
	setp.eq.s32 	%p84, %r69, 0;
	mov.b32 	%r509, 0;
	@%p84 bra 	$L__BB5_96;
	st.global.u64 	[%rd8+64], %rd9;
	ld.local.s32 	%rd414, [%rd10+16];
	st.global.u64 	[%rd8+72], %rd414;
	setp.eq.s32 	%p85, %r69, 1;
	@%p85 bra 	$L__BB5_96;
	st.global.u64 	[%rd8+80], %rd9;
	ld.local.s32 	%rd415, [%rd10+20];
	st.global.u64 	[%rd8+88], %rd415;
	setp.eq.s32 	%p86, %r69, 2;
	@%p86 bra 	$L__BB5_96;
	st.global.u64 	[%rd8+96], %rd9;
	ld.local.s32 	%rd416, [%rd10+24];
	st.global.u64 	[%rd8+104], %rd416;
	bra.uni 	$L__BB5_96;
$L__BB5_45:
	and.b32  	%r73, %r509, 3;
	and.b32  	%r74, %r509, -4;
	mov.b32 	%r504, 0;
$L__BB5_46:
	ld.param.u64 	%rd653, [_Z24find_neighbors_optimizedPKdPKiS2_S2_S2_S2_S0_PKbS2_S2_mdbPmS5_PiPdS7_bbbmS6__param_16];
	ld.param.u64 	%rd643, [_Z24find_neighbors_optimizedPKdPKiS2_S2_S2_S2_S0_PKbS2_S2_mdbPmS5_PiPdS7_bbbmS6__param_14];
	cvt.u64.u32 	%rd390, %r504;
	add.s64 	%rd391, %rd7, %rd390;
	shl.b64 	%rd392, %rd391, 4;
	cvta.to.global.u64 	%rd393, %rd643;
	add.s64 	%rd11, %rd393, %rd392;
	cvt.s64.s32 	%rd12, %r180;
	st.global.u64 	[%rd11], %rd12;
	mul.wide.u32 	%rd394, %r504, 4;
	add.s64 	%rd13, %rd2, %rd394;
	ld.local.v4.u32 	{%r334, %r335, %r336, %r337}, [%rd13];
	cvt.s64.s32 	%rd395, %r334;
	st.global.u64 	[%rd11+8], %rd395;
	mul.wide.u32 	%rd396, %r504, 8;
	add.s64 	%rd14, %rd4, %rd396;
	ld.local.v2.f64 	{%fd90, %fd91}, [%rd14];
	cvta.to.global.u64 	%rd397, %rd653;
	shl.b64 	%rd398, %rd391, 3;
	add.s64 	%rd15, %rd397, %rd398;
	st.global.f64 	[%rd15], %fd90;
	st.global.u64 	[%rd11+16], %rd12;
	cvt.s64.s32 	%rd399, %r335;
	st.global.u64 	[%rd11+24], %rd399;
	st.global.f64 	[%rd15+8], %fd91;
	st.global.u64 	[%rd11+32], %rd12;
	cvt.s64.s32 	%rd400, %r336;
	st.global.u64 	[%rd11+40], %rd400;
	ld.local.v2.f64 	{%fd92, %fd93}, [%rd14+16];
	st.global.f64 	[%rd15+16], %fd92;
	st.global.u64 	[%rd11+48], %rd12;
	cvt.s64.s32 	%rd401, %r337;
	st.global.u64 	[%rd11+56], %rd401;
	st.global.f64 	[%rd15+24], %fd93;
	add.s32 	%r504, %r504, 4;
	setp.ne.s32 	%p79, %r504, %r74;
	@%p79 bra 	$L__BB5_46;
	setp.eq.s32 	%p80, %r73, 0;
	mov.b32 	%r509, 0;
	@%p80 bra 	$L__BB5_96;
	st.global.u64 	[%rd11+64], %rd12;
	ld.local.s32 	%rd402, [%rd13+16];
	st.global.u64 	[%rd11+72], %rd402;
	ld.local.f64 	%fd94, [%rd14+32];
	st.global.f64 	[%rd15+32], %fd94;
	setp.eq.s32 	%p81, %r73, 1;
	@%p81 bra 	$L__BB5_96;
	st.global.u64 	[%rd11+80], %rd12;
	ld.local.s32 	%rd403, [%rd13+20];
	st.global.u64 	[%rd11+88], %rd403;
	ld.local.f64 	%fd95, [%rd14+40];
	st.global.f64 	[%rd15+40], %fd95;
	setp.eq.s32 	%p82, %r73, 2;
	@%p82 bra 	$L__BB5_96;
	st.global.u64 	[%rd11+96], %rd12;
	ld.local.s32 	%rd404, [%rd13+24];
	st.global.u64 	[%rd11+104], %rd404;
	ld.local.f64 	%fd96, [%rd14+48];
	st.global.f64 	[%rd15+48], %fd96;
	bra.uni 	$L__BB5_96;
$L__BB5_51:
	and.b32  	%r77, %r509, 3;
	and.b32  	%r78, %r509, -4;
	mov.b32 	%r505, 0;
$L__BB5_52:
	mov.u32 	%r79, %r505;
	ld.param.s8 	%rs21, [_Z24find_neighbors_optimizedPKdPKiS2_S2_S2_S2_S0_PKbS2_S2_mdbPmS5_PiPdS7_bbbmS6__param_19];
	ld.param.u64 	%rd652, [_Z24find_neighbors_optimizedPKdPKiS2_S2_S2_S2_S0_PKbS2_S2_mdbPmS5_PiPdS7_bbbmS6__param_16];
	ld.param.u64 	%rd641, [_Z24find_neighbors_optimizedPKdPKiS2_S2_S2_S2_S0_PKbS2_S2_mdbPmS5_PiPdS7_bbbmS6__param_14];
	setp.eq.s16 	%p67, %rs21, 0;
	cvt.u64.u32 	%rd329, %r79;
	add.s64 	%rd330, %rd7, %rd329;
	shl.b64 	%rd331, %rd330, 4;
	cvta.to.global.u64 	%rd332, %rd641;
	add.s64 	%rd16, %rd332, %rd331;
	cvt.s64.s32 	%rd333, %r180;
	st.global.u64 	[%rd16], %rd333;
	mul.wide.u32 	%rd334, %r79, 4;
	add.s64 	%rd335, %rd2, %rd334;
	ld.local.s32 	%rd336, [%rd335];
	st.global.u64 	[%rd16+8], %rd336;
	cvta.to.global.u64 	%rd337, %rd652;
	shl.b64 	%rd338, %rd330, 3;
	add.s64 	%rd17, %rd337, %rd338;
	@%p67 bra 	$L__BB5_54;
	mul.wide.u32 	%rd339, %r79, 8;
	add.s64 	%rd340, %rd4, %rd339;
	ld.local.f64 	%fd62, [%rd340];
	st.global.f64 	[%rd17], %fd62;
$L__BB5_54:
	ld.param.s8 	%rs22, [_Z24find_neighbors_optimizedPKdPKiS2_S2_S2_S2_S0_PKbS2_S2_mdbPmS5_PiPdS7_bbbmS6__param_19];
	ld.param.u64 	%rd657, [_Z24find_neighbors_optimizedPKdPKiS2_S2_S2_S2_S0_PKbS2_S2_mdbPmS5_PiPdS7_bbbmS6__param_17];
	setp.eq.s16 	%p68, %rs22, 0;
	mul.lo.s32 	%r322, %r79, 3;
	mul.wide.u32 	%rd341, %r322, 8;
	add.s64 	%rd342, %rd5, %rd341;
	ld.local.v2.f64 	{%fd63, %fd64}, [%rd342];
	cvta.to.global.u64 	%rd345, %rd657;
	mad.lo.s64 	%rd18, %rd330, 24, %rd345;
	st.global.f64 	[%rd18], %fd63;
	st.global.f64 	[%rd18+8], %fd64;
	ld.local.f64 	%fd65, [%rd342+16];
	st.global.f64 	[%rd18+16], %fd65;
	st.global.u64 	[%rd16+16], %rd333;
	mul.wide.u32 	%rd347, %r79, 4;
	add.s64 	%rd19, %rd2, %rd347;
	ld.local.s32 	%rd348, [%rd19+4];
	st.global.u64 	[%rd16+24], %rd348;
	@%p68 bra 	$L__BB5_56;
	mul.wide.u32 	%rd349, %r79, 8;
	add.s64 	%rd350, %rd4, %rd349;
	ld.local.f64 	%fd66, [%rd350+8];
	st.global.f64 	[%rd17+8], %fd66;
$L__BB5_56:
	ld.param.s8 	%rs23, [_Z24find_neighbors_optimizedPKdPKiS2_S2_S2_S2_S0_PKbS2_S2_mdbPmS5_PiPdS7_bbbmS6__param_19];
	setp.eq.s16 	%p69, %rs23, 0;
	ld.local.f64 	%fd67, [%rd342+24];
	st.global.f64 	[%rd18+24], %fd67;
	ld.local.v2.f64 	{%fd68, %fd69}, [%rd342+32];
	st.global.f64 	[%rd18+32], %fd68;
	st.global.f64 	[%rd18+40], %fd69;
	cvt.s64.s32 	%rd353, %r180;
	st.global.u64 	[%rd16+32], %rd353;
	ld.local.s32 	%rd354, [%rd19+8];
	st.global.u64 	[%rd16+40], %rd354;
	@%p69 bra 	$L__BB5_58;
	mul.wide.u32 	%rd355, %r79, 8;
	add.s64 	%rd356, %rd4, %rd355;
	ld.local.f64 	%fd70, [%rd356+16];
	st.global.f64 	[%rd17+16], %fd70;
$L__BB5_58:
	ld.param.s8 	%rs24, [_Z24find_neighbors_optimizedPKdPKiS2_S2_S2_S2_S0_PKbS2_S2_mdbPmS5_PiPdS7_bbbmS6__param_19];
	ld.param.u64 	%rd642, [_Z24find_neighbors_optimizedPKdPKiS2_S2_S2_S2_S0_PKbS2_S2_mdbPmS5_PiPdS7_bbbmS6__param_14];
	setp.eq.s16 	%p70, %rs24, 0;
	mad.lo.s32 	%r324, %r79, 3, 6;
	mul.wide.u32 	%rd357, %r324, 8;
	add.s64 	%rd358, %rd5, %rd357;
	ld.local.v2.f64 	{%fd71, %fd72}, [%rd358];
	st.global.f64 	[%rd18+48], %fd71;
	st.global.f64 	[%rd18+56], %fd72;
	ld.local.f64 	%fd73, [%rd358+16];
	st.global.f64 	[%rd18+64], %fd73;
	cvta.to.global.u64 	%rd359, %rd642;
	cvt.u64.u32 	%rd360, %r79;
	add.s64 	%rd361, %rd7, %rd360;
	shl.b64 	%rd362, %rd361, 4;
	add.s64 	%rd20, %rd359, %rd362;
	st.global.u64 	[%rd20+48], %rd353;
	ld.local.s32 	%rd366, [%rd19+12];
	st.global.u64 	[%rd20+56], %rd366;
	@%p70 bra 	$L__BB5_60;
	mul.wide.u32 	%rd367, %r79, 8;
	add.s64 	%rd368, %rd4, %rd367;
	ld.local.f64 	%fd74, [%rd368+24];
	st.global.f64 	[%rd17+24], %fd74;
$L__BB5_60:
	mad.lo.s32 	%r325, %r79, 3, 9;
	mul.wide.u32 	%rd369, %r325, 8;
	add.s64 	%rd370, %rd5, %rd369;
	ld.local.f64 	%fd75, [%rd370];
	st.global.f64 	[%rd18+72], %fd75;
	ld.local.v2.f64 	{%fd76, %fd77}, [%rd370+8];
	st.global.f64 	[%rd18+80], %fd76;
	st.global.f64 	[%rd18+88], %fd77;
	add.s32 	%r505, %r79, 4;
	setp.ne.s32 	%p71, %r505, %r78;
	@%p71 bra 	$L__BB5_52;
	setp.eq.s32 	%p72, %r77, 0;
	mov.b32 	%r509, 0;
	@%p72 bra 	$L__BB5_96;
	ld.param.s8 	%rs25, [_Z24find_neighbors_optimizedPKdPKiS2_S2_S2_S2_S0_PKbS2_S2_mdbPmS5_PiPdS7_bbbmS6__param_19];
	setp.eq.s16 	%p73, %rs25, 0;
	st.global.u64 	[%rd20+64], %rd353;
	ld.local.s32 	%rd373, [%rd19+16];
	st.global.u64 	[%rd20+72], %rd373;
	@%p73 bra 	$L__BB5_64;
	mul.wide.u32 	%rd374, %r79, 8;
	add.s64 	%rd375, %rd4, %rd374;
	ld.local.f64 	%fd78, [%rd375+32];
	st.global.f64 	[%rd17+32], %fd78;
$L__BB5_64:
	add.s32 	%r328, %r322, 12;
	mul.wide.u32 	%rd376, %r328, 8;
	add.s64 	%rd377, %rd5, %rd376;
	ld.local.v2.f64 	{%fd79, %fd80}, [%rd377];
	st.global.f64 	[%rd18+96], %fd79;
	st.global.f64 	[%rd18+104], %fd80;
	ld.local.f64 	%fd81, [%rd377+16];
	st.global.f64 	[%rd18+112], %fd81;
	setp.eq.s32 	%p74, %r77, 1;
	@%p74 bra 	$L__BB5_96;
	ld.param.s8 	%rs26, [_Z24find_neighbors_optimizedPKdPKiS2_S2_S2_S2_S0_PKbS2_S2_mdbPmS5_PiPdS7_bbbmS6__param_19];
	setp.eq.s16 	%p75, %rs26, 0;
	st.global.u64 	[%rd20+80], %rd353;
	ld.local.s32 	%rd379, [%rd19+20];
	st.global.u64 	[%rd20+88], %rd379;
	@%p75 bra 	$L__BB5_67;
	mul.wide.u32 	%rd380, %r79, 8;
	add.s64 	%rd381, %rd4, %rd380;
	ld.local.f64 	%fd82, [%rd381+40];
	st.global.f64 	[%rd17+40], %fd82;
$L__BB5_67:
	ld.local.f64 	%fd83, [%rd377+24];
	st.global.f64 	[%rd18+120], %fd83;
	ld.local.v2.f64 	{%fd84, %fd85}, [%rd377+32];
	st.global.f64 	[%rd18+128], %fd84;
	st.global.f64 	[%rd18+136], %fd85;
	setp.eq.s32 	%p76, %r77, 2;
	@%p76 bra 	$L__BB5_96;
	ld.param.s8 	%rs27, [_Z24find_neighbors_optimizedPKdPKiS2_S2_S2_S2_S0_PKbS2_S2_mdbPmS5_PiPdS7_bbbmS6__param_19];
	setp.eq.s16 	%p77, %rs27, 0;
	st.global.u64 	[%rd20+96], %rd353;
	ld.local.s32 	%rd385, [%rd19+24];
	st.global.u64 	[%rd20+104], %rd385;
	@%p77 bra 	$L__BB5_70;
	mul.wide.u32 	%rd386, %r79, 8;
	add.s64 	%rd387, %rd4, %rd386;
	ld.local.f64 	%fd86, [%rd387+48];
	st.global.f64 	[%rd17+48], %fd86;
$L__BB5_70:
	add.s32 	%r332, %r322, 18;
	mul.wide.u32 	%rd388, %r332, 8;
	add.s64 	%rd389, %rd5, %rd388;
	ld.local.v2.f64 	{%fd87, %fd88}, [%rd389];
	st.global.f64 	[%rd18+144], %fd87;
	st.global.f64 	[%rd18+152], %fd88;
	ld.local.f64 	%fd89, [%rd389+16];
	st.global.f64 	[%rd18+160], %fd89;
	bra.uni 	$L__BB5_96;
$L__BB5_71:
	ld.param.s8 	%rs33, [_Z24find_neighbors_optimizedPKdPKiS2_S2_S2_S2_S0_PKbS2_S2_mdbPmS5_PiPdS7_bbbmS6__param_20];
	setp.ne.s16 	%p51, %rs33, 0;
	@%p51 bra 	$L__BB5_86;
	ld.param.s8 	%rs20, [_Z24find_neighbors_optimizedPKdPKiS2_S2_S2_S2_S0_PKbS2_S2_mdbPmS5_PiPdS7_bbbmS6__param_19];
	setp.ne.s16 	%p57, %rs20, 0;
	@%p57 bra 	$L__BB5_79;
	and.b32  	%r82, %r509, 3;
	and.b32  	%r83, %r509, -4;
	mov.b32 	%r506, 0;
$L__BB5_74:
	ld.param.u64 	%rd648, [_Z24find_neighbors_optimizedPKdPKiS2_S2_S2_S2_S0_PKbS2_S2_mdbPmS5_PiPdS7_bbbmS6__param_15];
	ld.param.u64 	%rd640, [_Z24find_neighbors_optimizedPKdPKiS2_S2_S2_S2_S0_PKbS2_S2_mdbPmS5_PiPdS7_bbbmS6__param_14];
	cvt.u64.u32 	%rd304, %r506;
	add.s64 	%rd305, %rd7, %rd304;
	shl.b64 	%rd306, %rd305, 4;
	cvta.to.global.u64 	%rd307, %rd640;
	add.s64 	%rd22, %rd307, %rd306;
	cvt.s64.s32 	%rd308, %r180;
	st.global.u64 	[%rd22], %rd308;
	mul.wide.u32 	%rd309, %r506, 4;
	add.s64 	%rd23, %rd2, %rd309;
	ld.local.v4.u32 	{%r288, %r289, %r290, %r291}, [%rd23];
	cvt.s64.s32 	%rd310, %r288;
	st.global.u64 	[%rd22+8], %rd310;
	mul.lo.s32 	%r85, %r506, 3;
	mul.wide.u32 	%rd311, %r85, 4;
	add.s64 	%rd312, %rd3, %rd311;
	ld.local.v4.u32 	{%r292, %r293, %r294, %r295}, [%rd312];
	cvta.to.global.u64 	%rd313, %rd648;
	mad.lo.s64 	%rd24, %rd305, 12, %rd313;
	st.global.u32 	[%rd24], %r292;
	st.global.u32 	[%rd24+4], %r293;
	st.global.u32 	[%rd24+8], %r294;
	st.global.u64 	[%rd22+16], %rd308;
	cvt.s64.s32 	%rd314, %r289;
	st.global.u64 	[%rd22+24], %rd314;
	st.global.u32 	[%rd24+12], %r295;
	ld.local.v4.u32 	{%r296, %r297, %r298, %r299}, [%rd312+16];
	st.global.u32 	[%rd24+16], %r296;
	st.global.u32 	[%rd24+20], %r297;
	st.global.u64 	[%rd22+32], %rd308;
	cvt.s64.s32 	%rd315, %r290;
	st.global.u64 	[%rd22+40], %rd315;
	add.s32 	%r300, %r85, 6;
	st.global.u32 	[%rd24+24], %r298;
	st.global.u32 	[%rd24+28], %r299;
	mul.wide.u32 	%rd316, %r300, 4;
	add.s64 	%rd317, %rd3, %rd316;
	ld.local.v4.u32 	{%r301, %r302, %r303, %r304}, [%rd317+8];
	st.global.u32 	[%rd24+32], %r301;
	st.global.u64 	[%rd22+48], %rd308;
	cvt.s64.s32 	%rd318, %r291;
	st.global.u64 	[%rd22+56], %rd318;
	st.global.u32 	[%rd24+36], %r302;
	st.global.u32 	[%rd24+40], %r303;
	st.global.u32 	[%rd24+44], %r304;
	add.s32 	%r506, %r506, 4;
	setp.ne.s32 	%p62, %r506, %r83;
	@%p62 bra 	$L__BB5_74;
	setp.eq.s32 	%p63, %r82, 0;
	mov.b32 	%r509, 0;
	@%p63 bra 	$L__BB5_96;
	st.global.u64 	[%rd22+64], %rd308;
	ld.local.s32 	%rd319, [%rd23+16];
	st.global.u64 	[%rd22+72], %rd319;
	add.s32 	%r307, %r85, 12;
	mul.wide.u32 	%rd320, %r307, 4;
	add.s64 	%rd321, %rd3, %rd320;
	ld.local.v4.u32 	{%r308, %r309, %r310, %r311}, [%rd321];
	mov.b64 	%rd322, {%r310, %r311};
	st.global.u32 	[%rd24+48], %r308;
	st.global.u32 	[%rd24+52], %r309;
	st.global.u32 	[%rd24+56], %r310;
	setp.eq.s32 	%p64, %r82, 1;
	{ .reg .b32 tmp; mov.b64 {tmp, %r87}, %rd322; }
	@%p64 bra 	$L__BB5_96;
	st.global.u64 	[%rd22+80], %rd308;
	ld.local.s32 	%rd323, [%rd23+20];
	st.global.u64 	[%rd22+88], %rd323;
	st.global.u32 	[%rd24+60], %r87;
	ld.local.v2.u32 	{%r314, %r315}, [%rd321+16];
	st.global.u32 	[%rd24+64], %r314;
	st.global.u32 	[%rd24+68], %r315;
	setp.eq.s32 	%p65, %r82, 2;
	@%p65 bra 	$L__BB5_96;
	st.global.u64 	[%rd22+96], %rd308;
	ld.local.s32 	%rd326, [%rd23+24];
	st.global.u64 	[%rd22+104], %rd326;
	add.s32 	%r317, %r85, 18;
	mul.wide.u32 	%rd327, %r317, 4;
	add.s64 	%rd328, %rd3, %rd327;
	ld.local.v2.u32 	{%r318, %r319}, [%rd328];
	st.global.u32 	[%rd24+72], %r318;
	st.global.u32 	[%rd24+76], %r319;
	ld.local.u32 	%r320, [%rd328+8];
	st.global.u32 	[%rd24+80], %r320;
	bra.uni 	$L__BB5_96;
$L__BB5_79:
	and.b32  	%r88, %r509, 3;
	and.b32  	%r89, %r509, -4;
	mov.b32 	%r507, 0;
$L__BB5_80:
	ld.param.u64 	%rd651, [_Z24find_neighbors_optimizedPKdPKiS2_S2_S2_S2_S0_PKbS2_S2_mdbPmS5_PiPdS7_bbbmS6__param_16];
	ld.param.u64 	%rd647, [_Z24find_neighbors_optimizedPKdPKiS2_S2_S2_S2_S0_PKbS2_S2_mdbPmS5_PiPdS7_bbbmS6__param_15];
	ld.param.u64 	%rd639, [_Z24find_neighbors_optimizedPKdPKiS2_S2_S2_S2_S0_PKbS2_S2_mdbPmS5_PiPdS7_bbbmS6__param_14];
	cvt.u64.u32 	%rd271, %r507;
	add.s64 	%rd272, %rd7, %rd271;
	shl.b64 	%rd273, %rd272, 4;
	cvta.to.global.u64 	%rd274, %rd639;
	add.s64 	%rd26, %rd274, %rd273;
	cvt.s64.s32 	%rd275, %r180;
	st.global.u64 	[%rd26], %rd275;
	mul.wide.u32 	%rd276, %r507, 4;
	add.s64 	%rd277, %rd2, %rd276;
	ld.local.v4.u32 	{%r253, %r254, %r255, %r256}, [%rd277];
	cvt.s64.s32 	%rd278, %r253;
	st.global.u64 	[%rd26+8], %rd278;
	mul.lo.s32 	%r257, %r507, 3;
	mul.wide.u32 	%rd279, %r257, 4;
	add.s64 	%rd280, %rd3, %rd279;
	ld.local.v4.u32 	{%r258, %r259, %r260, %r261}, [%rd280];
	cvta.to.global.u64 	%rd281, %rd647;
	mad.lo.s64 	%rd27, %rd272, 12, %rd281;
	st.global.u32 	[%rd27], %r258;
	st.global.u32 	[%rd27+4], %r259;
	st.global.u32 	[%rd27+8], %r260;
	mul.wide.u32 	%rd282, %r507, 8;
	add.s64 	%rd283, %rd4, %rd282;
	ld.local.v2.f64 	{%fd55, %fd56}, [%rd283];
	cvta.to.global.u64 	%rd284, %rd651;
	shl.b64 	%rd285, %rd272, 3;
	add.s64 	%rd28, %rd284, %rd285;
	st.global.f64 	[%rd28], %fd55;
	st.global.u64 	[%rd26+16], %rd275;
	cvt.s64.s32 	%rd286, %r254;
	st.global.u64 	[%rd26+24], %rd286;
	st.global.u32 	[%rd27+12], %r261;
	ld.local.v4.u32 	{%r262, %r263, %r264, %r265}, [%rd280+16];
	st.global.u32 	[%rd27+16], %r262;
	st.global.u32 	[%rd27+20], %r263;
	st.global.f64 	[%rd28+8], %fd56;
	st.global.u64 	[%rd26+32], %rd275;
	cvt.s64.s32 	%rd287, %r255;
	st.global.u64 	[%rd26+40], %rd287;
	add.s32 	%r266, %r257, 6;
	st.global.u32 	[%rd27+24], %r264;
	st.global.u32 	[%rd27+28], %r265;
	mul.wide.u32 	%rd288, %r266, 4;
	add.s64 	%rd289, %rd3, %rd288;
	ld.local.v4.u32 	{%r267, %r268, %r269, %r270}, [%rd289+8];
	st.global.u32 	[%rd27+32], %r267;
	ld.local.v2.f64 	{%fd57, %fd58}, [%rd283+16];
	st.global.f64 	[%rd28+16], %fd57;
	st.global.u64 	[%rd26+48], %rd275;
	cvt.s64.s32 	%rd290, %r256;
	st.global.u64 	[%rd26+56], %rd290;
	st.global.u32 	[%rd27+36], %r268;
	st.global.u32 	[%rd27+40], %r269;
	st.global.u32 	[%rd27+44], %r270;
	st.global.f64 	[%rd28+24], %fd58;
	add.s32 	%r507, %r507, 4;
	setp.ne.s32 	%p58, %r507, %r89;
	@%p58 bra 	$L__BB5_80;
	setp.eq.s32 	%p59, %r88, 0;
	mov.b32 	%r509, 0;
	@%p59 bra 	$L__BB5_96;
	st.global.u64 	[%rd26+64], %rd275;
	ld.local.s32 	%rd293, [%rd277+16];
	st.global.u64 	[%rd26+72], %rd293;
	add.s32 	%r273, %r257, 12;
	mul.wide.u32 	%rd294, %r273, 4;
	add.s64 	%rd295, %rd3, %rd294;
	ld.local.v4.u32 	{%r274, %r275, %r276, %r277}, [%rd295];
	mov.b64 	%rd296, {%r276, %r277};
	st.global.u32 	[%rd27+48], %r274;
	st.global.u32 	[%rd27+52], %r275;
	st.global.u32 	[%rd27+56], %r276;
	ld.local.f64 	%fd59, [%rd283+32];
	st.global.f64 	[%rd28+32], %fd59;
	setp.eq.s32 	%p60, %r88, 1;
	{ .reg .b32 tmp; mov.b64 {tmp, %r93}, %rd296; }
	@%p60 bra 	$L__BB5_96;
	st.global.u64 	[%rd26+80], %rd275;
	ld.local.s32 	%rd298, [%rd277+20];
	st.global.u64 	[%rd26+88], %rd298;
	st.global.u32 	[%rd27+60], %r93;
	ld.local.v2.u32 	{%r280, %r281}, [%rd295+16];
	st.global.u32 	[%rd27+64], %r280;
	st.global.u32 	[%rd27+68], %r281;
	ld.local.f64 	%fd60, [%rd283+40];
	st.global.f64 	[%rd28+40], %fd60;
	setp.eq.s32 	%p61, %r88, 2;
	@%p61 bra 	$L__BB5_96;
	st.global.u64 	[%rd26+96], %rd275;
	ld.local.s32 	%rd301, [%rd277+24];
	st.global.u64 	[%rd26+104], %rd301;
	add.s32 	%r283, %r257, 18;
	mul.wide.u32 	%rd302, %r283, 4;
	add.s64 	%rd303, %rd3, %rd302;
	ld.local.v2.u32 	{%r284, %r285}, [%rd303];
	st.global.u32 	[%rd27+72], %r284;
	st.global.u32 	[%rd27+76], %r285;
	ld.local.u32 	%r286, [%rd303+8];
	st.global.u32 	[%rd27+80], %r286;
	ld.local.f64 	%fd61, [%rd283+48];
	st.global.f64 	[%rd28+48], %fd61;
	bra.uni 	$L__BB5_96;
$L__BB5_85:
	ld.param.u64 	%rd661, [_Z24find_neighbors_optimizedPKdPKiS2_S2_S2_S2_S0_PKbS2_S2_mdbPmS5_PiPdS7_bbbmS6__param_22];
	cvta.to.global.u64 	%rd417, %rd661;
	atom.global.exch.b32 	%r351, [%rd417], 1;
	bra.uni 	$L__BB5_153;
$L__BB5_86:
	mov.b32 	%r508, 0;
$L__BB5_87:
	mov.u32 	%r94, %r508;
	ld.param.s8 	%rs17, [_Z24find_neighbors_optimizedPKdPKiS2_S2_S2_S2_S0_PKbS2_S2_mdbPmS5_PiPdS7_bbbmS6__param_19];
	ld.param.u64 	%rd650, [_Z24find_neighbors_optimizedPKdPKiS2_S2_S2_S2_S0_PKbS2_S2_mdbPmS5_PiPdS7_bbbmS6__param_16];
	ld.param.u64 	%rd646, [_Z24find_neighbors_optimizedPKdPKiS2_S2_S2_S2_S0_PKbS2_S2_mdbPmS5_PiPdS7_bbbmS6__param_15];
	ld.param.u64 	%rd638, [_Z24find_neighbors_optimizedPKdPKiS2_S2_S2_S2_S0_PKbS2_S2_mdbPmS5_PiPdS7_bbbmS6__param_14];
	setp.eq.s16 	%p52, %rs17, 0;
	cvt.u64.u32 	%rd227, %r94;
	add.s64 	%rd228, %rd7, %rd227;
	shl.b64 	%rd229, %rd228, 4;
	cvta.to.global.u64 	%rd230, %rd638;
	add.s64 	%rd32, %rd230, %rd229;
	cvt.s64.s32 	%rd231, %r180;
	st.global.u64 	[%rd32], %rd231;
	mul.wide.u32 	%rd232, %r94, 4;
	add.s64 	%rd233, %rd2, %rd232;
	ld.local.s32 	%rd234, [%rd233];
	st.global.u64 	[%rd32+8], %rd234;
	mul.lo.s32 	%r236, %r94, 3;
	mul.wide.u32 	%rd235, %r236, 4;
	add.s64 	%rd236, %rd3, %rd235;
	ld.local.v2.u32 	{%r237, %r238}, [%rd236];
	cvta.to.global.u64 	%rd237, %rd646;
	mad.lo.s64 	%rd34, %rd228, 12, %rd237;
	st.global.u32 	[%rd34], %r237;
	st.global.u32 	[%rd34+4], %r238;
	ld.local.u32 	%r239, [%rd236+8];
	st.global.u32 	[%rd34+8], %r239;
	cvta.to.global.u64 	%rd238, %rd650;
	shl.b64 	%rd239, %rd228, 3;
	add.s64 	%rd35, %rd238, %rd239;
	@%p52 bra 	$L__BB5_89;
	mul.wide.u32 	%rd240, %r94, 8;
	add.s64 	%rd241, %rd4, %rd240;
	ld.local.f64 	%fd43, [%rd241];
	st.global.f64 	[%rd35], %fd43;
$L__BB5_89:
	ld.param.s8 	%rs18, [_Z24find_neighbors_optimizedPKdPKiS2_S2_S2_S2_S0_PKbS2_S2_mdbPmS5_PiPdS7_bbbmS6__param_19];
	ld.param.u64 	%rd655, [_Z24find_neighbors_optimizedPKdPKiS2_S2_S2_S2_S0_PKbS2_S2_mdbPmS5_PiPdS7_bbbmS6__param_17];
	setp.eq.s16 	%p53, %rs18, 0;
	mul.wide.u32 	%rd242, %r236, 8;
	add.s64 	%rd243, %rd5, %rd242;
	ld.local.v2.f64 	{%fd44, %fd45}, [%rd243];
	cvta.to.global.u64 	%rd246, %rd655;
	mad.lo.s64 	%rd247, %rd228, 24, %rd246;
	st.global.f64 	[%rd247], %fd44;
	st.global.f64 	[%rd247+8], %fd45;
	ld.local.f64 	%fd46, [%rd243+16];
	st.global.f64 	[%rd247+16], %fd46;
	cvt.s64.s32 	%rd248, %r180;
	st.global.u64 	[%rd32+16], %rd248;
	mul.wide.u32 	%rd249, %r94, 4;
	add.s64 	%rd250, %rd2, %rd249;
	ld.local.s32 	%rd251, [%rd250+4];
	st.global.u64 	[%rd32+24], %rd251;
	mul.wide.u32 	%rd252, %r236, 4;
	add.s64 	%rd253, %rd3, %rd252;
	ld.local.u32 	%r241, [%rd253+12];
	st.global.u32 	[%rd34+12], %r241;
	ld.local.v2.u32 	{%r242, %r243}, [%rd253+16];
	st.global.u32 	[%rd34+16], %r242;
	st.global.u32 	[%rd34+20], %r243;
	@%p53 bra 	$L__BB5_91;
	mul.wide.u32 	%rd254, %r94, 8;
	add.s64 	%rd255, %rd4, %rd254;
	ld.local.f64 	%fd47, [%rd255+8];
	st.global.f64 	[%rd35+8], %fd47;
$L__BB5_91:
	ld.param.u64 	%rd656, [_Z24find_neighbors_optimizedPKdPKiS2_S2_S2_S2_S0_PKbS2_S2_mdbPmS5_PiPdS7_bbbmS6__param_17];
	ld.local.f64 	%fd48, [%rd243+24];
	cvta.to.global.u64 	%rd258, %rd656;
	cvt.u64.u32 	%rd259, %r94;
	add.s64 	%rd260, %rd7, %rd259;
	mad.lo.s64 	%rd37, %rd260, 24, %rd258;
	st.global.f64 	[%rd37+24], %fd48;
	ld.local.v2.f64 	{%fd49, %fd50}, [%rd243+32];
	st.global.f64 	[%rd37+32], %fd49;
	st.global.f64 	[%rd37+40], %fd50;
	add.s32 	%r508, %r94, 2;
	add.s32 	%r244, %r62, 1;
	and.b32  	%r245, %r244, -2;
	setp.ne.s32 	%p54, %r508, %r245;
	@%p54 bra 	$L__BB5_87;
	and.b32  	%r247, %r62, 1;
	setp.eq.b32 	%p55, %r247, 1;
	mov.b32 	%r509, 0;
	@%p55 bra 	$L__BB5_96;
	ld.param.s8 	%rs19, [_Z24find_neighbors_optimizedPKdPKiS2_S2_S2_S2_S0_PKbS2_S2_mdbPmS5_PiPdS7_bbbmS6__param_19];
	setp.eq.s16 	%p56, %rs19, 0;
	st.global.u64 	[%rd32+32], %rd248;
	mul.wide.u32 	%rd262, %r94, 4;
	add.s64 	%rd263, %rd2, %rd262;
	ld.local.s32 	%rd264, [%rd263+8];
	st.global.u64 	[%rd32+40], %rd264;
	add.s32 	%r97, %r236, 6;
	mul.wide.u32 	%rd265, %r97, 4;
	add.s64 	%rd266, %rd3, %rd265;
	ld.local.v2.u32 	{%r248, %r249}, [%rd266];
	st.global.u32 	[%rd34+24], %r248;
	st.global.u32 	[%rd34+28], %r249;
	ld.local.u32 	%r250, [%rd266+8];
	st.global.u32 	[%rd34+32], %r250;
	@%p56 bra 	$L__BB5_95;
	mul.wide.u32 	%rd267, %r94, 8;
	add.s64 	%rd268, %rd4, %rd267;
	ld.local.f64 	%fd51, [%rd268+16];
	st.global.f64 	[%rd35+16], %fd51;
$L__BB5_95:
	mul.wide.u32 	%rd269, %r97, 8;
	add.s64 	%rd270, %rd5, %rd269;
	ld.local.v2.f64 	{%fd52, %fd53}, [%rd270];
	st.global.f64 	[%rd37+48], %fd52;
	st.global.f64 	[%rd37+56], %fd53;
	ld.local.f64 	%fd54, [%rd270+16];
	st.global.f64 	[%rd37+64], %fd54;
$L__BB5_96:
	add.s32 	%r501, %r501, 1;
	setp.lt.s32 	%p87, %r501, %r60;
	@%p87 bra 	$L__BB5_26;
$L__BB5_97:
	add.s32 	%r475, %r475, 8;
	shl.b32 	%r352, %r178, 1;
	mad.lo.s32 	%r353, %r177, %r352, %r177;
	shl.b32 	%r354, %r353, 1;
	add.s32 	%r355, %r352, %r354;
	or.b32  	%r356, %r355, 1;
	mul.lo.s32 	%r357, %r179, %r356;
	shl.b32 	%r358, %r357, 1;
	add.s32 	%r359, %r358, %r356;
	setp.lt.s32 	%p88, %r475, %r359;
	@%p88 bra 	$L__BB5_3;
$L__BB5_98:
	setp.lt.s32 	%p89, %r509, 1;
	@%p89 bra 	$L__BB5_153;
	ld.param.u64 	%rd660, [_Z24find_neighbors_optimizedPKdPKiS2_S2_S2_S2_S0_PKbS2_S2_mdbPmS5_PiPdS7_bbbmS6__param_21];
	ld.param.u64 	%rd637, [_Z24find_neighbors_optimizedPKdPKiS2_S2_S2_S2_S0_PKbS2_S2_mdbPmS5_PiPdS7_bbbmS6__param_13];
	cvt.u64.u32 	%rd418, %r509;
	cvta.to.global.u64 	%rd419, %rd637;
	atom.global.add.u64 	%rd38, [%rd419], %rd418;
	add.s64 	%rd420, %rd38, %rd418;
	setp.gt.u64 	%p90, %rd420, %rd660;
	@%p90 bra 	$L__BB5_154;
	ld.param.s8 	%rs16, [_Z24find_neighbors_optimizedPKdPKiS2_S2_S2_S2_S0_PKbS2_S2_mdbPmS5_PiPdS7_bbbmS6__param_18];
	ld.param.u64 	%rd658, [_Z24find_neighbors_optimizedPKdPKiS2_S2_S2_S2_S0_PKbS2_S2_mdbPmS5_PiPdS7_bbbmS6__param_17];
	ld.param.u64 	%rd654, [_Z24find_neighbors_optimizedPKdPKiS2_S2_S2_S2_S0_PKbS2_S2_mdbPmS5_PiPdS7_bbbmS6__param_16];
	ld.param.u64 	%rd645, [_Z24find_neighbors_optimizedPKdPKiS2_S2_S2_S2_S0_PKbS2_S2_mdbPmS5_PiPdS7_bbbmS6__param_14];
	cvta.to.global.u64 	%rd39, %rd645;
	cvta.to.global.u64 	%rd40, %rd654;
	cvta.to.global.u64 	%rd41, %rd658;
	cvt.s64.s32 	%rd42, %r180;
	setp.ne.s16 	%p91, %rs16, 0;
	@%p91 bra 	$L__BB5_128;
	ld.param.s8 	%rs36, [_Z24find_neighbors_optimizedPKdPKiS2_S2_S2_S2_S0_PKbS2_S2_mdbPmS5_PiPdS7_bbbmS6__param_20];
	setp.ne.s16 	%p111, %rs36, 0;
	@%p111 bra 	$L__BB5_115;
	ld.param.s8 	%rs32, [_Z24find_neighbors_optimizedPKdPKiS2_S2_S2_S2_S0_PKbS2_S2_mdbPmS5_PiPdS7_bbbmS6__param_19];
	setp.ne.s16 	%p121, %rs32, 0;
	@%p121 bra 	$L__BB5_109;
	add.s32 	%r469, %r509, -1;
	and.b32  	%r103, %r509, 3;
	setp.lt.u32 	%p126, %r469, 3;
	mov.b32 	%r513, 0;
	@%p126 bra 	$L__BB5_106;
	and.b32  	%r513, %r509, 2147483644;
	neg.s32 	%r512, %r513;
	shl.b64 	%rd611, %rd38, 4;
	add.s64 	%rd612, %rd611, %rd39;
	add.s64 	%rd663, %rd612, 32;
	mov.u64 	%rd664, %rd2;
$L__BB5_105:
	st.global.u64 	[%rd663+-32], %rd42;
	ld.local.v4.u32 	{%r470, %r471, %r472, %r473}, [%rd664];
	cvt.s64.s32 	%rd613, %r470;
	st.global.u64 	[%rd663+-24], %rd613;
	st.global.u64 	[%rd663+-16], %rd42;
	cvt.s64.s32 	%rd614, %r471;
	st.global.u64 	[%rd663+-8], %rd614;
	st.global.u64 	[%rd663], %rd42;
	cvt.s64.s32 	%rd615, %r472;
	st.global.u64 	[%rd663+8], %rd615;
	st.global.u64 	[%rd663+16], %rd42;
	cvt.s64.s32 	%rd616, %r473;
	st.global.u64 	[%rd663+24], %rd616;
	add.s32 	%r512, %r512, 4;
	add.s64 	%rd664, %rd664, 16;
	add.s64 	%rd663, %rd663, 64;
	setp.ne.s32 	%p127, %r512, 0;
	@%p127 bra 	$L__BB5_105;
$L__BB5_106:
	setp.eq.s32 	%p128, %r103, 0;
	@%p128 bra 	$L__BB5_153;
	cvt.u64.u32 	%rd617, %r513;
	mul.wide.u32 	%rd618, %r513, 4;
	add.s64 	%rd666, %rd2, %rd618;
	add.s64 	%rd619, %rd38, %rd617;
	shl.b64 	%rd620, %rd619, 4;
	add.s64 	%rd621, %rd620, %rd39;
	add.s64 	%rd665, %rd621, 8;
	neg.s32 	%r514, %r103;
$L__BB5_108:
	.pragma "nounroll";
	st.global.u64 	[%rd665+-8], %rd42;
	ld.local.s32 	%rd622, [%rd666];
	st.global.u64 	[%rd665], %rd622;
	add.s64 	%rd666, %rd666, 4;
	add.s64 	%rd665, %rd665, 16;
	add.s32 	%r514, %r514, 1;
	setp.eq.s32 	%p129, %r514, 0;
	@%p129 bra 	$L__BB5_153;
	bra.uni 	$L__BB5_108;
$L__BB5_109:
	add.s32 	%r463, %r509, -1;
	and.b32  	%r112, %r509, 3;
	setp.lt.u32 	%p122, %r463, 3;
	mov.b32 	%r516, 0;
	@%p122 bra 	$L__BB5_112;
	and.b32  	%r516, %r509, 2147483644;
	neg.s32 	%r515, %r516;
	shl.b64 	%rd595, %rd38, 4;
	add.s64 	%rd596, %rd595, %rd39;
	add.s64 	%rd670, %rd596, 32;
	add.s64 	%rd669, %rd4, 16;
	shl.b64 	%rd597, %rd38, 3;
	add.s64 	%rd598, %rd597, %rd40;
	add.s64 	%rd667, %rd598, 16;
	mov.u64 	%rd668, %rd2;
$L__BB5_111:
	st.global.u64 	[%rd670+-32], %rd42;
	ld.local.v4.u32 	{%r464, %r465, %r466, %r467}, [%rd668];
	cvt.s64.s32 	%rd599, %r464;
	st.global.u64 	[%rd670+-24], %rd599;
	ld.local.v2.f64 	{%fd158, %fd159}, [%rd669+-16];
	st.global.f64 	[%rd667+-16], %fd158;
	st.global.u64 	[%rd670+-16], %rd42;
	cvt.s64.s32 	%rd600, %r465;
	st.global.u64 	[%rd670+-8], %rd600;
	st.global.f64 	[%rd667+-8], %fd159;
	st.global.u64 	[%rd670], %rd42;
	cvt.s64.s32 	%rd601, %r466;
	st.global.u64 	[%rd670+8], %rd601;
	ld.local.v2.f64 	{%fd160, %fd161}, [%rd669];
	st.global.f64 	[%rd667], %fd160;
	st.global.u64 	[%rd670+16], %rd42;
	cvt.s64.s32 	%rd602, %r467;
	st.global.u64 	[%rd670+24], %rd602;
	st.global.f64 	[%rd667+8], %fd161;
	add.s32 	%r515, %r515, 4;
	add.s64 	%rd670, %rd670, 64;
	add.s64 	%rd669, %rd669, 32;
	add.s64 	%rd668, %rd668, 16;
	add.s64 	%rd667, %rd667, 32;
	setp.ne.s32 	%p123, %r515, 0;
	@%p123 bra 	$L__BB5_111;
$L__BB5_112:
	setp.eq.s32 	%p124, %r112, 0;
	@%p124 bra 	$L__BB5_153;
	cvt.u64.u32 	%rd603, %r516;
	mul.wide.u32 	%rd604, %r516, 8;
	add.s64 	%rd674, %rd4, %rd604;
	mul.wide.u32 	%rd605, %r516, 4;
	add.s64 	%rd673, %rd2, %rd605;
	add.s64 	%rd606, %rd38, %rd603;
	shl.b64 	%rd607, %rd606, 3;
	add.s64 	%rd672, %rd40, %rd607;
	shl.b64 	%rd608, %rd606, 4;
	add.s64 	%rd609, %rd608, %rd39;
	add.s64 	%rd671, %rd609, 8;
	neg.s32 	%r517, %r112;
$L__BB5_114:
	.pragma "nounroll";
	st.global.u64 	[%rd671+-8], %rd42;
	ld.local.s32 	%rd610, [%rd673];
	st.global.u64 	[%rd671], %rd610;
	ld.local.f64 	%fd162, [%rd674];
	st.global.f64 	[%rd672], %fd162;
	add.s64 	%rd674, %rd674, 8;
	add.s64 	%rd673, %rd673, 4;
	add.s64 	%rd672, %rd672, 8;
	add.s64 	%rd671, %rd671, 16;
	add.s32 	%r517, %r517, 1;
	setp.eq.s32 	%p125, %r517, 0;
	@%p125 bra 	$L__BB5_153;
	bra.uni 	$L__BB5_114;
$L__BB5_115:
	ld.param.s8 	%rs31, [_Z24find_neighbors_optimizedPKdPKiS2_S2_S2_S2_S0_PKbS2_S2_mdbPmS5_PiPdS7_bbbmS6__param_19];
	setp.ne.s16 	%p112, %rs31, 0;
	@%p112 bra 	$L__BB5_122;
	add.s32 	%r452, %r509, -1;
	and.b32  	%r121, %r509, 3;
	setp.lt.u32 	%p117, %r452, 3;
	mov.b32 	%r519, 0;
	@%p117 bra 	$L__BB5_119;
	and.b32  	%r519, %r509, 2147483644;
	mov.b32 	%r518, 0;
$L__BB5_118:
	cvt.u64.u32 	%rd569, %r518;
	add.s64 	%rd570, %rd38, %rd569;
	shl.b64 	%rd571, %rd570, 4;
	add.s64 	%rd572, %rd39, %rd571;
	st.global.u64 	[%rd572], %rd42;
	mul.wide.u32 	%rd573, %r518, 4;
	add.s64 	%rd574, %rd2, %rd573;
	ld.local.v4.u32 	{%r454, %r455, %r456, %r457}, [%rd574];
	cvt.s64.s32 	%rd575, %r454;
	st.global.u64 	[%rd572+8], %rd575;
	mul.lo.s32 	%r458, %r518, 3;
	mul.wide.u32 	%rd576, %r458, 8;
	add.s64 	%rd577, %rd5, %rd576;
	ld.local.v2.f64 	{%fd143, %fd144}, [%rd577];
	mad.lo.s64 	%rd578, %rd570, 24, %rd41;
	st.global.f64 	[%rd578], %fd143;
	st.global.f64 	[%rd578+8], %fd144;
	ld.local.v2.f64 	{%fd145, %fd146}, [%rd577+16];
	st.global.f64 	[%rd578+16], %fd145;
	st.global.u64 	[%rd572+16], %rd42;
	cvt.s64.s32 	%rd579, %r455;
	st.global.u64 	[%rd572+24], %rd579;
	st.global.f64 	[%rd578+24], %fd146;
	ld.local.v2.f64 	{%fd147, %fd148}, [%rd577+32];
	st.global.f64 	[%rd578+32], %fd147;
	st.global.f64 	[%rd578+40], %fd148;
	st.global.u64 	[%rd572+32], %rd42;
	cvt.s64.s32 	%rd580, %r456;
	st.global.u64 	[%rd572+40], %rd580;
	add.s32 	%r459, %r458, 6;
	mul.wide.u32 	%rd581, %r459, 8;
	add.s64 	%rd582, %rd5, %rd581;
	ld.local.v2.f64 	{%fd149, %fd150}, [%rd582];
	st.global.f64 	[%rd578+48], %fd149;
	st.global.f64 	[%rd578+56], %fd150;
	ld.local.v2.f64 	{%fd151, %fd152}, [%rd582+16];
	st.global.f64 	[%rd578+64], %fd151;
	st.global.u64 	[%rd572+48], %rd42;
	cvt.s64.s32 	%rd583, %r457;
	st.global.u64 	[%rd572+56], %rd583;
	add.s32 	%r460, %r458, 9;
	st.global.f64 	[%rd578+72], %fd152;
	mul.wide.u32 	%rd584, %r460, 8;
	add.s64 	%rd585, %rd5, %rd584;
	ld.local.v2.f64 	{%fd153, %fd154}, [%rd585+8];
	st.global.f64 	[%rd578+80], %fd153;
	st.global.f64 	[%rd578+88], %fd154;
	add.s32 	%r518, %r518, 4;
	setp.ne.s32 	%p118, %r518, %r519;
	@%p118 bra 	$L__BB5_118;
$L__BB5_119:
	setp.eq.s32 	%p119, %r121, 0;
	@%p119 bra 	$L__BB5_153;
	neg.s32 	%r520, %r121;
	cvt.u64.u32 	%rd586, %r519;
	add.s64 	%rd587, %rd38, %rd586;
	shl.b64 	%rd588, %rd587, 4;
	add.s64 	%rd589, %rd588, %rd39;
	add.s64 	%rd678, %rd589, 8;
	mul.lo.s32 	%r461, %r519, 3;
	mul.wide.u32 	%rd590, %r461, 8;
	add.s64 	%rd591, %rd590, %rd5;
	add.s64 	%rd677, %rd591, 16;
	mul.wide.u32 	%rd592, %r519, 4;
	add.s64 	%rd676, %rd2, %rd592;
	mad.lo.s64 	%rd593, %rd587, 24, %rd41;
	add.s64 	%rd675, %rd593, 8;
$L__BB5_121:
	.pragma "nounroll";
	st.global.u64 	[%rd678+-8], %rd42;
	ld.local.s32 	%rd594, [%rd676];
	st.global.u64 	[%rd678], %rd594;
	ld.local.f64 	%fd155, [%rd677+-16];
	st.global.f64 	[%rd675+-8], %fd155;
	ld.local.f64 	%fd156, [%rd677+-8];
	st.global.f64 	[%rd675], %fd156;
	ld.local.f64 	%fd157, [%rd677];
	st.global.f64 	[%rd675+8], %fd157;
	add.s32 	%r520, %r520, 1;
	setp.eq.s32 	%p120, %r520, 0;
	add.s64 	%rd678, %rd678, 16;
	add.s64 	%rd677, %rd677, 24;
	add.s64 	%rd676, %rd676, 4;
	add.s64 	%rd675, %rd675, 24;
	@%p120 bra 	$L__BB5_153;
	bra.uni 	$L__BB5_121;
$L__BB5_122:
	add.s32 	%r441, %r509, -1;
	and.b32  	%r129, %r509, 3;
	setp.lt.u32 	%p113, %r441, 3;
	mov.b32 	%r522, 0;
	@%p113 bra 	$L__BB5_125;
	and.b32  	%r522, %r509, 2147483644;
	mov.b32 	%r521, 0;
$L__BB5_124:
	cvt.u64.u32 	%rd537, %r521;
	add.s64 	%rd538, %rd38, %rd537;
	shl.b64 	%rd539, %rd538, 4;
	add.s64 	%rd540, %rd39, %rd539;
	st.global.u64 	[%rd540], %rd42;
	mul.wide.u32 	%rd541, %r521, 4;
	add.s64 	%rd542, %rd2, %rd541;
	ld.local.v4.u32 	{%r443, %r444, %r445, %r446}, [%rd542];
	cvt.s64.s32 	%rd543, %r443;
	st.global.u64 	[%rd540+8], %rd543;
	mul.wide.u32 	%rd544, %r521, 8;
	add.s64 	%rd545, %rd4, %rd544;
	ld.local.v2.f64 	{%fd123, %fd124}, [%rd545];
	shl.b64 	%rd546, %rd538, 3;
	add.s64 	%rd547, %rd40, %rd546;
	st.global.f64 	[%rd547], %fd123;
	mul.lo.s32 	%r447, %r521, 3;
	mul.wide.u32 	%rd548, %r447, 8;
	add.s64 	%rd549, %rd5, %rd548;
	ld.local.v2.f64 	{%fd125, %fd126}, [%rd549];
	mad.lo.s64 	%rd550, %rd538, 24, %rd41;
	st.global.f64 	[%rd550], %fd125;
	st.global.f64 	[%rd550+8], %fd126;
	ld.local.v2.f64 	{%fd127, %fd128}, [%rd549+16];
	st.global.f64 	[%rd550+16], %fd127;
	st.global.u64 	[%rd540+16], %rd42;
	cvt.s64.s32 	%rd551, %r444;
	st.global.u64 	[%rd540+24], %rd551;
	st.global.f64 	[%rd547+8], %fd124;
	st.global.f64 	[%rd550+24], %fd128;
	ld.local.v2.f64 	{%fd129, %fd130}, [%rd549+32];
	st.global.f64 	[%rd550+32], %fd129;
	st.global.f64 	[%rd550+40], %fd130;
	st.global.u64 	[%rd540+32], %rd42;
	cvt.s64.s32 	%rd552, %r445;
	st.global.u64 	[%rd540+40], %rd552;
	ld.local.v2.f64 	{%fd131, %fd132}, [%rd545+16];
	st.global.f64 	[%rd547+16], %fd131;
	add.s32 	%r448, %r447, 6;
	mul.wide.u32 	%rd553, %r448, 8;
	add.s64 	%rd554, %rd5, %rd553;
	ld.local.v2.f64 	{%fd133, %fd134}, [%rd554];
	st.global.f64 	[%rd550+48], %fd133;
	st.global.f64 	[%rd550+56], %fd134;
	ld.local.v2.f64 	{%fd135, %fd136}, [%rd554+16];
	st.global.f64 	[%rd550+64], %fd135;
	st.global.u64 	[%rd540+48], %rd42;
	cvt.s64.s32 	%rd555, %r446;
	st.global.u64 	[%rd540+56], %rd555;
	st.global.f64 	[%rd547+24], %fd132;
	add.s32 	%r449, %r447, 9;
	st.global.f64 	[%rd550+72], %fd136;
	mul.wide.u32 	%rd556, %r449, 8;
	add.s64 	%rd557, %rd5, %rd556;
	ld.local.v2.f64 	{%fd137, %fd138}, [%rd557+8];
	st.global.f64 	[%rd550+80], %fd137;
	st.global.f64 	[%rd550+88], %fd138;
	add.s32 	%r521, %r521, 4;
	setp.ne.s32 	%p114, %r521, %r522;
	@%p114 bra 	$L__BB5_124;
$L__BB5_125:
	setp.eq.s32 	%p115, %r129, 0;
	@%p115 bra 	$L__BB5_153;
	neg.s32 	%r523, %r129;
	cvt.u64.u32 	%rd558, %r522;
	add.s64 	%rd559, %rd38, %rd558;
	shl.b64 	%rd560, %rd559, 4;
	add.s64 	%rd561, %rd560, %rd39;
	add.s64 	%rd684, %rd561, 8;
	mul.lo.s32 	%r450, %r522, 3;
	mul.wide.u32 	%rd562, %r450, 8;
	add.s64 	%rd563, %rd562, %rd5;
	add.s64 	%rd683, %rd563, 8;
	mul.wide.u32 	%rd564, %r522, 8;
	add.s64 	%rd682, %rd4, %rd564;
	mul.wide.u32 	%rd565, %r522, 4;
	add.s64 	%rd681, %rd2, %rd565;
	shl.b64 	%rd566, %rd559, 3;
	add.s64 	%rd680, %rd40, %rd566;
	mad.lo.s64 	%rd567, %rd559, 24, %rd41;
	add.s64 	%rd679, %rd567, 8;
$L__BB5_127:
	.pragma "nounroll";
	st.global.u64 	[%rd684+-8], %rd42;
	ld.local.s32 	%rd568, [%rd681];
	st.global.u64 	[%rd684], %rd568;
	ld.local.f64 	%fd139, [%rd682];
	st.global.f64 	[%rd680], %fd139;
	ld.local.f64 	%fd140, [%rd683+-8];
	st.global.f64 	[%rd679+-8], %fd140;
	ld.local.f64 	%fd141, [%rd683];
	st.global.f64 	[%rd679], %fd141;
	ld.local.f64 	%fd142, [%rd683+8];
	st.global.f64 	[%rd679+8], %fd142;
	add.s32 	%r523, %r523, 1;
	setp.eq.s32 	%p116, %r523, 0;
	add.s64 	%rd684, %rd684, 16;
	add.s64 	%rd683, %rd683, 24;
	add.s64 	%rd682, %rd682, 8;
	add.s64 	%rd681, %rd681, 4;
	add.s64 	%rd680, %rd680, 8;
	add.s64 	%rd679, %rd679, 24;
	@%p116 bra 	$L__BB5_153;
	bra.uni 	$L__BB5_127;
$L__BB5_128:
	ld.param.s8 	%rs35, [_Z24find_neighbors_optimizedPKdPKiS2_S2_S2_S2_S0_PKbS2_S2_mdbPmS5_PiPdS7_bbbmS6__param_20];
	ld.param.u64 	%rd649, [_Z24find_neighbors_optimizedPKdPKiS2_S2_S2_S2_S0_PKbS2_S2_mdbPmS5_PiPdS7_bbbmS6__param_15];
	cvta.to.global.u64 	%rd107, %rd649;
	setp.ne.s16 	%p92, %rs35, 0;
	@%p92 bra 	$L__BB5_142;
	ld.param.s8 	%rs30, [_Z24find_neighbors_optimizedPKdPKiS2_S2_S2_S2_S0_PKbS2_S2_mdbPmS5_PiPdS7_bbbmS6__param_19];
	setp.ne.s16 	%p102, %rs30, 0;
	@%p102 bra 	$L__BB5_136;
	add.s32 	%r416, %r509, -1;
	and.b32  	%r137, %r509, 3;
	setp.lt.u32 	%p107, %r416, 3;
	mov.b32 	%r525, 0;
	@%p107 bra 	$L__BB5_133;
	and.b32  	%r525, %r509, 2147483644;
	mov.b32 	%r524, 0;
$L__BB5_132:
	cvt.u64.u32 	%rd513, %r524;
	add.s64 	%rd514, %rd38, %rd513;
	shl.b64 	%rd515, %rd514, 4;
	add.s64 	%rd516, %rd39, %rd515;
	st.global.u64 	[%rd516], %rd42;
	mul.wide.u32 	%rd517, %r524, 4;
	add.s64 	%rd518, %rd2, %rd517;
	ld.local.v4.u32 	{%r418, %r419, %r420, %r421}, [%rd518];
	cvt.s64.s32 	%rd519, %r418;
	st.global.u64 	[%rd516+8], %rd519;
	mul.lo.s32 	%r422, %r524, 3;
	mul.wide.u32 	%rd520, %r422, 4;
	add.s64 	%rd521, %rd3, %rd520;
	ld.local.v4.u32 	{%r423, %r424, %r425, %r426}, [%rd521];
	mad.lo.s64 	%rd522, %rd514, 12, %rd107;
	st.global.u32 	[%rd522], %r423;
	st.global.u32 	[%rd522+4], %r424;
	st.global.u32 	[%rd522+8], %r425;
	st.global.u64 	[%rd516+16], %rd42;
	cvt.s64.s32 	%rd523, %r419;
	st.global.u64 	[%rd516+24], %rd523;
	st.global.u32 	[%rd522+12], %r426;
	ld.local.v4.u32 	{%r427, %r428, %r429, %r430}, [%rd521+16];
	st.global.u32 	[%rd522+16], %r427;
	st.global.u32 	[%rd522+20], %r428;
	st.global.u64 	[%rd516+32], %rd42;
	cvt.s64.s32 	%rd524, %r420;
	st.global.u64 	[%rd516+40], %rd524;
	add.s32 	%r431, %r422, 6;
	st.global.u32 	[%rd522+24], %r429;
	st.global.u32 	[%rd522+28], %r430;
	mul.wide.u32 	%rd525, %r431, 4;
	add.s64 	%rd526, %rd3, %rd525;
	ld.local.v4.u32 	{%r432, %r433, %r434, %r435}, [%rd526+8];
	st.global.u32 	[%rd522+32], %r432;
	st.global.u64 	[%rd516+48], %rd42;
	cvt.s64.s32 	%rd527, %r421;
	st.global.u64 	[%rd516+56], %rd527;
	st.global.u32 	[%rd522+36], %r433;
	st.global.u32 	[%rd522+40], %r434;
	st.global.u32 	[%rd522+44], %r435;
	add.s32 	%r524, %r524, 4;
	setp.ne.s32 	%p108, %r524, %r525;
	@%p108 bra 	$L__BB5_132;
$L__BB5_133:
	setp.eq.s32 	%p109, %r137, 0;
	@%p109 bra 	$L__BB5_153;
	neg.s32 	%r526, %r137;
	cvt.u64.u32 	%rd528, %r525;
	add.s64 	%rd529, %rd38, %rd528;
	shl.b64 	%rd530, %rd529, 4;
	add.s64 	%rd531, %rd530, %rd39;
	add.s64 	%rd688, %rd531, 8;
	mul.lo.s32 	%r436, %r525, 3;
	mul.wide.u32 	%rd532, %r436, 4;
	add.s64 	%rd533, %rd532, %rd3;
	add.s64 	%rd687, %rd533, 8;
	mul.wide.u32 	%rd534, %r525, 4;
	add.s64 	%rd686, %rd2, %rd534;
	mad.lo.s64 	%rd535, %rd529, 12, %rd107;
	add.s64 	%rd685, %rd535, 4;
$L__BB5_135:
	.pragma "nounroll";
	st.global.u64 	[%rd688+-8], %rd42;
	ld.local.s32 	%rd536, [%rd686];
	st.global.u64 	[%rd688], %rd536;
	ld.local.u32 	%r437, [%rd687+-8];
	st.global.u32 	[%rd685+-4], %r437;
	ld.local.u32 	%r438, [%rd687+-4];
	st.global.u32 	[%rd685], %r438;
	ld.local.u32 	%r439, [%rd687];
	st.global.u32 	[%rd685+4], %r439;
	add.s32 	%r526, %r526, 1;
	setp.eq.s32 	%p110, %r526, 0;
	add.s64 	%rd688, %rd688, 16;
	add.s64 	%rd687, %rd687, 12;
	add.s64 	%rd686, %rd686, 4;
	add.s64 	%rd685, %rd685, 12;
	@%p110 bra 	$L__BB5_153;
	bra.uni 	$L__BB5_135;
$L__BB5_136:
	add.s32 	%r391, %r509, -1;
	and.b32  	%r145, %r509, 3;
	setp.lt.u32 	%p103, %r391, 3;
	mov.b32 	%r528, 0;
	@%p103 bra 	$L__BB5_139;
	and.b32  	%r528, %r509, 2147483644;
	mov.b32 	%r527, 0;
$L__BB5_138:
	cvt.u64.u32 	%rd483, %r527;
	add.s64 	%rd484, %rd38, %rd483;
	shl.b64 	%rd485, %rd484, 4;
	add.s64 	%rd486, %rd39, %rd485;
	st.global.u64 	[%rd486], %rd42;
	mul.wide.u32 	%rd487, %r527, 4;
	add.s64 	%rd488, %rd2, %rd487;
	ld.local.v4.u32 	{%r393, %r394, %r395, %r396}, [%rd488];
	cvt.s64.s32 	%rd489, %r393;
	st.global.u64 	[%rd486+8], %rd489;
	mul.lo.s32 	%r397, %r527, 3;
	mul.wide.u32 	%rd490, %r397, 4;
	add.s64 	%rd491, %rd3, %rd490;
	ld.local.v4.u32 	{%r398, %r399, %r400, %r401}, [%rd491];
	mad.lo.s64 	%rd492, %rd484, 12, %rd107;
	st.global.u32 	[%rd492], %r398;
	st.global.u32 	[%rd492+4], %r399;
	st.global.u32 	[%rd492+8], %r400;
	mul.wide.u32 	%rd493, %r527, 8;
	add.s64 	%rd494, %rd4, %rd493;
	ld.local.v2.f64 	{%fd118, %fd119}, [%rd494];
	shl.b64 	%rd495, %rd484, 3;
	add.s64 	%rd496, %rd40, %rd495;
	st.global.f64 	[%rd496], %fd118;
	st.global.u64 	[%rd486+16], %rd42;
	cvt.s64.s32 	%rd497, %r394;
	st.global.u64 	[%rd486+24], %rd497;
	st.global.u32 	[%rd492+12], %r401;
	ld.local.v4.u32 	{%r402, %r403, %r404, %r405}, [%rd491+16];
	st.global.u32 	[%rd492+16], %r402;
	st.global.u32 	[%rd492+20], %r403;
	st.global.f64 	[%rd496+8], %fd119;
	st.global.u64 	[%rd486+32], %rd42;
	cvt.s64.s32 	%rd498, %r395;
	st.global.u64 	[%rd486+40], %rd498;
	add.s32 	%r406, %r397, 6;
	st.global.u32 	[%rd492+24], %r404;
	st.global.u32 	[%rd492+28], %r405;
	mul.wide.u32 	%rd499, %r406, 4;
	add.s64 	%rd500, %rd3, %rd499;
	ld.local.v4.u32 	{%r407, %r408, %r409, %r410}, [%rd500+8];
	st.global.u32 	[%rd492+32], %r407;
	ld.local.v2.f64 	{%fd120, %fd121}, [%rd494+16];
	st.global.f64 	[%rd496+16], %fd120;
	st.global.u64 	[%rd486+48], %rd42;
	cvt.s64.s32 	%rd501, %r396;
	st.global.u64 	[%rd486+56], %rd501;
	st.global.u32 	[%rd492+36], %r408;
	st.global.u32 	[%rd492+40], %r409;
	st.global.u32 	[%rd492+44], %r410;
	st.global.f64 	[%rd496+24], %fd121;
	add.s32 	%r527, %r527, 4;
	setp.ne.s32 	%p104, %r527, %r528;
	@%p104 bra 	$L__BB5_138;
$L__BB5_139:
	setp.eq.s32 	%p105, %r145, 0;
	@%p105 bra 	$L__BB5_153;
	neg.s32 	%r529, %r145;
	cvt.u64.u32 	%rd502, %r528;
	add.s64 	%rd503, %rd38, %rd502;
	shl.b64 	%rd504, %rd503, 4;
	add.s64 	%rd505, %rd504, %rd39;
	add.s64 	%rd694, %rd505, 8;
	mul.lo.s32 	%r411, %r528, 3;
	mul.wide.u32 	%rd506, %r411, 4;
	add.s64 	%rd507, %rd506, %rd3;
	add.s64 	%rd693, %rd507, 4;
	mul.wide.u32 	%rd508, %r528, 8;
	add.s64 	%rd692, %rd4, %rd508;
	mul.wide.u32 	%rd509, %r528, 4;
	add.s64 	%rd691, %rd2, %rd509;
	shl.b64 	%rd510, %rd503, 3;
	add.s64 	%rd690, %rd40, %rd510;
	mad.lo.s64 	%rd511, %rd503, 12, %rd107;
	add.s64 	%rd689, %rd511, 4;
$L__BB5_141:
	.pragma "nounroll";
	st.global.u64 	[%rd694+-8], %rd42;
	ld.local.s32 	%rd512, [%rd691];
	st.global.u64 	[%rd694], %rd512;
	ld.local.u32 	%r412, [%rd693+-4];
	st.global.u32 	[%rd689+-4], %r412;
	ld.local.u32 	%r413, [%rd693];
	st.global.u32 	[%rd689], %r413;
	ld.local.u32 	%r414, [%rd693+4];
	st.global.u32 	[%rd689+4], %r414;
	ld.local.f64 	%fd122, [%rd692];
	st.global.f64 	[%rd690], %fd122;
	add.s32 	%r529, %r529, 1;
	setp.eq.s32 	%p106, %r529, 0;
	add.s64 	%rd694, %rd694, 16;
	add.s64 	%rd693, %rd693, 12;
	add.s64 	%rd692, %rd692, 8;
	add.s64 	%rd691, %rd691, 4;
	add.s64 	%rd690, %rd690, 8;
	add.s64 	%rd689, %rd689, 12;
	@%p106 bra 	$L__BB5_153;
	bra.uni 	$L__BB5_141;
$L__BB5_142:
	ld.param.s8 	%rs29, [_Z24find_neighbors_optimizedPKdPKiS2_S2_S2_S2_S0_PKbS2_S2_mdbPmS5_PiPdS7_bbbmS6__param_19];
	setp.ne.s16 	%p93, %rs29, 0;
	@%p93 bra 	$L__BB5_148;
	setp.eq.s32 	%p98, %r509, 1;
	mov.b32 	%r532, 0;
	@%p98 bra 	$L__BB5_146;
	and.b32  	%r532, %r509, 2147483646;
	neg.s32 	%r531, %r532;
	shl.b64 	%rd455, %rd38, 4;
	add.s64 	%rd456, %rd455, %rd39;
	add.s64 	%rd697, %rd456, 16;
	mad.lo.s64 	%rd457, %rd38, 12, %rd107;
	add.s64 	%rd696, %rd457, 12;
	mad.lo.s64 	%rd458, %rd38, 24, %rd41;
	add.s64 	%rd695, %rd458, 24;
	mov.b32 	%r530, 0;
	mov.u64 	%rd698, %rd2;
$L__BB5_145:
	st.global.u64 	[%rd697+-16], %rd42;
	ld.local.v2.u32 	{%r377, %r378}, [%rd698];
	cvt.s64.s32 	%rd459, %r377;
	st.global.u64 	[%rd697+-8], %rd459;
	mul.wide.u32 	%rd460, %r530, 4;
	add.s64 	%rd461, %rd3, %rd460;
	ld.local.v2.u32 	{%r379, %r380}, [%rd461];
	st.global.u32 	[%rd696+-12], %r379;
	st.global.u32 	[%rd696+-8], %r380;
	ld.local.v2.u32 	{%r381, %r382}, [%rd461+8];
	st.global.u32 	[%rd696+-4], %r381;
	mul.wide.u32 	%rd462, %r530, 8;
	add.s64 	%rd463, %rd5, %rd462;
	ld.local.v2.f64 	{%fd109, %fd110}, [%rd463];
	st.global.f64 	[%rd695+-24], %fd109;
	st.global.f64 	[%rd695+-16], %fd110;
	ld.local.v2.f64 	{%fd111, %fd112}, [%rd463+16];
	st.global.f64 	[%rd695+-8], %fd111;
	st.global.u64 	[%rd697], %rd42;
	cvt.s64.s32 	%rd464, %r378;
	st.global.u64 	[%rd697+8], %rd464;
	st.global.u32 	[%rd696], %r382;
	ld.local.v2.u32 	{%r383, %r384}, [%rd461+16];
	st.global.u32 	[%rd696+4], %r383;
	st.global.u32 	[%rd696+8], %r384;
	st.global.f64 	[%rd695], %fd112;
	ld.local.v2.f64 	{%fd113, %fd114}, [%rd463+32];
	st.global.f64 	[%rd695+8], %fd113;
	st.global.f64 	[%rd695+16], %fd114;
	add.s32 	%r531, %r531, 2;
	add.s32 	%r530, %r530, 6;
	add.s64 	%rd698, %rd698, 8;
	add.s64 	%rd697, %rd697, 32;
	add.s64 	%rd696, %rd696, 24;
	add.s64 	%rd695, %rd695, 48;
	setp.ne.s32 	%p99, %r531, 0;
	@%p99 bra 	$L__BB5_145;
$L__BB5_146:
	and.b32  	%r385, %r509, 1;
	setp.eq.b32 	%p100, %r385, 1;
	not.pred 	%p101, %p100;
	@%p101 bra 	$L__BB5_153;
	cvt.u64.u32 	%rd465, %r532;
	add.s64 	%rd466, %rd38, %rd465;
	shl.b64 	%rd467, %rd466, 4;
	add.s64 	%rd468, %rd39, %rd467;
	st.global.u64 	[%rd468], %rd42;
	mul.wide.u32 	%rd469, %r532, 4;
	add.s64 	%rd470, %rd2, %rd469;
	ld.local.s32 	%rd471, [%rd470];
	st.global.u64 	[%rd468+8], %rd471;
	mul.lo.s32 	%r386, %r532, 3;
	mul.wide.u32 	%rd472, %r386, 4;
	add.s64 	%rd473, %rd3, %rd472;
	ld.local.u32 	%r387, [%rd473];
	mad.lo.s64 	%rd474, %rd466, 12, %rd107;
	st.global.u32 	[%rd474], %r387;
	ld.local.u32 	%r388, [%rd473+4];
	mul.lo.s64 	%rd475, %rd466, 3;
	shl.b64 	%rd476, %rd475, 2;
	add.s64 	%rd477, %rd107, %rd476;
	st.global.u32 	[%rd477+4], %r388;
	ld.local.u32 	%r389, [%rd473+8];
	st.global.u32 	[%rd477+8], %r389;
	mul.wide.u32 	%rd478, %r386, 8;
	add.s64 	%rd479, %rd5, %rd478;
	ld.local.f64 	%fd115, [%rd479];
	mad.lo.s64 	%rd480, %rd466, 24, %rd41;
	st.global.f64 	[%rd480], %fd115;
	ld.local.f64 	%fd116, [%rd479+8];
	shl.b64 	%rd481, %rd475, 3;
	add.s64 	%rd482, %rd41, %rd481;
	st.global.f64 	[%rd482+8], %fd116;
	ld.local.f64 	%fd117, [%rd479+16];
	st.global.f64 	[%rd482+16], %fd117;
	bra.uni 	$L__BB5_153;
$L__BB5_148:
	setp.eq.s32 	%p94, %r509, 1;
	mov.b32 	%r535, 0;
	@%p94 bra 	$L__BB5_151;
	and.b32  	%r535, %r509, 2147483646;
	neg.s32 	%r534, %r535;
	shl.b64 	%rd421, %rd38, 4;
	add.s64 	%rd422, %rd421, %rd39;
	add.s64 	%rd702, %rd422, 16;
	mad.lo.s64 	%rd423, %rd38, 12, %rd107;
	add.s64 	%rd701, %rd423, 12;
	mad.lo.s64 	%rd424, %rd38, 24, %rd41;
	add.s64 	%rd700, %rd424, 24;
	shl.b64 	%rd425, %rd38, 3;
	add.s64 	%rd426, %rd425, %rd40;
	add.s64 	%rd699, %rd426, 8;
	mov.b32 	%r533, 0;
	mov.u64 	%rd703, %rd2;
	mov.u64 	%rd704, %rd4;
$L__BB5_150:
	st.global.u64 	[%rd702+-16], %rd42;
	ld.local.v2.u32 	{%r362, %r363}, [%rd703];
	cvt.s64.s32 	%rd427, %r362;
	st.global.u64 	[%rd702+-8], %rd427;
	mul.wide.u32 	%rd428, %r533, 4;
	add.s64 	%rd429, %rd3, %rd428;
	ld.local.v2.u32 	{%r364, %r365}, [%rd429];
	st.global.u32 	[%rd701+-12], %r364;
	st.global.u32 	[%rd701+-8], %r365;
	ld.local.v2.u32 	{%r366, %r367}, [%rd429+8];
	st.global.u32 	[%rd701+-4], %r366;
	ld.local.v2.f64 	{%fd97, %fd98}, [%rd704];
	st.global.f64 	[%rd699+-8], %fd97;
	mul.wide.u32 	%rd430, %r533, 8;
	add.s64 	%rd431, %rd5, %rd430;
	ld.local.v2.f64 	{%fd99, %fd100}, [%rd431];
	st.global.f64 	[%rd700+-24], %fd99;
	st.global.f64 	[%rd700+-16], %fd100;
	ld.local.v2.f64 	{%fd101, %fd102}, [%rd431+16];
	st.global.f64 	[%rd700+-8], %fd101;
	st.global.u64 	[%rd702], %rd42;
	cvt.s64.s32 	%rd432, %r363;
	st.global.u64 	[%rd702+8], %rd432;
	st.global.u32 	[%rd701], %r367;
	ld.local.v2.u32 	{%r368, %r369}, [%rd429+16];
	st.global.u32 	[%rd701+4], %r368;
	st.global.u32 	[%rd701+8], %r369;
	st.global.f64 	[%rd699], %fd98;
	st.global.f64 	[%rd700], %fd102;
	ld.local.v2.f64 	{%fd103, %fd104}, [%rd431+32];
	st.global.f64 	[%rd700+8], %fd103;
	st.global.f64 	[%rd700+16], %fd104;
	add.s32 	%r534, %r534, 2;
	add.s32 	%r533, %r533, 6;
	add.s64 	%rd704, %rd704, 16;
	add.s64 	%rd703, %rd703, 8;
	add.s64 	%rd702, %rd702, 32;
	add.s64 	%rd701, %rd701, 24;
	add.s64 	%rd700, %rd700, 48;
	add.s64 	%rd699, %rd699, 16;
	setp.ne.s32 	%p95, %r534, 0;
	@%p95 bra 	$L__BB5_150;
$L__BB5_151:
	and.b32  	%r370, %r509, 1;
	setp.eq.b32 	%p96, %r370, 1;
	not.pred 	%p97, %p96;
	@%p97 bra 	$L__BB5_153;
	cvt.u64.u32 	%rd433, %r535;
	add.s64 	%rd434, %rd38, %rd433;
	shl.b64 	%rd435, %rd434, 4;
	add.s64 	%rd436, %rd39, %rd435;
	st.global.u64 	[%rd436], %rd42;
	mul.wide.u32 	%rd437, %r535, 4;
	add.s64 	%rd438, %rd2, %rd437;
	ld.local.s32 	%rd439, [%rd438];
	st.global.u64 	[%rd436+8], %rd439;
	mul.lo.s32 	%r371, %r535, 3;
	mul.wide.u32 	%rd440, %r371, 4;
	add.s64 	%rd441, %rd3, %rd440;
	ld.local.u32 	%r372, [%rd441];
	mad.lo.s64 	%rd442, %rd434, 12, %rd107;
	st.global.u32 	[%rd442], %r372;
	ld.local.u32 	%r373, [%rd441+4];
	mul.lo.s64 	%rd443, %rd434, 3;
	shl.b64 	%rd444, %rd443, 2;
	add.s64 	%rd445, %rd107, %rd444;
	st.global.u32 	[%rd445+4], %r373;
	ld.local.u32 	%r374, [%rd441+8];
	st.global.u32 	[%rd445+8], %r374;
	mul.wide.u32 	%rd446, %r535, 8;
	add.s64 	%rd447, %rd4, %rd446;
	ld.local.f64 	%fd105, [%rd447];
	shl.b64 	%rd448, %rd434, 3;
	add.s64 	%rd449, %rd40, %rd448;
	st.global.f64 	[%rd449], %fd105;
	mul.wide.u32 	%rd450, %r371, 8;
	add.s64 	%rd451, %rd5, %rd450;
	ld.local.f64 	%fd106, [%rd451];
	mad.lo.s64 	%rd452, %rd434, 24, %rd41;
	st.global.f64 	[%rd452], %fd106;
	ld.local.f64 	%fd107, [%rd451+8];
	shl.b64 	%rd453, %rd443, 3;
	add.s64 	%rd454, %rd41, %rd453;
	st.global.f64 	[%rd454+8], %fd107;
	ld.local.f64 	%fd108, [%rd451+16];
	st.global.f64 	[%rd454+16], %fd108;
$L__BB5_153:
	ret;
$L__BB5_154:
	ld.param.u64 	%rd662, [_Z24find_neighbors_optimizedPKdPKiS2_S2_S2_S2_S0_PKbS2_S2_mdbPmS5_PiPdS7_bbbmS6__param_22];
	cvta.to.global.u64 	%rd623, %rd662;
	atom.global.exch.b32 	%r474, [%rd623], 1;
	bra.uni 	$L__BB5_153;

}


// ===== COMPILED SASS (sm_100) =====

	.target	sm_100

	.elftype	@"ET_EXEC"


//--------------------- .note.nv.tkinfo           --------------------------
	.section	.note.nv.tkinfo,"",@"SHT_NOTE"
	.sectionflags	@"SHF_NOTE_NV_TKINFO"
	.tkinfo
        /*0018*/ 	.word	0x00000002
        /*0030*/ 	.string	""
        /*0030*/ 	.string	"ptxas"
        /*0030*/ 	.string	"Cuda compilation tools, release 13.0, V13.0.88"
        /*0030*/ 	.string	"Build cuda_13.0.r13.0/compiler.36424714_0"
        /*0030*/ 	.string	"-arch sm_100 -m 64 "



//--------------------- .note.nv.cuinfo           --------------------------
	.section	.note.nv.cuinfo,"",@"SHT_NOTE"
	.sectionflags	@"SHF_NOTE_NV_CUINFO"
        /*0018*/ 	.short	0x0002
        /*001a*/ 	.short	0x0064
        /*001c*/ 	.short	0x0082
	.zero		2


//--------------------- .nv.info                  --------------------------
	.section	.nv.info,"",@"SHT_CUDA_INFO"
	.align	4


	//----- nvinfo : EIATTR_REGCOUNT
	.align		4
        /*0000*/ 	.byte	0x04, 0x2f
        /*0002*/ 	.short	(.L_1 - .L_0)
	.align		4
.L_0:
        /*0004*/ 	.word	index@(_Z24compute_cell_grid_paramsPKdPKbdimiPdPiS4_S4_)
        /*0008*/ 	.word	0x00000030


	//----- nvinfo : EIATTR_FRAME_SIZE
	.align		4
.L_1:
        /*000c*/ 	.byte	0x04, 0x11
        /*000e*/ 	.short	(.L_3 - .L_2)
	.align		4
.L_2:
        /*0010*/ 	.word	index@($__internal_4_$__cuda_sm20_dsqrt_rn_f64_mediumpath_v1)
        /*0014*/ 	.word	0x00000000


	//----- nvinfo : EIATTR_FRAME_SIZE
	.align		4
.L_3:
        /*0018*/ 	.byte	0x04, 0x11
        /*001a*/ 	.short	(.L_5 - .L_4)
	.align		4
.L_4:
        /*001c*/ 	.word	index@($__internal_3_$__cuda_sm20_div_u64)
        /*0020*/ 	.word	0x00000000


	//----- nvinfo : EIATTR_FRAME_SIZE
	.align		4
.L_5:
        /*0024*/ 	.byte	0x04, 0x11
        /*0026*/ 	.short	(.L_7 - .L_6)
	.align		4
.L_6:
        /*0028*/ 	.word	index@($__internal_2_$__cuda_sm20_div_rn_f64_full)
        /*002c*/ 	.word	0x00000000


	//----- nvinfo : EIATTR_FRAME_SIZE
	.align		4
.L_7:
        /*0030*/ 	.byte	0x04, 0x11
        /*0032*/ 	.short	(.L_9 - .L_8)
	.align		4
.L_8:
        /*0034*/ 	.word	index@($__internal_1_$__cuda_sm20_dblrcp_rn_slowpath_v3)
        /*0038*/ 	.word	0x00000000


	//----- nvinfo : EIATTR_FRAME_SIZE
	.align		4
.L_9:
        /*003c*/ 	.byte	0x04, 0x11
        /*003e*/ 	.short	(.L_11 - .L_10)
	.align		4
.L_10:
        /*0040*/ 	.word	index@(_Z24compute_cell_grid_paramsPKdPKbdimiPdPiS4_S4_)
        /*0044*/ 	.word	0x00000000


	//----- nvinfo : EIATTR_REGCOUNT
	.align		4
.L_11:
        /*0048*/ 	.byte	0x04, 0x2f
        /*004a*/ 	.short	(.L_13 - .L_12)
	.align		4
.L_12:
        /*004c*/ 	.word	index@(_Z19assign_cell_indicesPKdS0_PKbPKimPiS5_)
        /*0050*/ 	.word	0x00000020


	//----- nvinfo : EIATTR_FRAME_SIZE
	.align		4
.L_13:
        /*0054*/ 	.byte	0x04, 0x11
        /*0056*/ 	.short	(.L_15 - .L_14)
	.align		4
.L_14:
        /*0058*/ 	.word	index@(_Z19assign_cell_indicesPKdS0_PKbPKimPiS5_)
        /*005c*/ 	.word	0x00000000


	//----- nvinfo : EIATTR_REGCOUNT
	.align		4
.L_15:
        /*0060*/ 	.byte	0x04, 0x2f
        /*0062*/ 	.short	(.L_17 - .L_16)
	.align		4
.L_16:
        /*0064*/ 	.word	index@(_Z24count_particles_per_cellPKimPi)
        /*0068*/ 	.word	0x0000000a


	//----- nvinfo : EIATTR_FRAME_SIZE
	.align		4
.L_17:
        /*006c*/ 	.byte	0x04, 0x11
        /*006e*/ 	.short	(.L_19 - .L_18)
	.align		4
.L_18:
        /*0070*/ 	.word	index@(_Z24count_particles_per_cellPKimPi)
        /*0074*/ 	.word	0x00000000


	//----- nvinfo : EIATTR_REGCOUNT
	.align		4
.L_19:
        /*0078*/ 	.byte	0x04, 0x2f
        /*007a*/ 	.short	(.L_21 - .L_20)
	.align		4
.L_20:
        /*007c*/ 	.word	index@(_Z16prefix_sum_cellsPiS_PKi)
        /*0080*/ 	.word	0x0000001d


	//----- nvinfo : EIATTR_FRAME_SIZE
	.align		4
.L_21:
        /*0084*/ 	.byte	0x04, 0x11
        /*0086*/ 	.short	(.L_23 - .L_22)
	.align		4
.L_22:
        /*0088*/ 	.word	index@(_Z16prefix_sum_cellsPiS_PKi)
        /*008c*/ 	.word	0x00000000


	//----- nvinfo : EIATTR_REGCOUNT
	.align		4
.L_23:
        /*0090*/ 	.byte	0x04, 0x2f
        /*0092*/ 	.short	(.L_25 - .L_24)
	.align		4
.L_24:
        /*0094*/ 	.word	index@(_Z17scatter_particlesPKdPKiS2_PimPdS3_S3_S3_)
        /*0098*/ 	.word	0x0000001e


	//----- nvinfo : EIATTR_FRAME_SIZE
	.align		4
.L_25:
        /*009c*/ 	.byte	0x04, 0x11
        /*009e*/ 	.short	(.L_27 - .L_26)
	.align		4
.L_26:
        /*00a0*/ 	.word	index@(_Z17scatter_particlesPKdPKiS2_PimPdS3_S3_S3_)
        /*00a4*/ 	.word	0x00000000


	//----- nvinfo : EIATTR_REGCOUNT
	.align		4
.L_27:
        /*00a8*/ 	.byte	0x04, 0x2f
        /*00aa*/ 	.short	(.L_29 - .L_28)
	.align		4
.L_28:
        /*00ac*/ 	.word	index@(_Z24find_neighbors_optimizedPKdPKiS2_S2_S2_S2_S0_PKbS2_S2_mdbPmS5_PiPdS7_bbbmS6_)
        /*00b0*/ 	.word	0x0000006c


	//----- nvinfo : EIATTR_FRAME_SIZE
	.align		4
.L_29:
        /*00b4*/ 	.byte	0x04, 0x11
        /*00b6*/ 	.short	(.L_31 - .L_30)
	.align		4
.L_30:
        /*00b8*/ 	.word	index@($__internal_0_$__cuda_sm20_dsqrt_rn_f64_mediumpath_v1)
        /*00bc*/ 	.word	0x00000180


	//----- nvinfo : EIATTR_FRAME_SIZE
	.align		4
.L_31:
        /*00c0*/ 	.byte	0x04, 0x11
        /*00c2*/ 	.short	(.L_33 - .L_32)
	.align		4
.L_32:
        /*00c4*/ 	.word	index@(_Z24find_neighbors_optimizedPKdPKiS2_S2_S2_S2_S0_PKbS2_S2_mdbPmS5_PiPdS7_bbbmS6_)
        /*00c8*/ 	.word	0x00000180


	//----- nvinfo : EIATTR_MIN_STACK_SIZE
	.align		4
.L_33:
        /*00cc*/ 	.byte	0x04, 0x12
        /*00ce*/ 	.short	(.L_35 - .L_34)
	.align		4
.L_34:
        /*00d0*/ 	.word	index@(_Z24find_neighbors_optimizedPKdPKiS2_S2_S2_S2_S0_PKbS2_S2_mdbPmS5_PiPdS7_bbbmS6_)
        /*00d4*/ 	.word	0x00000180


	//----- nvinfo : EIATTR_MIN_STACK_SIZE
	.align		4
.L_35:
        /*00d8*/ 	.byte	0x04, 0x12
        /*00da*/ 	.short	(.L_37 - .L_36)
	.align		4
.L_36:
        /*00dc*/ 	.word	index@(_Z17scatter_particlesPKdPKiS2_PimPdS3_S3_S3_)
        /*00e0*/ 	.word	0x00000000


	//----- nvinfo : EIATTR_MIN_STACK_SIZE
	.align		4
.L_37:
        /*00e4*/ 	.byte	0x04, 0x12
        /*00e6*/ 	.short	(.L_39 - .L_38)
	.align		4
.L_38:
        /*00e8*/ 	.word	index@(_Z16prefix_sum_cellsPiS_PKi)
        /*00ec*/ 	.word	0x00000000


	//----- nvinfo : EIATTR_MIN_STACK_SIZE
	.align		4
.L_39:
        /*00f0*/ 	.byte	0x04, 0x12
        /*00f2*/ 	.short	(.L_41 - .L_40)
	.align		4
.L_40:
        /*00f4*/ 	.word	index@(_Z24count_particles_per_cellPKimPi)
        /*00f8*/ 	.word	0x00000000


	//----- nvinfo : EIATTR_MIN_STACK_SIZE
	.align		4
.L_41:
        /*00fc*/ 	.byte	0x04, 0x12
        /*00fe*/ 	.short	(.L_43 - .L_42)
	.align		4
.L_42:
        /*0100*/ 	.word	index@(_Z19assign_cell_indicesPKdS0_PKbPKimPiS5_)
        /*0104*/ 	.word	0x00000000


	//----- nvinfo : EIATTR_MIN_STACK_SIZE
	.align		4
.L_43:
        /*0108*/ 	.byte	0x04, 0x12
        /*010a*/ 	.short	(.L_45 - .L_44)
	.align		4
.L_44:
        /*010c*/ 	.word	index@(_Z24compute_cell_grid_paramsPKdPKbdimiPdPiS4_S4_)
        /*0110*/ 	.word	0x00000000
.L_45:


//--------------------- .nv.compat                --------------------------
	.section	.nv.compat,"",@"SHT_CUDA_COMPAT_INFO"
	.align	4
        /*0000*/ 	.byte	0x02, 0x09, 0x00, 0x00, 0x02, 0x02, 0x01, 0x00, 0x02, 0x05, 0x05, 0x00, 0x03, 0x07, 0x01, 0x01
        /*0010*/ 	.byte	0x02, 0x03, 0x00, 0x00, 0x02, 0x06, 0x01, 0x00, 0x04, 0x0b, 0x08, 0x00, 0x01, 0x00, 0x00, 0x00
        /*0020*/ 	.byte	0x00, 0x00, 0x00, 0x00


//--------------------- .nv.info._Z24find_neighbors_optimizedPKdPKiS2_S2_S2_S2_S0_PKbS2_S2_mdbPmS5_PiPdS7_bbbmS6_ --------------------------
	.section	.nv.info._Z24find_neighbors_optimizedPKdPKiS2_S2_S2_S2_S0_PKbS2_S2_mdbPmS5_PiPdS7_bbbmS6_,"",@"SHT_CUDA_INFO"
	.sectionflags	@""
	.align	4


	//----- nvinfo : EIATTR_CUDA_API_VERSION
	.align		4
        /*0000*/ 	.byte	0x04, 0x37
        /*0002*/ 	.short	(.L_47 - .L_46)
.L_46:
        /*0004*/ 	.word	0x00000082


	//----- nvinfo : EIATTR_KPARAM_INFO
	.align		4
.L_47:
        /*0008*/ 	.byte	0x04, 0x17
        /*000a*/ 	.short	(.L_49 - .L_48)
.L_48:
        /*000c*/ 	.word	0x00000000
        /*0010*/ 	.short	0x0016
        /*0012*/ 	.short	0x00a0
        /*0014*/ 	.byte	0x00, 0xf5, 0x21, 0x00


	//----- nvinfo : EIATTR_KPARAM_INFO
	.align		4
.L_49:
        /*0018*/ 	.byte	0x04, 0x17
        /*001a*/ 	.short	(.L_51 - .L_50)
.L_50:
        /*001c*/ 	.word	0x00000000
        /*0020*/ 	.short	0x0015
        /*0022*/ 	.short	0x0098
        /*0024*/ 	.byte	0x00, 0xf0, 0x21, 0x00


	//----- nvinfo : EIATTR_KPARAM_INFO
	.align		4
.L_51:
        /*0028*/ 	.byte	0x04, 0x17
        /*002a*/ 	.short	(.L_53 - .L_52)
.L_52:
        /*002c*/ 	.word	0x00000000
        /*0030*/ 	.short	0x0014
        /*0032*/ 	.short	0x0092
        /*0034*/ 	.byte	0x00, 0xf0, 0x05, 0x00


	//----- nvinfo : EIATTR_KPARAM_INFO
	.align		4
.L_53:
        /*0038*/ 	.byte	0x04, 0x17
        /*003a*/ 	.short	(.L_55 - .L_54)
.L_54:
        /*003c*/ 	.word	0x00000000
        /*0040*/ 	.short	0x0013
        /*0042*/ 	.short	0x0091
        /*0044*/ 	.byte	0x00, 0xf0, 0x05, 0x00


	//----- nvinfo : EIATTR_KPARAM_INFO
	.align		4
.L_55:
        /*0048*/ 	.byte	0x04, 0x17
        /*004a*/ 	.short	(.L_57 - .L_56)
.L_56:
        /*004c*/ 	.word	0x00000000
        /*0050*/ 	.short	0x0012
        /*0052*/ 	.short	0x0090
        /*0054*/ 	.byte	0x00, 0xf0, 0x05, 0x00


	//----- nvinfo : EIATTR_KPARAM_INFO
	.align		4
.L_57:
        /*0058*/ 	.byte	0x04, 0x17
        /*005a*/ 	.short	(.L_59 - .L_58)
.L_58:
        /*005c*/ 	.word	0x00000000
        /*0060*/ 	.short	0x0011
        /*0062*/ 	.short	0x0088
        /*0064*/ 	.byte	0x00, 0xf5, 0x21, 0x00


	//----- nvinfo : EIATTR_KPARAM_INFO
	.align		4
.L_59:
        /*0068*/ 	.byte	0x04, 0x17
        /*006a*/ 	.short	(.L_61 - .L_60)
.L_60:
        /*006c*/ 	.word	0x00000000
        /*0070*/ 	.short	0x0010
        /*0072*/ 	.short	0x0080
        /*0074*/ 	.byte	0x00, 0xf5, 0x21, 0x00


	//----- nvinfo : EIATTR_KPARAM_INFO
	.align		4
.L_61:
        /*0078*/ 	.byte	0x04, 0x17
        /*007a*/ 	.short	(.L_63 - .L_62)
.L_62:
        /*007c*/ 	.word	0x00000000
        /*0080*/ 	.short	0x000f
        /*0082*/ 	.short	0x0078
        /*0084*/ 	.byte	0x00, 0xf5, 0x21, 0x00


	//----- nvinfo : EIATTR_KPARAM_INFO
	.align		4
.L_63:
        /*0088*/ 	.byte	0x04, 0x17
        /*008a*/ 	.short	(.L_65 - .L_64)
.L_64:
        /*008c*/ 	.word	0x00000000
        /*0090*/ 	.short	0x000e
        /*0092*/ 	.short	0x0070
        /*0094*/ 	.byte	0x00, 0xf5, 0x21, 0x00


	//----- nvinfo : EIATTR_KPARAM_INFO
	.align		4
.L_65:
        /*0098*/ 	.byte	0x04, 0x17
        /*009a*/ 	.short	(.L_67 - .L_66)
.L_66:
        /*009c*/ 	.word	0x00000000
        /*00a0*/ 	.short	0x000d
        /*00a2*/ 	.short	0x0068
        /*00a4*/ 	.byte	0x00, 0xf5, 0x21, 0x00


	//----- nvinfo : EIATTR_KPARAM_INFO
	.align		4
.L_67:
        /*00a8*/ 	.byte	0x04, 0x17
        /*00aa*/ 	.short	(.L_69 - .L_68)
.L_68:
        /*00ac*/ 	.word	0x00000000
        /*00b0*/ 	.short	0x000c
        /*00b2*/ 	.short	0x0060
        /*00b4*/ 	.byte	0x00, 0xf0, 0x05, 0x00


	//----- nvinfo : EIATTR_KPARAM_INFO
	.align		4
.L_69:
        /*00b8*/ 	.byte	0x04, 0x17
        /*00ba*/ 	.short	(.L_71 - .L_70)
.L_70:
        /*00bc*/ 	.word	0x00000000
        /*00c0*/ 	.short	0x000b
        /*00c2*/ 	.short	0x0058
        /*00c4*/ 	.byte	0x00, 0xf0, 0x21, 0x00


	//----- nvinfo : EIATTR_KPARAM_INFO
	.align		4
.L_71:
        /*00c8*/ 	.byte	0x04, 0x17
        /*00ca*/ 	.short	(.L_73 - .L_72)
.L_72:
        /*00cc*/ 	.word	0x00000000
        /*00d0*/ 	.short	0x000a
        /*00d2*/ 	.short	0x0050
        /*00d4*/ 	.byte	0x00, 0xf0, 0x21, 0x00


	//----- nvinfo : EIATTR_KPARAM_INFO
	.align		4
.L_73:
        /*00d8*/ 	.byte	0x04, 0x17
        /*00da*/ 	.short	(.L_75 - .L_74)
.L_74:
        /*00dc*/ 	.word	0x00000000
        /*00e0*/ 	.short	0x0009
        /*00e2*/ 	.short	0x0048
        /*00e4*/ 	.byte	0x00, 0xf5, 0x21, 0x00


	//----- nvinfo : EIATTR_KPARAM_INFO
	.align		4
.L_75:
        /*00e8*/ 	.byte	0x04, 0x17
        /*00ea*/ 	.short	(.L_77 - .L_76)
.L_76:
        /*00ec*/ 	.word	0x00000000
        /*00f0*/ 	.short	0x0008
        /*00f2*/ 	.short	0x0040
        /*00f4*/ 	.byte	0x00, 0xf5, 0x21, 0x00


	//----- nvinfo : EIATTR_KPARAM_INFO
	.align		4
.L_77:
        /*00f8*/ 	.byte	0x04, 0x17
        /*00fa*/ 	.short	(.L_79 - .L_78)
.L_78:
        /*00fc*/ 	.word	0x00000000
        /*0100*/ 	.short	0x0007
        /*0102*/ 	.short	0x0038
        /*0104*/ 	.byte	0x00, 0xf5, 0x21, 0x00


	//----- nvinfo : EIATTR_KPARAM_INFO
	.align		4
.L_79:
        /*0108*/ 	.byte	0x04, 0x17
        /*010a*/ 	.short	(.L_81 - .L_80)
.L_80:
        /*010c*/ 	.word	0x00000000
        /*0110*/ 	.short	0x0006
        /*0112*/ 	.short	0x0030
        /*0114*/ 	.byte	0x00, 0xf5, 0x21, 0x00


	//----- nvinfo : EIATTR_KPARAM_INFO
	.align		4
.L_81:
        /*0118*/ 	.byte	0x04, 0x17
        /*011a*/ 	.short	(.L_83 - .L_82)
.L_82:
        /*011c*/ 	.word	0x00000000
        /*0120*/ 	.short	0x0005
        /*0122*/ 	.short	0x0028
        /*0124*/ 	.byte	0x00, 0xf5, 0x21, 0x00


	//----- nvinfo : EIATTR_KPARAM_INFO
	.align		4
.L_83:
        /*0128*/ 	.byte	0x04, 0x17
        /*012a*/ 	.short	(.L_85 - .L_84)
.L_84:
        /*012c*/ 	.word	0x00000000
        /*0130*/ 	.short	0x0004
        /*0132*/ 	.short	0x0020
        /*0134*/ 	.byte	0x00, 0xf5, 0x21, 0x00


	//----- nvinfo : EIATTR_KPARAM_INFO
	.align		4
.L_85:
        /*0138*/ 	.byte	0x04, 0x17
        /*013a*/ 	.short	(.L_87 - .L_86)
.L_86:
        /*013c*/ 	.word	0x00000000
        /*0140*/ 	.short	0x0003
        /*0142*/ 	.short	0x0018
        /*0144*/ 	.byte	0x00, 0xf5, 0x21, 0x00


	//----- nvinfo : EIATTR_KPARAM_INFO
	.align		4
.L_87:
        /*0148*/ 	.byte	0x04, 0x17
        /*014a*/ 	.short	(.L_89 - .L_88)
.L_88:
        /*014c*/ 	.word	0x00000000
        /*0150*/ 	.short	0x0002
        /*0152*/ 	.short	0x0010
        /*0154*/ 	.byte	0x00, 0xf5, 0x21, 0x00


	//----- nvinfo : EIATTR_KPARAM_INFO
	.align		4
.L_89:
        /*0158*/ 	.byte	0x04, 0x17
        /*015a*/ 	.short	(.L_91 - .L_90)
.L_90:
        /*015c*/ 	.word	0x00000000
        /*0160*/ 	.short	0x0001
        /*0162*/ 	.short	0x0008
        /*0164*/ 	.byte	0x00, 0xf5, 0x21, 0x00


	//----- nvinfo : EIATTR_KPARAM_INFO
	.align		4
.L_91:
        /*0168*/ 	.byte	0x04, 0x17
        /*016a*/ 	.short	(.L_93 - .L_92)
.L_92:
        /*016c*/ 	.word	0x00000000
        /*0170*/ 	.short	0x0000
        /*0172*/ 	.short	0x0000
        /*0174*/ 	.byte	0x00, 0xf5, 0x21, 0x00


	//----- nvinfo : EIATTR_SPARSE_MMA_MASK
	.align		4
.L_93:
        /*0178*/ 	.byte	0x03, 0x50
        /*017a*/ 	.short	0x0000


	//----- nvinfo : EIATTR_MAXREG_COUNT
	.align		4
        /*017c*/ 	.byte	0x03, 0x1b
        /*017e*/ 	.short	0x00ff


	//----- nvinfo : EIATTR_MERCURY_ISA_VERSION
	.align		4
        /*0180*/ 	.byte	0x03, 0x5f
        /*0182*/ 	.short	0x0101


	//----- nvinfo : EIATTR_VRC_CTA_INIT_COUNT
	.align		4
        /*0184*/ 	.byte	0x02, 0x4a
	.zero		1
	.zero		1


	//----- nvinfo : EIATTR_EXIT_INSTR_OFFSETS
	.align		4
        /*0188*/ 	.byte	0x04, 0x1c
        /*018a*/ 	.short	(.L_95 - .L_94)


	//   ....[0]....
.L_94:
        /*018c*/ 	.word	0x000000e0


	//   ....[1]....
        /*0190*/ 	.word	0x00005930


	//   ....[2]....
        /*0194*/ 	.word	0x00006590


	//   ....[3]....
        /*0198*/ 	.word	0x000066b0


	//   ....[4]....
        /*019c*/ 	.word	0x00007600


	//   ....[5]....
        /*01a0*/ 	.word	0x000077c0


	//   ....[6]....
        /*01a4*/ 	.word	0x00007c70


	//   ....[7]....
        /*01a8*/ 	.word	0x00007eb0


	//   ....[8]....
        /*01ac*/ 	.word	0x000083c0


	//   ....[9]....
        /*01b0*/ 	.word	0x000086c0


	//   ....[10]....
        /*01b4*/ 	.word	0x00008b40


	//   ....[11]....
        /*01b8*/ 	.word	0x00008d80


	//   ....[12]....
        /*01bc*/ 	.word	0x00009240


	//   ....[13]....
        /*01c0*/ 	.word	0x00009540


	//   ....[14]....
        /*01c4*/ 	.word	0x00009a50


	//   ....[15]....
        /*01c8*/ 	.word	0x00009c50


	//   ....[16]....
        /*01cc*/ 	.word	0x0000a1c0


	//   ....[17]....
        /*01d0*/ 	.word	0x0000a420


	//   ....[18]....
        /*01d4*/ 	.word	0x0000a460


	//   ....[19]....
        /*01d8*/ 	.word	0x0000a4a0


	//----- nvinfo : EIATTR_CRS_STACK_SIZE
	.align		4
.L_95:
        /*01dc*/ 	.byte	0x04, 0x1e
        /*01de*/ 	.short	(.L_97 - .L_96)
.L_96:
        /*01e0*/ 	.word	0x00000000


	//----- nvinfo : EIATTR_CBANK_PARAM_SIZE
	.align		4
.L_97:
        /*01e4*/ 	.byte	0x03, 0x19
        /*01e6*/ 	.short	0x00a8


	//----- nvinfo : EIATTR_PARAM_CBANK
	.align		4
        /*01e8*/ 	.byte	0x04, 0x0a
        /*01ea*/ 	.short	(.L_99 - .L_98)
	.align		4
.L_98:
        /*01ec*/ 	.word	index@(.nv.constant0._Z24find_neighbors_optimizedPKdPKiS2_S2_S2_S2_S0_PKbS2_S2_mdbPmS5_PiPdS7_bbbmS6_)
        /*01f0*/ 	.short	0x0380
        /*01f2*/ 	.short	0x00a8


	//----- nvinfo : EIATTR_SW_WAR
	.align		4
.L_99:
        /*01f4*/ 	.byte	0x04, 0x36
        /*01f6*/ 	.short	(.L_101 - .L_100)
.L_100:
        /*01f8*/ 	.word	0x00000008
.L_101:


//--------------------- .nv.info._Z17scatter_particlesPKdPKiS2_PimPdS3_S3_S3_ --------------------------
	.section	.nv.info._Z17scatter_particlesPKdPKiS2_PimPdS3_S3_S3_,"",@"SHT_CUDA_INFO"
	.sectionflags	@""
	.align	4


	//----- nvinfo : EIATTR_CUDA_API_VERSION
	.align		4
        /*0000*/ 	.byte	0x04, 0x37
        /*0002*/ 	.short	(.L_103 - .L_102)
.L_102:
        /*0004*/ 	.word	0x00000082


	//----- nvinfo : EIATTR_KPARAM_INFO
	.align		4
.L_103:
        /*0008*/ 	.byte	0x04, 0x17
        /*000a*/ 	.short	(.L_105 - .L_104)
.L_104:
        /*000c*/ 	.word	0x00000000
        /*0010*/ 	.short	0x0008
        /*0012*/ 	.short	0x0040
        /*0014*/ 	.byte	0x00, 0xf5, 0x21, 0x00


	//----- nvinfo : EIATTR_KPARAM_INFO
	.align		4
.L_105:
        /*0018*/ 	.byte	0x04, 0x17
        /*001a*/ 	.short	(.L_107 - .L_106)
.L_106:
        /*001c*/ 	.word	0x00000000
        /*0020*/ 	.short	0x0007
        /*0022*/ 	.short	0x0038
        /*0024*/ 	.byte	0x00, 0xf5, 0x21, 0x00


	//----- nvinfo : EIATTR_KPARAM_INFO
	.align		4
.L_107:
        /*0028*/ 	.byte	0x04, 0x17
        /*002a*/ 	.short	(.L_109 - .L_108)
.L_108:
        /*002c*/ 	.word	0x00000000
        /*0030*/ 	.short	0x0006
        /*0032*/ 	.short	0x0030
        /*0034*/ 	.byte	0x00, 0xf5, 0x21, 0x00


	//----- nvinfo : EIATTR_KPARAM_INFO
	.align		4
.L_109:
        /*0038*/ 	.byte	0x04, 0x17
        /*003a*/ 	.short	(.L_111 - .L_110)
.L_110:
        /*003c*/ 	.word	0x00000000
        /*0040*/ 	.short	0x0005
        /*0042*/ 	.short	0x0028
        /*0044*/ 	.byte	0x00, 0xf5, 0x21, 0x00


	//----- nvinfo : EIATTR_KPARAM_INFO
	.align		4
.L_111:
        /*0048*/ 	.byte	0x04, 0x17
        /*004a*/ 	.short	(.L_113 - .L_112)
.L_112:
        /*004c*/ 	.word	0x00000000
        /*0050*/ 	.short	0x0004
        /*0052*/ 	.short	0x0020
        /*0054*/ 	.byte	0x00, 0xf0, 0x21, 0x00


	//----- nvinfo : EIATTR_KPARAM_INFO
	.align		4
.L_113:
        /*0058*/ 	.byte	0x04, 0x17
        /*005a*/ 	.short	(.L_115 - .L_114)
.L_114:
        /*005c*/ 	.word	0x00000000
        /*0060*/ 	.short	0x0003
        /*0062*/ 	.short	0x0018
        /*0064*/ 	.byte	0x00, 0xf5, 0x21, 0x00


	//----- nvinfo : EIATTR_KPARAM_INFO
	.align		4
.L_115:
        /*0068*/ 	.byte	0x04, 0x17
        /*006a*/ 	.short	(.L_117 - .L_116)
.L_116:
        /*006c*/ 	.word	0x00000000
        /*0070*/ 	.short	0x0002
        /*0072*/ 	.short	0x0010
        /*0074*/ 	.byte	0x00, 0xf5, 0x21, 0x00


	//----- nvinfo : EIATTR_KPARAM_INFO
	.align		4
.L_117:
        /*0078*/ 	.byte	0x04, 0x17
        /*007a*/ 	.short	(.L_119 - .L_118)
.L_118:
        /*007c*/ 	.word	0x00000000
        /*0080*/ 	.short	0x0001
        /*0082*/ 	.short	0x0008
        /*0084*/ 	.byte	0x00, 0xf5, 0x21, 0x00


	//----- nvinfo : EIATTR_KPARAM_INFO
	.align		4
.L_119:
        /*0088*/ 	.byte	0x04, 0x17
        /*008a*/ 	.short	(.L_121 - .L_120)
.L_120:
        /*008c*/ 	.word	0x00000000
        /*0090*/ 	.short	0x0000
        /*0092*/ 	.short	0x0000
        /*0094*/ 	.byte	0x00, 0xf5, 0x21, 0x00


	//----- nvinfo : EIATTR_SPARSE_MMA_MASK
	.align		4
.L_121:
        /*0098*/ 	.byte	0x03, 0x50
        /*009a*/ 	.short	0x0000


	//----- nvinfo : EIATTR_MAXREG_COUNT
	.align		4
        /*009c*/ 	.byte	0x03, 0x1b
        /*009e*/ 	.short	0x00ff


	//----- nvinfo : EIATTR_MERCURY_ISA_VERSION
	.align		4
        /*00a0*/ 	.byte	0x03, 0x5f
        /*00a2*/ 	.short	0x0101


	//----- nvinfo : EIATTR_VRC_CTA_INIT_COUNT
	.align		4
        /*00a4*/ 	.byte	0x02, 0x4a
	.zero		1
	.zero		1


	//----- nvinfo : EIATTR_EXIT_INSTR_OFFSETS
	.align		4
        /*00a8*/ 	.byte	0x04, 0x1c
        /*00aa*/ 	.short	(.L_123 - .L_122)


	//   ....[0]....
.L_122:
        /*00ac*/ 	.word	0x00000080


	//   ....[1]....
        /*00b0*/ 	.word	0x00000300


	//----- nvinfo : EIATTR_CBANK_PARAM_SIZE
	.align		4
.L_123:
        /*00b4*/ 	.byte	0x03, 0x19
        /*00b6*/ 	.short	0x0048


	//----- nvinfo : EIATTR_PARAM_CBANK
	.align		4
        /*00b8*/ 	.byte	0x04, 0x0a
        /*00ba*/ 	.short	(.L_125 - .L_124)
	.align		4
.L_124:
        /*00bc*/ 	.word	index@(.nv.constant0._Z17scatter_particlesPKdPKiS2_PimPdS3_S3_S3_)
        /*00c0*/ 	.short	0x0380
        /*00c2*/ 	.short	0x0048


	//----- nvinfo : EIATTR_SW_WAR
	.align		4
.L_125:
        /*00c4*/ 	.byte	0x04, 0x36
        /*00c6*/ 	.short	(.L_127 - .L_126)
.L_126:
        /*00c8*/ 	.word	0x00000008
.L_127:


//--------------------- .nv.info._Z16prefix_sum_cellsPiS_PKi --------------------------
	.section	.nv.info._Z16prefix_sum_cellsPiS_PKi,"",@"SHT_CUDA_INFO"
	.sectionflags	@""
	.align	4


	//----- nvinfo : EIATTR_CUDA_API_VERSION
	.align		4
        /*0000*/ 	.byte	0x04, 0x37
        /*0002*/ 	.short	(.L_129 - .L_128)
.L_128:
        /*0004*/ 	.word	0x00000082


	//----- nvinfo : EIATTR_KPARAM_INFO
	.align		4
.L_129:
        /*0008*/ 	.byte	0x04, 0x17
        /*000a*/ 	.short	(.L_131 - .L_130)
.L_130:
        /*000c*/ 	.word	0x00000000
        /*0010*/ 	.short	0x0002
        /*0012*/ 	.short	0x0010
        /*0014*/ 	.byte	0x00, 0xf5, 0x21, 0x00


	//----- nvinfo : EIATTR_KPARAM_INFO
	.align		4
.L_131:
        /*0018*/ 	.byte	0x04, 0x17
        /*001a*/ 	.short	(.L_133 - .L_132)
.L_132:
        /*001c*/ 	.word	0x00000000
        /*0020*/ 	.short	0x0001
        /*0022*/ 	.short	0x0008
        /*0024*/ 	.byte	0x00, 0xf5, 0x21, 0x00


	//----- nvinfo : EIATTR_KPARAM_INFO
	.align		4
.L_133:
        /*0028*/ 	.byte	0x04, 0x17
        /*002a*/ 	.short	(.L_135 - .L_134)
.L_134:
        /*002c*/ 	.word	0x00000000
        /*0030*/ 	.short	0x0000
        /*0032*/ 	.short	0x0000
        /*0034*/ 	.byte	0x00, 0xf5, 0x21, 0x00


	//----- nvinfo : EIATTR_SPARSE_MMA_MASK
	.align		4
.L_135:
        /*0038*/ 	.byte	0x03, 0x50
        /*003a*/ 	.short	0x0000


	//----- nvinfo : EIATTR_MAXREG_COUNT
	.align		4
        /*003c*/ 	.byte	0x03, 0x1b
        /*003e*/ 	.short	0x00ff


	//----- nvinfo : EIATTR_NUM_BARRIERS
	.align		4
        /*0040*/ 	.byte	0x02, 0x4c
        /*0042*/ 	.byte	0x01
	.zero		1


	//----- nvinfo : EIATTR_MERCURY_ISA_VERSION
	.align		4
        /*0044*/ 	.byte	0x03, 0x5f
        /*0046*/ 	.short	0x0101


	//----- nvinfo : EIATTR_VRC_CTA_INIT_COUNT
	.align		4
        /*0048*/ 	.byte	0x02, 0x4a
	.zero		1
	.zero		1


	//----- nvinfo : EIATTR_EXIT_INSTR_OFFSETS
	.align		4
        /*004c*/ 	.byte	0x04, 0x1c
        /*004e*/ 	.short	(.L_137 - .L_136)


	//   ....[0]....
.L_136:
        /*0050*/ 	.word	0x00000be0


	//   ....[1]....
        /*0054*/ 	.word	0x00000d30


	//   ....[2]....
        /*0058*/ 	.word	0x00000eb0


	//----- nvinfo : EIATTR_CRS_STACK_SIZE
	.align		4
.L_137:
        /*005c*/ 	.byte	0x04, 0x1e
        /*005e*/ 	.short	(.L_139 - .L_138)
.L_138:
        /*0060*/ 	.word	0x00000000


	//----- nvinfo : EIATTR_CBANK_PARAM_SIZE
	.align		4
.L_139:
        /*0064*/ 	.byte	0x03, 0x19
        /*0066*/ 	.short	0x0018


	//----- nvinfo : EIATTR_PARAM_CBANK
	.align		4
        /*0068*/ 	.byte	0x04, 0x0a
        /*006a*/ 	.short	(.L_141 - .L_140)
	.align		4
.L_140:
        /*006c*/ 	.word	index@(.nv.constant0._Z16prefix_sum_cellsPiS_PKi)
        /*0070*/ 	.short	0x0380
        /*0072*/ 	.short	0x0018


	//----- nvinfo : EIATTR_SW_WAR
	.align		4
.L_141:
        /*0074*/ 	.byte	0x04, 0x36
        /*0076*/ 	.short	(.L_143 - .L_142)
.L_142:
        /*0078*/ 	.word	0x00000008
.L_143:


//--------------------- .nv.info._Z24count_particles_per_cellPKimPi --------------------------
	.section	.nv.info._Z24count_particles_per_cellPKimPi,"",@"SHT_CUDA_INFO"
	.sectionflags	@""
	.align	4


	//----- nvinfo : EIATTR_CUDA_API_VERSION
	.align		4
        /*0000*/ 	.byte	0x04, 0x37
        /*0002*/ 	.short	(.L_145 - .L_144)
.L_144:
        /*0004*/ 	.word	0x00000082


	//----- nvinfo : EIATTR_KPARAM_INFO
	.align		4
.L_145:
        /*0008*/ 	.byte	0x04, 0x17
        /*000a*/ 	.short	(.L_147 - .L_146)
.L_146:
        /*000c*/ 	.word	0x00000000
        /*0010*/ 	.short	0x0002
        /*0012*/ 	.short	0x0010
        /*0014*/ 	.byte	0x00, 0xf5, 0x21, 0x00


	//----- nvinfo : EIATTR_KPARAM_INFO
	.align		4
.L_147:
        /*0018*/ 	.byte	0x04, 0x17
        /*001a*/ 	.short	(.L_149 - .L_148)
.L_148:
        /*001c*/ 	.word	0x00000000
        /*0020*/ 	.short	0x0001
        /*0022*/ 	.short	0x0008
        /*0024*/ 	.byte	0x00, 0xf0, 0x21, 0x00


	//----- nvinfo : EIATTR_KPARAM_INFO
	.align		4
.L_149:
        /*0028*/ 	.byte	0x04, 0x17
        /*002a*/ 	.short	(.L_151 - .L_150)
.L_150:
        /*002c*/ 	.word	0x00000000
        /*0030*/ 	.short	0x0000
        /*0032*/ 	.short	0x0000
        /*0034*/ 	.byte	0x00, 0xf5, 0x21, 0x00


	//----- nvinfo : EIATTR_SPARSE_MMA_MASK
	.align		4
.L_151:
        /*0038*/ 	.byte	0x03, 0x50
        /*003a*/ 	.short	0x0000


	//----- nvinfo : EIATTR_MAXREG_COUNT
	.align		4
        /*003c*/ 	.byte	0x03, 0x1b
        /*003e*/ 	.short	0x00ff


	//----- nvinfo : EIATTR_MERCURY_ISA_VERSION
	.align		4
        /*0040*/ 	.byte	0x03, 0x5f
        /*0042*/ 	.short	0x0101


	//----- nvinfo : EIATTR_VRC_CTA_INIT_COUNT
	.align		4
        /*0044*/ 	.byte	0x02, 0x4a
	.zero		1
	.zero		1


	//----- nvinfo : EIATTR_EXIT_INSTR_OFFSETS
	.align		4
        /*0048*/ 	.byte	0x04, 0x1c
        /*004a*/ 	.short	(.L_153 - .L_152)


	//   ....[0]....
.L_152:
        /*004c*/ 	.word	0x00000080


	//   ....[1]....
        /*0050*/ 	.word	0x00000120


	//----- nvinfo : EIATTR_CBANK_PARAM_SIZE
	.align		4
.L_153:
        /*0054*/ 	.byte	0x03, 0x19
        /*0056*/ 	.short	0x0018


	//----- nvinfo : EIATTR_PARAM_CBANK
	.align		4
        /*0058*/ 	.byte	0x04, 0x0a
        /*005a*/ 	.short	(.L_155 - .L_154)
	.align		4
.L_154:
        /*005c*/ 	.word	index@(.nv.constant0._Z24count_particles_per_cellPKimPi)
        /*0060*/ 	.short	0x0380
        /*0062*/ 	.short	0x0018


	//----- nvinfo : EIATTR_SW_WAR
	.align		4
.L_155:
        /*0064*/ 	.byte	0x04, 0x36
        /*0066*/ 	.short	(.L_157 - .L_156)
.L_156:
        /*0068*/ 	.word	0x00000008
.L_157:


//--------------------- .nv.info._Z19assign_cell_indicesPKdS0_PKbPKimPiS5_ --------------------------
	.section	.nv.info._Z19assign_cell_indicesPKdS0_PKbPKimPiS5_,"",@"SHT_CUDA_INFO"
	.sectionflags	@""
	.align	4


	//----- nvinfo : EIATTR_CUDA_API_VERSION
	.align		4
        /*0000*/ 	.byte	0x04, 0x37
        /*0002*/ 	.short	(.L_159 - .L_158)
.L_158:
        /*0004*/ 	.word	0x00000082


	//----- nvinfo : EIATTR_KPARAM_INFO
	.align		4
.L_159:
        /*0008*/ 	.byte	0x04, 0x17
        /*000a*/ 	.short	(.L_161 - .L_160)
.L_160:
        /*000c*/ 	.word	0x00000000
        /*0010*/ 	.short	0x0006
        /*0012*/ 	.short	0x0030
        /*0014*/ 	.byte	0x00, 0xf5, 0x21, 0x00


	//----- nvinfo : EIATTR_KPARAM_INFO
	.align		4
.L_161:
        /*0018*/ 	.byte	0x04, 0x17
        /*001a*/ 	.short	(.L_163 - .L_162)
.L_162:
        /*001c*/ 	.word	0x00000000
        /*0020*/ 	.short	0x0005
        /*0022*/ 	.short	0x0028
        /*0024*/ 	.byte	0x00, 0xf5, 0x21, 0x00


	//----- nvinfo : EIATTR_KPARAM_INFO
	.align		4
.L_163:
        /*0028*/ 	.byte	0x04, 0x17
        /*002a*/ 	.short	(.L_165 - .L_164)
.L_164:
        /*002c*/ 	.word	0x00000000
        /*0030*/ 	.short	0x0004
        /*0032*/ 	.short	0x0020
        /*0034*/ 	.byte	0x00, 0xf0, 0x21, 0x00


	//----- nvinfo : EIATTR_KPARAM_INFO
	.align		4
.L_165:
        /*0038*/ 	.byte	0x04, 0x17
        /*003a*/ 	.short	(.L_167 - .L_166)
.L_166:
        /*003c*/ 	.word	0x00000000
        /*0040*/ 	.short	0x0003
        /*0042*/ 	.short	0x0018
        /*0044*/ 	.byte	0x00, 0xf5, 0x21, 0x00


	//----- nvinfo : EIATTR_KPARAM_INFO
	.align		4
.L_167:
        /*0048*/ 	.byte	0x04, 0x17
        /*004a*/ 	.short	(.L_169 - .L_168)
.L_168:
        /*004c*/ 	.word	0x00000000
        /*0050*/ 	.short	0x0002
        /*0052*/ 	.short	0x0010
        /*0054*/ 	.byte	0x00, 0xf5, 0x21, 0x00


	//----- nvinfo : EIATTR_KPARAM_INFO
	.align		4
.L_169:
        /*0058*/ 	.byte	0x04, 0x17
        /*005a*/ 	.short	(.L_171 - .L_170)
.L_170:
        /*005c*/ 	.word	0x00000000
        /*0060*/ 	.short	0x0001
        /*0062*/ 	.short	0x0008
        /*0064*/ 	.byte	0x00, 0xf5, 0x21, 0x00


	//----- nvinfo : EIATTR_KPARAM_INFO
	.align		4
.L_171:
        /*0068*/ 	.byte	0x04, 0x17
        /*006a*/ 	.short	(.L_173 - .L_172)
.L_172:
        /*006c*/ 	.word	0x00000000
        /*0070*/ 	.short	0x0000
        /*0072*/ 	.short	0x0000
        /*0074*/ 	.byte	0x00, 0xf5, 0x21, 0x00


	//----- nvinfo : EIATTR_SPARSE_MMA_MASK
	.align		4
.L_173:
        /*0078*/ 	.byte	0x03, 0x50
        /*007a*/ 	.short	0x0000


	//----- nvinfo : EIATTR_MAXREG_COUNT
	.align		4
        /*007c*/ 	.byte	0x03, 0x1b
        /*007e*/ 	.short	0x00ff


	//----- nvinfo : EIATTR_MERCURY_ISA_VERSION
	.align		4
        /*0080*/ 	.byte	0x03, 0x5f
        /*0082*/ 	.short	0x0101


	//----- nvinfo : EIATTR_VRC_CTA_INIT_COUNT
	.align		4
        /*0084*/ 	.byte	0x02, 0x4a
	.zero		1
	.zero		1


	//----- nvinfo : EIATTR_EXIT_INSTR_OFFSETS
	.align		4
        /*0088*/ 	.byte	0x04, 0x1c
        /*008a*/ 	.short	(.L_175 - .L_174)


	//   ....[0]....
.L_174:
        /*008c*/ 	.word	0x00000080


	//   ....[1]....
        /*0090*/ 	.word	0x000008b0


	//----- nvinfo : EIATTR_CBANK_PARAM_SIZE
	.align		4
.L_175:
        /*0094*/ 	.byte	0x03, 0x19
        /*0096*/ 	.short	0x0038


	//----- nvinfo : EIATTR_PARAM_CBANK
	.align		4
        /*0098*/ 	.byte	0x04, 0x0a
        /*009a*/ 	.short	(.L_177 - .L_176)
	.align		4
.L_176:
        /*009c*/ 	.word	index@(.nv.constant0._Z19assign_cell_indicesPKdS0_PKbPKimPiS5_)
        /*00a0*/ 	.short	0x0380
        /*00a2*/ 	.short	0x0038


	//----- nvinfo : EIATTR_SW_WAR
	.align		4
.L_177:
        /*00a4*/ 	.byte	0x04, 0x36
        /*00a6*/ 	.short	(.L_179 - .L_178)
.L_178:
        /*00a8*/ 	.word	0x00000008
.L_179:


//--------------------- .nv.info._Z24compute_cell_grid_paramsPKdPKbdimiPdPiS4_S4_ --------------------------
	.section	.nv.info._Z24compute_cell_grid_paramsPKdPKbdimiPdPiS4_S4_,"",@"SHT_CUDA_INFO"
	.sectionflags	@""
	.align	4


	//----- nvinfo : EIATTR_CUDA_API_VERSION
	.align		4
        /*0000*/ 	.byte	0x04, 0x37
        /*0002*/ 	.short	(.L_181 - .L_180)
.L_180:
        /*0004*/ 	.word	0x00000082


	//----- nvinfo : EIATTR_KPARAM_INFO
	.align		4
.L_181:
        /*0008*/ 	.byte	0x04, 0x17
        /*000a*/ 	.short	(.L_183 - .L_182)
.L_182:
        /*000c*/ 	.word	0x00000000
        /*0010*/ 	.short	0x0009
        /*0012*/ 	.short	0x0048
        /*0014*/ 	.byte	0x00, 0xf5, 0x21, 0x00


	//----- nvinfo : EIATTR_KPARAM_INFO
	.align		4
.L_183:
        /*0018*/ 	.byte	0x04, 0x17
        /*001a*/ 	.short	(.L_185 - .L_184)
.L_184:
        /*001c*/ 	.word	0x00000000
        /*0020*/ 	.short	0x0008
        /*0022*/ 	.short	0x0040
        /*0024*/ 	.byte	0x00, 0xf5, 0x21, 0x00


	//----- nvinfo : EIATTR_KPARAM_INFO
	.align		4
.L_185:
        /*0028*/ 	.byte	0x04, 0x17
        /*002a*/ 	.short	(.L_187 - .L_186)
.L_186:
        /*002c*/ 	.word	0x00000000
        /*0030*/ 	.short	0x0007
        /*0032*/ 	.short	0x0038
        /*0034*/ 	.byte	0x00, 0xf5, 0x21, 0x00


	//----- nvinfo : EIATTR_KPARAM_INFO
	.align		4
.L_187:
        /*0038*/ 	.byte	0x04, 0x17
        /*003a*/ 	.short	(.L_189 - .L_188)
.L_188:
        /*003c*/ 	.word	0x00000000
        /*0040*/ 	.short	0x0006
        /*0042*/ 	.short	0x0030
        /*0044*/ 	.byte	0x00, 0xf5, 0x21, 0x00


	//----- nvinfo : EIATTR_KPARAM_INFO
	.align		4
.L_189:
        /*0048*/ 	.byte	0x04, 0x17
        /*004a*/ 	.short	(.L_191 - .L_190)
.L_190:
        /*004c*/ 	.word	0x00000000
        /*0050*/ 	.short	0x0005
        /*0052*/ 	.short	0x0028
        /*0054*/ 	.byte	0x00, 0xf0, 0x11, 0x00


	//----- nvinfo : EIATTR_KPARAM_INFO
	.align		4
.L_191:
        /*0058*/ 	.byte	0x04, 0x17
        /*005a*/ 	.short	(.L_193 - .L_192)
.L_192:
        /*005c*/ 	.word	0x00000000
        /*0060*/ 	.short	0x0004
        /*0062*/ 	.short	0x0020
        /*0064*/ 	.byte	0x00, 0xf0, 0x21, 0x00


	//----- nvinfo : EIATTR_KPARAM_INFO
	.align		4
.L_193:
        /*0068*/ 	.byte	0x04, 0x17
        /*006a*/ 	.short	(.L_195 - .L_194)
.L_194:
        /*006c*/ 	.word	0x00000000
        /*0070*/ 	.short	0x0003
        /*0072*/ 	.short	0x0018
        /*0074*/ 	.byte	0x00, 0xf0, 0x11, 0x00


	//----- nvinfo : EIATTR_KPARAM_INFO
	.align		4
.L_195:
        /*0078*/ 	.byte	0x04, 0x17
        /*007a*/ 	.short	(.L_197 - .L_196)
.L_196:
        /*007c*/ 	.word	0x00000000
        /*0080*/ 	.short	0x0002
        /*0082*/ 	.short	0x0010
        /*0084*/ 	.byte	0x00, 0xf0, 0x21, 0x00


	//----- nvinfo : EIATTR_KPARAM_INFO
	.align		4
.L_197:
        /*0088*/ 	.byte	0x04, 0x17
        /*008a*/ 	.short	(.L_199 - .L_198)
.L_198:
        /*008c*/ 	.word	0x00000000
        /*0090*/ 	.short	0x0001
        /*0092*/ 	.short	0x0008
        /*0094*/ 	.byte	0x00, 0xf5, 0x21, 0x00


	//----- nvinfo : EIATTR_KPARAM_INFO
	.align		4
.L_199:
        /*0098*/ 	.byte	0x04, 0x17
        /*009a*/ 	.short	(.L_201 - .L_200)
.L_200:
        /*009c*/ 	.word	0x00000000
        /*00a0*/ 	.short	0x0000
        /*00a2*/ 	.short	0x0000
        /*00a4*/ 	.byte	0x00, 0xf5, 0x21, 0x00


	//----- nvinfo : EIATTR_SPARSE_MMA_MASK
	.align		4
.L_201:
        /*00a8*/ 	.byte	0x03, 0x50
        /*00aa*/ 	.short	0x0000


	//----- nvinfo : EIATTR_MAXREG_COUNT
	.align		4
        /*00ac*/ 	.byte	0x03, 0x1b
        /*00ae*/ 	.short	0x00ff


	//----- nvinfo : EIATTR_MERCURY_ISA_VERSION
	.align		4
        /*00b0*/ 	.byte	0x03, 0x5f
        /*00b2*/ 	.short	0x0101


	//----- nvinfo : EIATTR_VRC_CTA_INIT_COUNT
	.align		4
        /*00b4*/ 	.byte	0x02, 0x4a
	.zero		1
	.zero		1


	//----- nvinfo : EIATTR_EXIT_INSTR_OFFSETS
	.align		4
        /*00b8*/ 	.byte	0x04, 0x1c
        /*00ba*/ 	.short	(.L_203 - .L_202)


	//   ....[0]....
.L_202:
        /*00bc*/ 	.word	0x00000040


	//   ....[1]....
        /*00c0*/ 	.word	0x00002570


	//----- nvinfo : EIATTR_CRS_STACK_SIZE
	.align		4
.L_203:
        /*00c4*/ 	.byte	0x04, 0x1e
        /*00c6*/ 	.short	(.L_205 - .L_204)
.L_204:
        /*00c8*/ 	.word	0x00000000


	//----- nvinfo : EIATTR_CBANK_PARAM_SIZE
	.align		4
.L_205:
        /*00cc*/ 	.byte	0x03, 0x19
        /*00ce*/ 	.short	0x0050


	//----- nvinfo : EIATTR_PARAM_CBANK
	.align		4
        /*00d0*/ 	.byte	0x04, 0x0a
        /*00d2*/ 	.short	(.L_207 - .L_206)
	.align		4
.L_206:
        /*00d4*/ 	.word	index@(.nv.constant0._Z24compute_cell_grid_paramsPKdPKbdimiPdPiS4_S4_)
        /*00d8*/ 	.short	0x0380
        /*00da*/ 	.short	0x0050


	//----- nvinfo : EIATTR_SW_WAR
	.align		4
.L_207:
        /*00dc*/ 	.byte	0x04, 0x36
        /*00de*/ 	.short	(.L_209 - .L_208)
.L_208:
        /*00e0*/ 	.word	0x00000008
.L_209:


//--------------------- .nv.callgraph             --------------------------
	.section	.nv.callgraph,"",@"SHT_CUDA_CALLGRAPH"
	.align	4
	.sectionentsize	8
	.align		4
        /*0000*/ 	.word	0x00000000
	.align		4
        /*0004*/ 	.word	0xffffffff
	.align		4
        /*0008*/ 	.word	0x00000000
	.align		4
        /*000c*/ 	.word	0xfffffffe
	.align		4
        /*0010*/ 	.word	0x00000000
	.align		4
        /*0014*/ 	.word	0xfffffffd
	.align		4
        /*0018*/ 	.word	0x00000000
	.align		4
        /*001c*/ 	.word	0xfffffffc


//--------------------- .text._Z24find_neighbors_optimizedPKdPKiS2_S2_S2_S2_S0_PKbS2_S2_mdbPmS5_PiPdS7_bbbmS6_ --------------------------
	.section	.text._Z24find_neighbors_optimizedPKdPKiS2_S2_S2_S2_S0_PKbS2_S2_mdbPmS5_PiPdS7_bbbmS6_,"ax",@progbits
	.align	128
        .global         _Z24find_neighbors_optimizedPKdPKiS2_S2_S2_S2_S0_PKbS2_S2_mdbPmS5_PiPdS7_bbbmS6_
        .type           _Z24find_neighbors_optimizedPKdPKiS2_S2_S2_S2_S0_PKbS2_S2_mdbPmS5_PiPdS7_bbbmS6_,@function
        .size           _Z24find_neighbors_optimizedPKdPKiS2_S2_S2_S2_S0_PKbS2_S2_mdbPmS5_PiPdS7_bbbmS6_,(.L_x_181 - _Z24find_neighbors_optimizedPKdPKiS2_S2_S2_S2_S0_PKbS2_S2_mdbPmS5_PiPdS7_bbbmS6_)
        .other          _Z24find_neighbors_optimizedPKdPKiS2_S2_S2_S2_S0_PKbS2_S2_mdbPmS5_PiPdS7_bbbmS6_,@"STO_CUDA_ENTRY STV_DEFAULT"
_Z24find_neighbors_optimizedPKdPKiS2_S2_S2_S2_S0_PKbS2_S2_mdbPmS5_PiPdS7_bbbmS6_:
.text._Z24find_neighbors_optimizedPKdPKiS2_S2_S2_S2_S0_PKbS2_S2_mdbPmS5_PiPdS7_bbbmS6_:
[----:B------:R-:W0:Y:S01]  /*0000*/  LDC R1, c[0x0][0x37c] ;  /* 0x0000df00ff017b82 */ /* 0x000e220000000800 */
[----:B------:R-:W1:Y:S01]  /*0010*/  S2R R13, SR_TID.X ;  /* 0x00000000000d7919 */ /* 0x000e620000002100 */
[----:B------:R-:W2:Y:S01]  /*0020*/  LDCU UR4, c[0x0][0x360] ;  /* 0x00006c00ff0477ac */ /* 0x000ea20008000800 */
[----:B0-----:R-:W-:Y:S01]  /*0030*/  VIADD R1, R1, 0xfffffe80 ;  /* 0xfffffe8001017836 */ /* 0x001fe20000000000 */
[----:B------:R-:W0:Y:S01]  /*0040*/  S2R R3, SR_CTAID.X ;  /* 0x0000000000037919 */ /* 0x000e220000002500 */
[----:B------:R-:W3:Y:S01]  /*0050*/  LDCU.64 UR6, c[0x0][0x3d0] ;  /* 0x00007a00ff0677ac */ /* 0x000ee20008000a00 */
[----:B--2---:R-:W-:Y:S01]  /*0060*/  USHF.R.U32.HI UR4, URZ, 0x5, UR4 ;  /* 0x00000005ff047899 */ /* 0x004fe20008011604 */
[--C-:B-1----:R-:W-:Y:S02]  /*0070*/  SHF.R.U32.HI R0, RZ, 0x5, R13.reuse ;  /* 0x00000005ff007819 */ /* 0x102fe4000001160d */
[----:B------:R-:W-:-:S03]  /*0080*/  SHF.R.U32.HI R5, RZ, 0x3, R13 ;  /* 0x00000003ff057819 */ /* 0x000fc6000001160d */
[----:B0-----:R-:W-:-:S04]  /*0090*/  IMAD R0, R3, UR4, R0 ;  /* 0x0000000403007c24 */ /* 0x001fc8000f8e0200 */
[----:B------:R-:W-:-:S03]  /*00a0*/  IMAD.WIDE.U32 R2, R0, 0x4, RZ ;  /* 0x0000000400027825 */ /* 0x000fc600078e00ff */
[----:B------:R-:W-:-:S04]  /*00b0*/  LOP3.LUT R11, R2, 0x3, R5, 0xf8, !PT ;  /* 0x00000003020b7812 */ /* 0x000fc800078ef805 */
[----:B---3--:R-:W-:-:S04]  /*00c0*/  ISETP.GE.U32.AND P0, PT, R11, UR6, PT ;  /* 0x000000060b007c0c */ /* 0x008fc8000bf06070 */
[----:B------:R-:W-:-:S13]  /*00d0*/  ISETP.GE.U32.AND.EX P0, PT, R3, UR7, PT, P0 ;  /* 0x0000000703007c0c */ /* 0x000fda000bf06100 */
[----:B------:R-:W-:Y:S05]  /*00e0*/  @P0 EXIT ;  /* 0x000000000000094d */ /* 0x000fea0003800000 */
[----:B------:R-:W0:Y:S01]  /*00f0*/  LDC.64 R6, c[0x0][0x3c8] ;  /* 0x0000f200ff067b82 */ /* 0x000e220000000a00 */
[----:B------:R-:W0:Y:S01]  /*0100*/  LDCU.64 UR6, c[0x0][0x358] ;  /* 0x00006b00ff0677ac */ /* 0x000e220008000a00 */
[----:B------:R-:W1:Y:S06]  /*0110*/  LDCU.64 UR4, c[0x0][0x388] ;  /* 0x00007100ff0477ac */ /* 0x000e6c0008000a00 */
[----:B------:R-:W2:Y:S01]  /*0120*/  LDC.64 R4, c[0x0][0x3c8] ;  /* 0x0000f200ff047b82 */ /* 0x000ea20000000a00 */
[C---:B------:R-:W-:Y:S01]  /*0130*/  IMAD.SHL.U32 R10, R11.reuse, 0x4, RZ ;  /* 0x000000040b0a7824 */ /* 0x040fe200078e00ff */
[----:B------:R-:W-:-:S06]  /*0140*/  SHF.L.U64.HI R2, R11, 0x2, R3 ;  /* 0x000000020b027819 */ /* 0x000fcc0000010203 */
[----:B------:R-:W3:Y:S01]  /*0150*/  LDC.64 R20, c[0x0][0x380] ;  /* 0x0000e000ff147b82 */ /* 0x000ee20000000a00 */
[----:B0-----:R-:W4:Y:S07]  /*0160*/  LDG.E.CONSTANT R18, desc[UR6][R6.64+0x4] ;  /* 0x0000040606127981 */ /* 0x001f2e000c1e9900 */
[----:B------:R-:W0:Y:S01]  /*0170*/  LDC.64 R22, c[0x0][0x390] ;  /* 0x0000e400ff167b82 */ /* 0x000e220000000a00 */
[----:B------:R3:W4:Y:S04]  /*0180*/  LDG.E.CONSTANT R45, desc[UR6][R6.64+0x8] ;  /* 0x00000806062d7981 */ /* 0x000728000c1e9900 */
[----:B--2---:R-:W2:Y:S01]  /*0190*/  LDG.E.CONSTANT R44, desc[UR6][R4.64] ;  /* 0x00000006042c7981 */ /* 0x004ea2000c1e9900 */
[----:B-1----:R-:W-:-:S04]  /*01a0*/  IADD3 R54, P0, PT, R10, UR4, RZ ;  /* 0x000000040a367c10 */ /* 0x002fc8000ff1e0ff */
[----:B------:R-:W-:Y:S01]  /*01b0*/  IADD3.X R55, PT, PT, R2, UR5, RZ, P0, !PT ;  /* 0x0000000502377c10 */ /* 0x000fe200087fe4ff */
[----:B------:R-:W1:Y:S04]  /*01c0*/  LDCU.64 UR4, c[0x0][0x398] ;  /* 0x00007300ff0477ac */ /* 0x000e680008000a00 */
[----:B------:R0:W5:Y:S01]  /*01d0*/  LDG.E.CONSTANT R54, desc[UR6][R54.64] ;  /* 0x0000000636367981 */ /* 0x000162000c1e9900 */
[----:B------:R-:W-:Y:S01]  /*01e0*/  LOP3.LUT R13, R13, 0x7, RZ, 0xc0, !PT ;  /* 0x000000070d0d7812 */ /* 0x000fe200078ec0ff */
[----:B---3--:R-:W-:Y:S02]  /*01f0*/  IMAD R7, R3, 0x18, RZ ;  /* 0x0000001803077824 */ /* 0x008fe400078e02ff */
[----:B------:R-:W-:Y:S01]  /*0200*/  IMAD.WIDE.U32 R20, R11, 0x18, R20 ;  /* 0x000000180b147825 */ /* 0x000fe200078e0014 */
[----:B------:R-:W-:Y:S03]  /*0210*/  BSSY B1, `(.L_x_0) ;  /* 0x0000570000017945 */ /* 0x000fe60003800000 */
[----:B------:R-:W-:-:S02]  /*0220*/  IMAD R3, R3, 0xc, RZ ;  /* 0x0000000c03037824 */ /* 0x000fc400078e02ff */
[----:B0-----:R-:W-:Y:S01]  /*0230*/  IMAD.WIDE.U32 R22, R11, 0xc, R22 ;  /* 0x0000000c0b167825 */ /* 0x001fe200078e0016 */
[----:B-1----:R-:W-:-:S03]  /*0240*/  IADD3 R10, P1, PT, R10, UR4, RZ ;  /* 0x000000040a0a7c10 */ /* 0x002fc6000ff3e0ff */
[----:B------:R-:W-:Y:S01]  /*0250*/  IMAD.IADD R23, R23, 0x1, R3 ;  /* 0x0000000117177824 */ /* 0x000fe200078e0203 */
[----:B------:R-:W-:Y:S01]  /*0260*/  IADD3.X R11, PT, PT, R2, UR5, RZ, P1, !PT ;  /* 0x00000005020b7c10 */ /* 0x000fe20008ffe4ff */
[----:B------:R-:W-:Y:S01]  /*0270*/  IMAD.MOV.U32 R30, RZ, RZ, RZ ;  /* 0x000000ffff1e7224 */ /* 0x000fe200078e00ff */
[----:B------:R-:W-:Y:S01]  /*0280*/  IADD3 R21, PT, PT, R21, R7, RZ ;  /* 0x0000000715157210 */ /* 0x000fe20007ffe0ff */
[C---:B------:R-:W-:Y:S02]  /*0290*/  VIADD R2, R1.reuse, 0x80 ;  /* 0x0000008001027836 */ /* 0x040fe40000000000 */
[----:B------:R-:W-:Y:S02]  /*02a0*/  VIADD R3, R1, 0xc0 ;  /* 0x000000c001037836 */ /* 0x000fe40000000000 */
[----:B----4-:R-:W-:-:S04]  /*02b0*/  IMAD.SHL.U32 R9, R18, 0x2, RZ ;  /* 0x0000000212097824 */ /* 0x010fc800078e00ff */
[----:B--2---:R-:W-:-:S04]  /*02c0*/  IMAD R0, R44, R9, R44 ;  /* 0x000000092c007224 */ /* 0x004fc800078e022c */
[----:B------:R-:W-:-:S04]  /*02d0*/  IMAD R0, R0, 0x2, R9 ;  /* 0x0000000200007824 */ /* 0x000fc800078e0209 */
[----:B------:R-:W-:-:S04]  /*02e0*/  VIADD R0, R0, 0x1 ;  /* 0x0000000100007836 */ /* 0x000fc80000000000 */
[----:B------:R-:W-:-:S04]  /*02f0*/  IMAD R5, R45, R0, RZ ;  /* 0x000000002d057224 */ /* 0x000fc800078e02ff */
[----:B------:R-:W-:-:S05]  /*0300*/  IMAD R0, R5, 0x2, R0 ;  /* 0x0000000205007824 */ /* 0x000fca00078e0200 */
[----:B------:R-:W-:Y:S01]  /*0310*/  ISETP.GE.AND P0, PT, R13, R0, PT ;  /* 0x000000000d00720c */ /* 0x000fe20003f06270 */
[----:B------:R-:W-:-:S12]  /*0320*/  VIADD R0, R1, 0x20 ;  /* 0x0000002001007836 */ /* 0x000fd80000000000 */
[----:B------:R-:W-:Y:S05]  /*0330*/  @P0 BRA `(.L_x_1) ;  /* 0x0000005400740947 */ /* 0x000fea0003800000 */
[----:B------:R-:W0:Y:S01]  /*0340*/  LDC.64 R48, c[0x0][0x3c0] ;  /* 0x0000f000ff307b82 */ /* 0x000e220000000a00 */
[----:B------:R-:W2:Y:S04]  /*0350*/  LDG.E.CONSTANT R11, desc[UR6][R10.64] ;  /* 0x000000060a0b7981 */ /* 0x000ea8000c1e9900 */
[----:B------:R-:W5:Y:S03]  /*0360*/  LDG.E.CONSTANT R4, desc[UR6][R22.64] ;  /* 0x0000000616047981 */ /* 0x000f66000c1e9900 */
[----:B------:R-:W1:Y:S01]  /*0370*/  LDC.64 R24, c[0x0][0x3c0] ;  /* 0x0000f000ff187b82 */ /* 0x000e620000000a00 */
[----:B------:R-:W5:Y:S04]  /*0380*/  LDG.E.CONSTANT R5, desc[UR6][R22.64+0x4] ;  /* 0x0000040616057981 */ /* 0x000f68000c1e9900 */
[----:B------:R3:W5:Y:S04]  /*0390*/  LDG.E.CONSTANT R6, desc[UR6][R22.64+0x8] ;  /* 0x0000080616067981 */ /* 0x000768000c1e9900 */
[----:B------:R-:W5:Y:S04]  /*03a0*/  LDG.E.64.CONSTANT R60, desc[UR6][R20.64] ;  /* 0x00000006143c7981 */ /* 0x000f68000c1e9b00 */
[----:B------:R-:W5:Y:S04]  /*03b0*/  LDG.E.64.CONSTANT R58, desc[UR6][R20.64+0x8] ;  /* 0x00000806143a7981 */ /* 0x000f68000c1e9b00 */
[----:B0-----:R-:W3:Y:S04]  /*03c0*/  LDG.E.CONSTANT R48, desc[UR6][R48.64] ;  /* 0x0000000630307981 */ /* 0x001ee8000c1e9900 */
[----:B------:R0:W5:Y:S04]  /*03d0*/  LDG.E.64.CONSTANT R56, desc[UR6][R20.64+0x10] ;  /* 0x0000100614387981 */ /* 0x000168000c1e9b00 */
[----:B-1----:R-:W3:Y:S04]  /*03e0*/  LDG.E.CONSTANT R47, desc[UR6][R24.64+0x4] ;  /* 0x00000406182f7981 */ /* 0x002ee8000c1e9900 */
[----:B------:R-:W5:Y:S01]  /*03f0*/  LDG.E.CONSTANT R46, desc[UR6][R24.64+0x8] ;  /* 0x00000806182e7981 */ /* 0x000f62000c1e9900 */
[----:B------:R-:W1:Y:S03]  /*0400*/  LDC.64 R14, c[0x0][0x3b8] ;  /* 0x0000ee00ff0e7b82 */ /* 0x000e660000000a00 */
[----:B-1----:R-:W5:Y:S04]  /*0410*/  LDG.E.U8.CONSTANT R7, desc[UR6][R14.64] ;  /* 0x000000060e077981 */ /* 0x002f68000c1e9100 */
[----:B------:R-:W5:Y:S04]  /*0420*/  LDG.E.U8.CONSTANT R8, desc[UR6][R14.64+0x1] ;  /* 0x000001060e087981 */ /* 0x000f68000c1e9100 */
[----:B------:R1:W5:Y:S01]  /*0430*/  LDG.E.U8.CONSTANT R9, desc[UR6][R14.64+0x2] ;  /* 0x000002060e097981 */ /* 0x000362000c1e9100 */
[----:B------:R-:W4:Y:S03]  /*0440*/  LDC.64 R16, c[0x0][0x3b0] ;  /* 0x0000ec00ff107b82 */ /* 0x000f260000000a00 */
[----:B----4-:R-:W5:Y:S04]  /*0450*/  LDG.E.64.CONSTANT R78, desc[UR6][R16.64] ;  /* 0x00000006104e7981 */ /* 0x010f68000c1e9b00 */
[----:B------:R-:W5:Y:S04]  /*0460*/  LDG.E.64.CONSTANT R76, desc[UR6][R16.64+0x8] ;  /* 0x00000806104c7981 */ /* 0x000f68000c1e9b00 */
[----:B------:R-:W5:Y:S04]  /*0470*/  LDG.E.64.CONSTANT R74, desc[UR6][R16.64+0x10] ;  /* 0x00001006104a7981 */ /* 0x000f68000c1e9b00 */
[----:B------:R-:W5:Y:S04]  /*0480*/  LDG.E.64.CONSTANT R72, desc[UR6][R16.64+0x18] ;  /* 0x0000180610487981 */ /* 0x000f68000c1e9b00 */
[----:B------:R-:W5:Y:S04]  /*0490*/  LDG.E.64.CONSTANT R70, desc[UR6][R16.64+0x20] ;  /* 0x0000200610467981 */ /* 0x000f68000c1e9b00 */
[----:B------:R-:W5:Y:S04]  /*04a0*/  LDG.E.64.CONSTANT R68, desc[UR6][R16.64+0x28] ;  /* 0x0000280610447981 */ /* 0x000f68000c1e9b00 */
[----:B------:R-:W5:Y:S04]  /*04b0*/  LDG.E.64.CONSTANT R66, desc[UR6][R16.64+0x30] ;  /* 0x0000300610427981 */ /* 0x000f68000c1e9b00 */
[----:B------:R-:W5:Y:S04]  /*04c0*/  LDG.E.64.CONSTANT R64, desc[UR6][R16.64+0x38] ;  /* 0x0000380610407981 */ /* 0x000f68000c1e9b00 */
[----:B------:R4:W5:Y:S01]  /*04d0*/  LDG.E.64.CONSTANT R62, desc[UR6][R16.64+0x40] ;  /* 0x00004006103e7981 */ /* 0x000962000c1e9b00 */
[----:B------:R-:W-:-:S02]  /*04e0*/  HFMA2 R30, -RZ, RZ, 0, 0 ;  /* 0x00000000ff1e7431 */ /* 0x000fc400000001ff */
[----:B---3--:R-:W-:-:S05]  /*04f0*/  IMAD R22, R48, R47, RZ ;  /* 0x0000002f30167224 */ /* 0x008fca00078e02ff */
[----:B0-----:R-:W-:-:S04]  /*0500*/  IABS R21, R22 ;  /* 0x0000001600157213 */ /* 0x001fc80000000000 */
[----:B------:R-:W0:Y:S08]  /*0510*/  I2F.RP R10, R21 ;  /* 0x00000015000a7306 */ /* 0x000e300000209400 */
[----:B0-----:R-:W1:Y:S02]  /*0520*/  MUFU.RCP R10, R10 ;  /* 0x0000000a000a7308 */ /* 0x001e640000001000 */
[----:B-1----:R-:W-:-:S06]  /*0530*/  VIADD R14, R10, 0xffffffe ;  /* 0x0ffffffe0a0e7836 */ /* 0x002fcc0000000000 */
[----:B------:R0:W1:Y:S01]  /*0540*/  F2I.FTZ.U32.TRUNC.NTZ R15, R14 ;  /* 0x0000000e000f7305 */ /* 0x000062000021f000 */
[----:B--2---:R-:W-:Y:S01]  /*0550*/  IABS R23, R11 ;  /* 0x0000000b00177213 */ /* 0x004fe20000000000 */
[----:B0-----:R-:W-:Y:S01]  /*0560*/  IMAD.MOV.U32 R14, RZ, RZ, RZ ;  /* 0x000000ffff0e7224 */ /* 0x001fe200078e00ff */
[----:B-1----:R-:W-:-:S05]  /*0570*/  IADD3 R12, PT, PT, RZ, -R15, RZ ;  /* 0x8000000fff0c7210 */ /* 0x002fca0007ffe0ff */
[----:B------:R-:W-:Y:S01]  /*0580*/  IMAD R19, R12, R21, RZ ;  /* 0x000000150c137224 */ /* 0x000fe200078e02ff */
[----:B------:R-:W-:-:S03]  /*0590*/  IABS R12, R22 ;  /* 0x00000016000c7213 */ /* 0x000fc60000000000 */
[----:B------:R-:W-:Y:S01]  /*05a0*/  IMAD.HI.U32 R15, R15, R19, R14 ;  /* 0x000000130f0f7227 */ /* 0x000fe200078e000e */
[----:B------:R-:W-:-:S03]  /*05b0*/  IABS R19, R48 ;  /* 0x0000003000137213 */ /* 0x000fc60000000000 */
[----:B------:R-:W-:Y:S02]  /*05c0*/  IMAD.MOV R12, RZ, RZ, -R12 ;  /* 0x000000ffff0c7224 */ /* 0x000fe400078e0a0c */
[----:B------:R-:W-:-:S04]  /*05d0*/  IMAD.HI.U32 R10, R15, R23, RZ ;  /* 0x000000170f0a7227 */ /* 0x000fc800078e00ff */
[----:B------:R-:W-:Y:S02]  /*05e0*/  IMAD.MOV.U32 R14, RZ, RZ, R12 ;  /* 0x000000ffff0e7224 */ /* 0x000fe400078e000c */
[----:B------:R-:W0:Y:S02]  /*05f0*/  I2F.RP R12, R19 ;  /* 0x00000013000c7306 */ /* 0x000e240000209400 */
[----:B------:R-:W-:-:S05]  /*0600*/  IMAD R14, R10, R14, R23 ;  /* 0x0000000e0a0e7224 */ /* 0x000fca00078e0217 */
[----:B------:R-:W-:Y:S01]  /*0610*/  ISETP.GT.U32.AND P1, PT, R21, R14, PT ;  /* 0x0000000e1500720c */ /* 0x000fe20003f24070 */
[----:B0-----:R-:W0:-:S12]  /*0620*/  MUFU.RCP R12, R12 ;  /* 0x0000000c000c7308 */ /* 0x001e180000001000 */
[----:B------:R-:W-:-:S05]  /*0630*/  @!P1 IMAD.IADD R14, R14, 0x1, -R21 ;  /* 0x000000010e0e9824 */ /* 0x000fca00078e0a15 */
[----:B------:R-:W-:Y:S02]  /*0640*/  ISETP.GE.U32.AND P0, PT, R14, R21, PT ;  /* 0x000000150e00720c */ /* 0x000fe40003f06070 */
[----:B------:R-:W-:Y:S01]  /*0650*/  LOP3.LUT R14, R11, R22, RZ, 0x3c, !PT ;  /* 0x000000160b0e7212 */ /* 0x000fe200078e3cff */
[----:B------:R-:W-:Y:S01]  /*0660*/  @!P1 VIADD R10, R10, 0x1 ;  /* 0x000000010a0a9836 */ /* 0x000fe20000000000 */
[----:B------:R-:W-:Y:S02]  /*0670*/  ISETP.NE.AND P1, PT, R22, RZ, PT ;  /* 0x000000ff1600720c */ /* 0x000fe40003f25270 */
[----:B------:R-:W-:Y:S01]  /*0680*/  ISETP.GE.AND P2, PT, R14, RZ, PT ;  /* 0x000000ff0e00720c */ /* 0x000fe20003f46270 */
[----:B0-----:R-:W-:-:S04]  /*0690*/  VIADD R14, R12, 0xffffffe ;  /* 0x0ffffffe0c0e7836 */ /* 0x001fc80000000000 */
[----:B------:R-:W0:Y:S02]  /*06a0*/  F2I.FTZ.U32.TRUNC.NTZ R15, R14 ;  /* 0x0000000e000f7305 */ /* 0x000e24000021f000 */
[----:B------:R-:W-:-:S06]  /*06b0*/  @P0 IADD3 R10, PT, PT, R10, 0x1, RZ ;  /* 0x000000010a0a0810 */ /* 0x000fcc0007ffe0ff */
[----:B------:R-:W-:Y:S01]  /*06c0*/  @!P2 IMAD.MOV R10, RZ, RZ, -R10 ;  /* 0x000000ffff0aa224 */ /* 0x000fe200078e0a0a */
[----:B------:R-:W-:-:S05]  /*06d0*/  @!P1 LOP3.LUT R10, RZ, R22, RZ, 0x33, !PT ;  /* 0x00000016ff0a9212 */ /* 0x000fca00078e33ff */
[----:B----4-:R-:W-:Y:S02]  /*06e0*/  IMAD.MOV R17, RZ, RZ, -R10 ;  /* 0x000000ffff117224 */ /* 0x010fe400078e0a0a */
[----:B0-----:R-:W-:Y:S02]  /*06f0*/  IMAD.MOV R12, RZ, RZ, -R15 ;  /* 0x000000ffff0c7224 */ /* 0x001fe400078e0a0f */
[----:B------:R-:W-:Y:S02]  /*0700*/  IMAD R17, R22, R17, R11 ;  /* 0x0000001116117224 */ /* 0x000fe400078e020b */
[----:B------:R-:W-:Y:S02]  /*0710*/  IMAD R21, R12, R19, RZ ;  /* 0x000000130c157224 */ /* 0x000fe400078e02ff */
[----:B------:R-:W-:Y:S01]  /*0720*/  IMAD.MOV.U32 R14, RZ, RZ, RZ ;  /* 0x000000ffff0e7224 */ /* 0x000fe200078e00ff */
[----:B------:R-:W-:Y:S02]  /*0730*/  IABS R16, R17 ;  /* 0x0000001100107213 */ /* 0x000fe40000000000 */
[----:B------:R-:W-:Y:S01]  /*0740*/  IABS R12, R48 ;  /* 0x00000030000c7213 */ /* 0x000fe20000000000 */
[----:B------:R-:W-:-:S04]  /*0750*/  IMAD.HI.U32 R14, R15, R21, R14 ;  /* 0x000000150f0e7227 */ /* 0x000fc800078e000e */
[----:B------:R-:W-:Y:S02]  /*0760*/  IMAD.MOV.U32 R21, RZ, RZ, R16 ;  /* 0x000000ffff157224 */ /* 0x000fe400078e0010 */
[----:B------:R-:W-:Y:S02]  /*0770*/  IMAD.MOV R15, RZ, RZ, -R12 ;  /* 0x000000ffff0f7224 */ /* 0x000fe400078e0a0c */
[----:B------:R-:W-:-:S04]  /*0780*/  IMAD.HI.U32 R12, R14, R23, RZ ;  /* 0x000000170e0c7227 */ /* 0x000fc800078e00ff */
[----:B------:R-:W-:-:S04]  /*0790*/  IMAD.HI.U32 R14, R14, R21, RZ ;  /* 0x000000150e0e7227 */ /* 0x000fc800078e00ff */
[-C--:B------:R-:W-:Y:S02]  /*07a0*/  IMAD R12, R12, R15.reuse, R23 ;  /* 0x0000000f0c0c7224 */ /* 0x080fe400078e0217 */
[----:B------:R-:W-:-:S03]  /*07b0*/  IMAD R15, R14, R15, R21 ;  /* 0x0000000f0e0f7224 */ /* 0x000fc600078e0215 */
[C---:B------:R-:W-:Y:S02]  /*07c0*/  ISETP.GT.U32.AND P1, PT, R19.reuse, R12, PT ;  /* 0x0000000c1300720c */ /* 0x040fe40003f24070 */
[----:B------:R-:W-:Y:S02]  /*07d0*/  ISETP.GT.U32.AND P0, PT, R19, R15, PT ;  /* 0x0000000f1300720c */ /* 0x000fe40003f04070 */
[----:B------:R-:W-:-:S09]  /*07e0*/  LOP3.LUT R17, R17, R48, RZ, 0x3c, !PT ;  /* 0x0000003011117212 */ /* 0x000fd200078e3cff */
[----:B------:R-:W-:Y:S02]  /*07f0*/  @!P1 IADD3 R12, PT, PT, R12, -R19, RZ ;  /* 0x800000130c0c9210 */ /* 0x000fe40007ffe0ff */
[----:B------:R-:W-:Y:S02]  /*0800*/  @!P0 IMAD.IADD R15, R15, 0x1, -R19 ;  /* 0x000000010f0f8824 */ /* 0x000fe400078e0a13 */
[----:B------:R-:W-:-:S03]  /*0810*/  ISETP.GT.U32.AND P4, PT, R19, R12, PT ;  /* 0x0000000c1300720c */ /* 0x000fc60003f84070 */
[----:B------:R-:W-:Y:S02]  /*0820*/  ISETP.GE.U32.AND P3, PT, R15, R19, PT ;  /* 0x000000130f00720c */ /* 0x000fe40003f66070 */
[----:B------:R-:W-:Y:S02]  /*0830*/  ISETP.GE.AND P1, PT, R11, RZ, PT ;  /* 0x000000ff0b00720c */ /* 0x000fe40003f26270 */
[----:B------:R-:W-:Y:S01]  /*0840*/  ISETP.GE.AND P2, PT, R17, RZ, PT ;  /* 0x000000ff1100720c */ /* 0x000fe20003f46270 */
[----:B------:R-:W-:-:S05]  /*0850*/  @!P0 VIADD R14, R14, 0x1 ;  /* 0x000000010e0e8836 */ /* 0x000fca0000000000 */
[----:B------:R-:W-:-:S03]  /*0860*/  @!P4 IMAD.IADD R12, R12, 0x1, -R19 ;  /* 0x000000010c0cc824 */ /* 0x000fc600078e0a13 */
[----:B------:R-:W-:Y:S01]  /*0870*/  @P3 VIADD R14, R14, 0x1 ;  /* 0x000000010e0e3836 */ /* 0x000fe20000000000 */
[----:B------:R-:W-:Y:S01]  /*0880*/  ISETP.NE.AND P0, PT, R48, RZ, PT ;  /* 0x000000ff3000720c */ /* 0x000fe20003f05270 */
[----:B------:R-:W-:Y:S01]  /*0890*/  @!P1 IMAD.MOV R12, RZ, RZ, -R12 ;  /* 0x000000ffff0c9224 */ /* 0x000fe200078e0a0c */
[----:B------:R-:W-:Y:S01]  /*08a0*/  LOP3.LUT R15, RZ, R48, RZ, 0x33, !PT ;  /* 0x00000030ff0f7212 */ /* 0x000fe200078e33ff */
[----:B------:R-:W-:-:S03]  /*08b0*/  @!P2 IMAD.MOV R14, RZ, RZ, -R14 ;  /* 0x000000ffff0ea224 */ /* 0x000fc600078e0a0e */
[C---:B------:R-:W-:Y:S02]  /*08c0*/  SEL R11, R15.reuse, R12, !P0 ;  /* 0x0000000c0f0b7207 */ /* 0x040fe40004000000 */
[----:B------:R-:W-:-:S07]  /*08d0*/  SEL R12, R15, R14, !P0 ;  /* 0x0000000e0f0c7207 */ /* 0x000fce0004000000 */
.L_x_71:
[----:B------:R-:W-:Y:S01]  /*08e0*/  IMAD.SHL.U32 R16, R44, 0x2, RZ ;  /* 0x000000022c107824 */ /* 0x000fe200078e00ff */
[----:B01-34-:R-:W-:Y:S01]  /*08f0*/  IABS R24, R13 ;  /* 0x0000000d00187213 */ /* 0x01bfe20000000000 */
[----:B------:R-:W-:Y:S01]  /*0900*/  IMAD.SHL.U32 R17, R18, 0x2, RZ ;  /* 0x0000000212117824 */ /* 0x000fe200078e00ff */
[----:B------:R-:W-:Y:S01]  /*0910*/  BSSY B0, `(.L_x_2) ;  /* 0x00004f6000007945 */ /* 0x000fe20003800000 */
[----:B--2---:R-:W-:Y:S02]  /*0920*/  VIADD R22, R16, 0x1 ;  /* 0x0000000110167836 */ /* 0x004fe40000000000 */
[----:B------:R-:W-:-:S03]  /*0930*/  VIADD R19, R17, 0x1 ;  /* 0x0000000111137836 */ /* 0x000fc60000000000 */
[-C--:B------:R-:W-:Y:S02]  /*0940*/  IABS R26, R22.reuse ;  /* 0x00000016001a7213 */ /* 0x080fe40000000000 */
[----:B------:R-:W-:Y:S02]  /*0950*/  IABS R20, R19 ;  /* 0x0000001300147213 */ /* 0x000fe40000000000 */
[----:B------:R-:W0:Y:S08]  /*0960*/  I2F.RP R21, R26 ;  /* 0x0000001a00157306 */ /* 0x000e300000209400 */
[----:B0-----:R-:W0:Y:S02]  /*0970*/  MUFU.RCP R21, R21 ;  /* 0x0000001500157308 */ /* 0x001e240000001000 */
[----:B0-----:R-:W-:Y:S01]  /*0980*/  VIADD R14, R21, 0xffffffe ;  /* 0x0ffffffe150e7836 */ /* 0x001fe20000000000 */
[----:B------:R-:W-:-:S05]  /*0990*/  IABS R21, R22 ;  /* 0x0000001600157213 */ /* 0x000fca0000000000 */
[----:B------:R0:W1:Y:S01]  /*09a0*/  F2I.FTZ.U32.TRUNC.NTZ R15, R14 ;  /* 0x0000000e000f7305 */ /* 0x000062000021f000 */
[----:B------:R-:W-:Y:S01]  /*09b0*/  IMAD.MOV R21, RZ, RZ, -R21 ;  /* 0x000000ffff157224 */ /* 0x000fe200078e0a15 */
[----:B0-----:R-:W-:Y:S01]  /*09c0*/  MOV R14, RZ ;  /* 0x000000ff000e7202 */ /* 0x001fe20000000f00 */
[----:B-1----:R-:W-:-:S04]  /*09d0*/  IMAD.MOV R23, RZ, RZ, -R15 ;  /* 0x000000ffff177224 */ /* 0x002fc800078e0a0f */
[----:B------:R-:W-:-:S04]  /*09e0*/  IMAD R23, R23, R26, RZ ;  /* 0x0000001a17177224 */ /* 0x000fc800078e02ff */
[----:B------:R-:W-:Y:S02]  /*09f0*/  IMAD.HI.U32 R14, R15, R23, R14 ;  /* 0x000000170f0e7227 */ /* 0x000fe400078e000e */
[----:B------:R-:W0:Y:S02]  /*0a00*/  I2F.RP R23, R20 ;  /* 0x0000001400177306 */ /* 0x000e240000209400 */
[----:B------:R-:W-:-:S04]  /*0a10*/  IMAD.MOV.U32 R15, RZ, RZ, R24 ;  /* 0x000000ffff0f7224 */ /* 0x000fc800078e0018 */
[----:B------:R-:W-:-:S04]  /*0a20*/  IMAD.HI.U32 R14, R14, R15, RZ ;  /* 0x0000000f0e0e7227 */ /* 0x000fc800078e00ff */
[----:B------:R-:W-:Y:S01]  /*0a30*/  IMAD R15, R14, R21, R15 ;  /* 0x000000150e0f7224 */ /* 0x000fe200078e020f */
[----:B------:R-:W-:-:S04]  /*0a40*/  LOP3.LUT R21, R13, R22, RZ, 0x3c, !PT ;  /* 0x000000160d157212 */ /* 0x000fc800078e3cff */
[----:B------:R-:W-:Y:S01]  /*0a50*/  ISETP.GT.U32.AND P1, PT, R26, R15, PT ;  /* 0x0000000f1a00720c */ /* 0x000fe20003f24070 */
[----:B0-----:R-:W0:Y:S01]  /*0a60*/  MUFU.RCP R23, R23 ;  /* 0x0000001700177308 */ /* 0x001e220000001000 */
[----:B------:R-:W-:-:S11]  /*0a70*/  ISETP.GE.AND P2, PT, R21, RZ, PT ;  /* 0x000000ff1500720c */ /* 0x000fd60003f46270 */
[----:B------:R-:W-:Y:S02]  /*0a80*/  @!P1 IMAD.IADD R15, R15, 0x1, -R26 ;  /* 0x000000010f0f9824 */ /* 0x000fe400078e0a1a */
[----:B------:R-:W-:Y:S01]  /*0a90*/  @!P1 VIADD R14, R14, 0x1 ;  /* 0x000000010e0e9836 */ /* 0x000fe20000000000 */
[----:B------:R-:W-:Y:S02]  /*0aa0*/  ISETP.NE.AND P1, PT, R22, RZ, PT ;  /* 0x000000ff1600720c */ /* 0x000fe40003f25270 */
[----:B------:R-:W-:Y:S01]  /*0ab0*/  ISETP.GE.U32.AND P0, PT, R15, R26, PT ;  /* 0x0000001a0f00720c */ /* 0x000fe20003f06070 */
[----:B0-----:R-:W-:-:S04]  /*0ac0*/  VIADD R24, R23, 0xffffffe ;  /* 0x0ffffffe17187836 */ /* 0x001fc80000000000 */
[----:B------:R-:W0:Y:S08]  /*0ad0*/  F2I.FTZ.U32.TRUNC.NTZ R15, R24 ;  /* 0x00000018000f7305 */ /* 0x000e30000021f000 */
[----:B------:R-:W-:-:S05]  /*0ae0*/  @P0 VIADD R14, R14, 0x1 ;  /* 0x000000010e0e0836 */ /* 0x000fca0000000000 */
[----:B------:R-:W-:Y:S02]  /*0af0*/  MOV R23, R14 ;  /* 0x0000000e00177202 */ /* 0x000fe40000000f00 */
[----:B------:R-:W-:Y:S01]  /*0b00*/  IABS R14, R19 ;  /* 0x00000013000e7213 */ /* 0x000fe20000000000 */
[----:B0-----:R-:W-:Y:S02]  /*0b10*/  IMAD.MOV R21, RZ, RZ, -R15 ;  /* 0x000000ffff157224 */ /* 0x001fe400078e0a0f */
[----:B------:R-:W-:Y:S01]  /*0b20*/  @!P2 IMAD.MOV R23, RZ, RZ, -R23 ;  /* 0x000000ffff17a224 */ /* 0x000fe200078e0a17 */
[----:B------:R-:W-:Y:S01]  /*0b30*/  @!P1 LOP3.LUT R23, RZ, R22, RZ, 0x33, !PT ;  /* 0x00000016ff179212 */ /* 0x000fe200078e33ff */
[----:B------:R-:W-:Y:S02]  /*0b40*/  IMAD.MOV R24, RZ, RZ, -R14 ;  /* 0x000000ffff187224 */ /* 0x000fe400078e0a0e */
[----:B------:R-:W-:Y:S01]  /*0b50*/  IMAD R21, R21, R20, RZ ;  /* 0x0000001415157224 */ /* 0x000fe200078e02ff */
[----:B------:R-:W-:Y:S01]  /*0b60*/  IABS R22, R23 ;  /* 0x0000001700167213 */ /* 0x000fe20000000000 */
[----:B------:R-:W-:-:S02]  /*0b70*/  IMAD.MOV.U32 R14, RZ, RZ, RZ ;  /* 0x000000ffff0e7224 */ /* 0x000fc400078e00ff */
[----:B------:R-:W-:Y:S02]  /*0b80*/  IMAD R16, R16, R23, R23 ;  /* 0x0000001710107224 */ /* 0x000fe400078e0217 */
[----:B------:R-:W-:-:S03]  /*0b90*/  IMAD.HI.U32 R14, R15, R21, R14 ;  /* 0x000000150f0e7227 */ /* 0x000fc600078e000e */
[----:B------:R-:W-:Y:S01]  /*0ba0*/  IADD3 R16, PT, PT, -R44, R13, -R16 ;  /* 0x0000000d2c107210 */ /* 0x000fe20007ffe910 */
[----:B------:R-:W-:Y:S02]  /*0bb0*/  IMAD.MOV.U32 R15, RZ, RZ, R22 ;  /* 0x000000ffff0f7224 */ /* 0x000fe400078e0016 */
[----:B------:R-:W-:Y:S02]  /*0bc0*/  IMAD.MOV.U32 R21, RZ, RZ, R24 ;  /* 0x000000ffff157224 */ /* 0x000fe400078e0018 */
[----:B------:R-:W-:-:S04]  /*0bd0*/  IMAD.HI.U32 R14, R14, R15, RZ ;  /* 0x0000000f0e0e7227 */ /* 0x000fc800078e00ff */
[----:B------:R-:W-:-:S05]  /*0be0*/  IMAD R15, R14, R21, R15 ;  /* 0x000000150e0f7224 */ /* 0x000fca00078e020f */
[----:B------:R-:W-:-:S13]  /*0bf0*/  ISETP.GT.U32.AND P1, PT, R20, R15, PT ;  /* 0x0000000f1400720c */ /* 0x000fda0003f24070 */
[-C--:B------:R-:W-:Y:S01]  /*0c00*/  @!P1 IADD3 R15, PT, PT, R15, -R20.reuse, RZ ;  /* 0x800000140f0f9210 */ /* 0x080fe20007ffe0ff */
[----:B------:R-:W-:Y:S01]  /*0c10*/  @!P1 VIADD R14, R14, 0x1 ;  /* 0x000000010e0e9836 */ /* 0x000fe20000000000 */
[----:B------:R-:W-:Y:S02]  /*0c20*/  ISETP.NE.AND P1, PT, R19, RZ, PT ;  /* 0x000000ff1300720c */ /* 0x000fe40003f25270 */
[----:B------:R-:W-:Y:S02]  /*0c30*/  ISETP.GE.U32.AND P0, PT, R15, R20, PT ;  /* 0x000000140f00720c */ /* 0x000fe40003f06070 */
[----:B------:R-:W-:-:S04]  /*0c40*/  LOP3.LUT R15, R23, R19, RZ, 0x3c, !PT ;  /* 0x00000013170f7212 */ /* 0x000fc800078e3cff */
[----:B------:R-:W-:-:S07]  /*0c50*/  ISETP.GE.AND P2, PT, R15, RZ, PT ;  /* 0x000000ff0f00720c */ /* 0x000fce0003f46270 */
[----:B------:R-:W-:Y:S01]  /*0c60*/  @P0 VIADD R14, R14, 0x1 ;  /* 0x000000010e0e0836 */ /* 0x000fe20000000000 */
[----:B-----5:R-:W-:-:S05]  /*0c70*/  ISETP.NE.AND P0, PT, R7, RZ, PT ;  /* 0x000000ff0700720c */ /* 0x020fca0003f05270 */
[----:B------:R-:W-:Y:S01]  /*0c80*/  @!P2 IMAD.MOV R14, RZ, RZ, -R14 ;  /* 0x000000ffff0ea224 */ /* 0x000fe200078e0a0e */
[----:B------:R-:W-:Y:S01]  /*0c90*/  @!P1 LOP3.LUT R14, RZ, R19, RZ, 0x33, !PT ;  /* 0x00000013ff0e9212 */ /* 0x000fe200078e33ff */
[----:B------:R-:W-:-:S04]  /*0ca0*/  IMAD.IADD R19, R11, 0x1, R16 ;  /* 0x000000010b137824 */ /* 0x000fc800078e0210 */
[----:B------:R-:W-:-:S05]  /*0cb0*/  IMAD R17, R17, R14, R14 ;  /* 0x0000000e11117224 */ /* 0x000fca00078e020e */
[----:B------:R-:W-:Y:S02]  /*0cc0*/  IADD3 R17, PT, PT, -R18, R23, -R17 ;  /* 0x0000001712117210 */ /* 0x000fe40007ffe911 */
[----:B------:R-:W-:-:S03]  /*0cd0*/  IADD3 R23, PT, PT, R10, R14, -R45 ;  /* 0x0000000e0a177210 */ /* 0x000fc60007ffe82d */
[----:B------:R-:W-:Y:S01]  /*0ce0*/  IMAD.IADD R16, R12, 0x1, R17 ;  /* 0x000000010c107824 */ /* 0x000fe200078e0211 */
[----:B------:R-:W-:Y:S06]  /*0cf0*/  @!P0 BRA `(.L_x_3) ;  /* 0x00000000005c8947 */ /* 0x000fec0003800000 */
[----:B------:R-:W-:Y:S01]  /*0d00*/  ISETP.GT.AND P0, PT, R19, -0x1, PT ;  /* 0xffffffff1300780c */ /* 0x000fe20003f04270 */
[----:B------:R-:W-:Y:S01]  /*0d10*/  BSSY.RECONVERGENT B2, `(.L_x_4) ;  /* 0x0000008000027945 */ /* 0x000fe20003800200 */
[----:B------:R-:W-:-:S11]  /*0d20*/  IMAD.MOV.U32 R15, RZ, RZ, RZ ;  /* 0x000000ffff0f7224 */ /* 0x000fd600078e00ff */
[----:B------:R-:W-:Y:S05]  /*0d30*/  @P0 BRA `(.L_x_5) ;  /* 0x0000000000140947 */ /* 0x000fea0003800000 */
[----:B------:R-:W-:-:S07]  /*0d40*/  MOV R15, RZ ;  /* 0x000000ff000f7202 */ /* 0x000fce0000000f00 */
.L_x_6:
[----:B------:R-:W-:Y:S02]  /*0d50*/  IMAD.IADD R19, R48, 0x1, R19 ;  /* 0x0000000130137824 */ /* 0x000fe400078e0213 */
[----:B------:R-:W-:-:S03]  /*0d60*/  VIADD R15, R15, 0xffffffff ;  /* 0xffffffff0f0f7836 */ /* 0x000fc60000000000 */
[----:B------:R-:W-:-:S13]  /*0d70*/  ISETP.GE.AND P0, PT, R19, RZ, PT ;  /* 0x000000ff1300720c */ /* 0x000fda0003f06270 */
[----:B------:R-:W-:Y:S05]  /*0d80*/  @!P0 BRA `(.L_x_6) ;  /* 0xfffffffc00f08947 */ /* 0x000fea000383ffff */
.L_x_5:
[----:B------:R-:W-:Y:S05]  /*0d90*/  BSYNC.RECONVERGENT B2 ;  /* 0x0000000000027941 */ /* 0x000fea0003800200 */
.L_x_4:
[----:B------:R-:W-:Y:S01]  /*0da0*/  ISETP.GE.AND P0, PT, R19, R48, PT ;  /* 0x000000301300720c */ /* 0x000fe20003f06270 */
[----:B------:R-:W-:-:S12]  /*0db0*/  BSSY.RECONVERGENT B2, `(.L_x_7) ;  /* 0x000000a000027945 */ /* 0x000fd80003800200 */
[----:B------:R-:W-:Y:S05]  /*0dc0*/  @!P0 BRA `(.L_x_8) ;  /* 0x0000000000208947 */ /* 0x000fea0003800000 */
[----:B------:R-:W-:Y:S02]  /*0dd0*/  IMAD.IADD R19, R19, 0x1, -R48 ;  /* 0x0000000113137824 */ /* 0x000fe400078e0a30 */
[----:B------:R-:W-:-:S03]  /*0de0*/  VIADD R15, R15, 0x1 ;  /* 0x000000010f0f7836 */ /* 0x000fc60000000000 */
[----:B------:R-:W-:-:S13]  /*0df0*/  ISETP.GE.AND P0, PT, R19, R48, PT ;  /* 0x000000301300720c */ /* 0x000fda0003f06270 */
[----:B------:R-:W-:Y:S05]  /*0e00*/  @!P0 BRA `(.L_x_8) ;  /* 0x0000000000108947 */ /* 0x000fea0003800000 */
.L_x_9:
[----:B------:R-:W-:Y:S02]  /*0e10*/  IMAD.IADD R19, R19, 0x1, -R48 ;  /* 0x0000000113137824 */ /* 0x000fe400078e0a30 */
[----:B------:R-:W-:-:S03]  /*0e20*/  VIADD R15, R15, 0x1 ;  /* 0x000000010f0f7836 */ /* 0x000fc60000000000 */
[----:B------:R-:W-:-:S13]  /*0e30*/  ISETP.GE.AND P0, PT, R19, R48, PT ;  /* 0x000000301300720c */ /* 0x000fda0003f06270 */
[----:B------:R-:W-:Y:S05]  /*0e40*/  @P0 BRA `(.L_x_9) ;  /* 0xfffffffc00f00947 */ /* 0x000fea000383ffff */
.L_x_8:
[----:B------:R-:W-:Y:S05]  /*0e50*/  BSYNC.RECONVERGENT B2 ;  /* 0x0000000000027941 */ /* 0x000fea0003800200 */
.L_x_7:
[----:B------:R-:W-:Y:S05]  /*0e60*/  BRA `(.L_x_10) ;  /* 0x0000000000107947 */ /* 0x000fea0003800000 */
.L_x_3:
[----:B------:R-:W-:-:S04]  /*0e70*/  ISETP.GE.AND P0, PT, R19, R48, PT ;  /* 0x000000301300720c */ /* 0x000fc80003f06270 */
[----:B------:R-:W-:-:S13]  /*0e80*/  ISETP.LT.OR P0, PT, R19, RZ, P0 ;  /* 0x000000ff1300720c */ /* 0x000fda0000701670 */
[----:B------:R-:W-:Y:S05]  /*0e90*/  @P0 BRA `(.L_x_11) ;  /* 0x0000004800740947 */ /* 0x000fea0003800000 */
[----:B------:R-:W-:-:S07]  /*0ea0*/  HFMA2 R15, -RZ, RZ, 0, 0 ;  /* 0x00000000ff0f7431 */ /* 0x000fce00000001ff */
.L_x_10:
[----:B------:R-:W-:-:S13]  /*0eb0*/  ISETP.NE.AND P0, PT, R8, RZ, PT ;  /* 0x000000ff0800720c */ /* 0x000fda0003f05270 */
[----:B------:R-:W-:Y:S05]  /*0ec0*/  @!P0 BRA `(.L_x_12) ;  /* 0x00000000005c8947 */ /* 0x000fea0003800000 */
[----:B------:R-:W-:Y:S01]  /*0ed0*/  ISETP.GT.AND P0, PT, R16, -0x1, PT ;  /* 0xffffffff1000780c */ /* 0x000fe20003f04270 */
[----:B------:R-:W-:Y:S01]  /*0ee0*/  BSSY.RECONVERGENT B2, `(.L_x_13) ;  /* 0x0000008000027945 */ /* 0x000fe20003800200 */
[----:B------:R-:W-:-:S11]  /*0ef0*/  IMAD.MOV.U32 R14, RZ, RZ, RZ ;  /* 0x000000ffff0e7224 */ /* 0x000fd600078e00ff */
[----:B------:R-:W-:Y:S05]  /*0f00*/  @P0 BRA `(.L_x_14) ;  /* 0x0000000000140947 */ /* 0x000fea0003800000 */
[----:B------:R-:W-:-:S07]  /*0f10*/  IMAD.MOV.U32 R14, RZ, RZ, RZ ;  /* 0x000000ffff0e7224 */ /* 0x000fce00078e00ff */
.L_x_15:
[----:B------:R-:W-:Y:S02]  /*0f20*/  IMAD.IADD R16, R47, 0x1, R16 ;  /* 0x000000012f107824 */ /* 0x000fe400078e0210 */
[----:B------:R-:W-:-:S03]  /*0f30*/  VIADD R14, R14, 0xffffffff ;  /* 0xffffffff0e0e7836 */ /* 0x000fc60000000000 */
[----:B------:R-:W-:-:S13]  /*0f40*/  ISETP.GE.AND P0, PT, R16, RZ, PT ;  /* 0x000000ff1000720c */ /* 0x000fda0003f06270 */
[----:B------:R-:W-:Y:S05]  /*0f50*/  @!P0 BRA `(.L_x_15) ;  /* 0xfffffffc00f08947 */ /* 0x000fea000383ffff */
.L_x_14:
[----:B------:R-:W-:Y:S05]  /*0f60*/  BSYNC.RECONVERGENT B2 ;  /* 0x0000000000027941 */ /* 0x000fea0003800200 */
.L_x_13:
[----:B------:R-:W-:Y:S01]  /*0f70*/  ISETP.GE.AND P0, PT, R16, R47, PT ;  /* 0x0000002f1000720c */ /* 0x000fe20003f06270 */
[----:B------:R-:W-:-:S12]  /*0f80*/  BSSY.RECONVERGENT B2, `(.L_x_16) ;  /* 0x000000a000027945 */ /* 0x000fd80003800200 */
[----:B------:R-:W-:Y:S05]  /*0f90*/  @!P0 BRA `(.L_x_17) ;  /* 0x0000000000208947 */ /* 0x000fea0003800000 */
[----:B------:R-:W-:Y:S02]  /*0fa0*/  IMAD.IADD R16, R16, 0x1, -R47 ;  /* 0x0000000110107824 */ /* 0x000fe400078e0a2f */
[----:B------:R-:W-:-:S03]  /*0fb0*/  VIADD R14, R14, 0x1 ;  /* 0x000000010e0e7836 */ /* 0x000fc60000000000 */
[----:B------:R-:W-:-:S13]  /*0fc0*/  ISETP.GE.AND P0, PT, R16, R47, PT ;  /* 0x0000002f1000720c */ /* 0x000fda0003f06270 */
[----:B------:R-:W-:Y:S05]  /*0fd0*/  @!P0 BRA `(.L_x_17) ;  /* 0x0000000000108947 */ /* 0x000fea0003800000 */
.L_x_18:
[----:B------:R-:W-:Y:S01]  /*0fe0*/  IADD3 R16, PT, PT, -R47, R16, RZ ;  /* 0x000000102f107210 */ /* 0x000fe20007ffe1ff */
[----:B------:R-:W-:-:S03]  /*0ff0*/  VIADD R14, R14, 0x1 ;  /* 0x000000010e0e7836 */ /* 0x000fc60000000000 */
[----:B------:R-:W-:-:S13]  /*1000*/  ISETP.GE.AND P0, PT, R16, R47, PT ;  /* 0x0000002f1000720c */ /* 0x000fda0003f06270 */
[----:B------:R-:W-:Y:S05]  /*1010*/  @P0 BRA `(.L_x_18) ;  /* 0xfffffffc00f00947 */ /* 0x000fea000383ffff */
.L_x_17:
[----:B------:R-:W-:Y:S05]  /*1020*/  BSYNC.RECONVERGENT B2 ;  /* 0x0000000000027941 */ /* 0x000fea0003800200 */
.L_x_16:
[----:B------:R-:W-:Y:S05]  /*1030*/  BRA `(.L_x_19) ;  /* 0x0000000000107947 */ /* 0x000fea0003800000 */
.L_x_12:
[----:B------:R-:W-:-:S04]  /*1040*/  ISETP.GE.AND P0, PT, R16, R47, PT ;  /* 0x0000002f1000720c */ /* 0x000fc80003f06270 */
[----:B------:R-:W-:-:S13]  /*1050*/  ISETP.LT.OR P0, PT, R16, RZ, P0 ;  /* 0x000000ff1000720c */ /* 0x000fda0000701670 */
[----:B------:R-:W-:Y:S05]  /*1060*/  @P0 BRA `(.L_x_11) ;  /* 0x0000004800000947 */ /* 0x000fea0003800000 */
[----:B------:R-:W-:-:S07]  /*1070*/  IMAD.MOV.U32 R14, RZ, RZ, RZ ;  /* 0x000000ffff0e7224 */ /* 0x000fce00078e00ff */
.L_x_19:
[----:B------:R-:W-:-:S13]  /*1080*/  ISETP.NE.AND P0, PT, R9, RZ, PT ;  /* 0x000000ff0900720c */ /* 0x000fda0003f05270 */
[----:B------:R-:W-:Y:S05]  /*1090*/  @!P0 BRA `(.L_x_20) ;  /* 0x00000000005c8947 */ /* 0x000fea0003800000 */
[----:B------:R-:W-:Y:S01]  /*10a0*/  ISETP.GT.AND P0, PT, R23, -0x1, PT ;  /* 0xffffffff1700780c */ /* 0x000fe20003f04270 */
[----:B------:R-:W-:Y:S01]  /*10b0*/  BSSY.RECONVERGENT B2, `(.L_x_21) ;  /* 0x0000008000027945 */ /* 0x000fe20003800200 */
[----:B------:R-:W-:-:S11]  /*10c0*/  IMAD.MOV.U32 R17, RZ, RZ, RZ ;  /* 0x000000ffff117224 */ /* 0x000fd600078e00ff */
[----:B------:R-:W-:Y:S05]  /*10d0*/  @P0 BRA `(.L_x_22) ;  /* 0x0000000000140947 */ /* 0x000fea0003800000 */
[----:B------:R-:W-:-:S07]  /*10e0*/  IMAD.MOV.U32 R17, RZ, RZ, RZ ;  /* 0x000000ffff117224 */ /* 0x000fce00078e00ff */
.L_x_23:
[----:B------:R-:W-:Y:S02]  /*10f0*/  IMAD.IADD R23, R46, 0x1, R23 ;  /* 0x000000012e177824 */ /* 0x000fe400078e0217 */
[----:B------:R-:W-:-:S03]  /*1100*/  VIADD R17, R17, 0xffffffff ;  /* 0xffffffff11117836 */ /* 0x000fc60000000000 */
[----:B------:R-:W-:-:S13]  /*1110*/  ISETP.GE.AND P0, PT, R23, RZ, PT ;  /* 0x000000ff1700720c */ /* 0x000fda0003f06270 */
[----:B------:R-:W-:Y:S05]  /*1120*/  @!P0 BRA `(.L_x_23) ;  /* 0xfffffffc00f08947 */ /* 0x000fea000383ffff */
.L_x_22:
[----:B------:R-:W-:Y:S05]  /*1130*/  BSYNC.RECONVERGENT B2 ;  /* 0x0000000000027941 */ /* 0x000fea0003800200 */
.L_x_21:
[----:B------:R-:W-:Y:S01]  /*1140*/  ISETP.GE.AND P0, PT, R23, R46, PT ;  /* 0x0000002e1700720c */ /* 0x000fe20003f06270 */
[----:B------:R-:W-:-:S12]  /*1150*/  BSSY.RECONVERGENT B2, `(.L_x_24) ;  /* 0x000000a000027945 */ /* 0x000fd80003800200 */
[----:B------:R-:W-:Y:S05]  /*1160*/  @!P0 BRA `(.L_x_25) ;  /* 0x0000000000208947 */ /* 0x000fea0003800000 */
[----:B------:R-:W-:Y:S01]  /*1170*/  IADD3 R23, PT, PT, -R46, R23, RZ ;  /* 0x000000172e177210 */ /* 0x000fe20007ffe1ff */
[----:B------:R-:W-:-:S03]  /*1180*/  VIADD R17, R17, 0x1 ;  /* 0x0000000111117836 */ /* 0x000fc60000000000 */
[----:B------:R-:W-:-:S13]  /*1190*/  ISETP.GE.AND P0, PT, R23, R46, PT ;  /* 0x0000002e1700720c */ /* 0x000fda0003f06270 */
[----:B------:R-:W-:Y:S05]  /*11a0*/  @!P0 BRA `(.L_x_25) ;  /* 0x0000000000108947 */ /* 0x000fea0003800000 */
.L_x_26:
[----:B------:R-:W-:Y:S02]  /*11b0*/  IMAD.IADD R23, R23, 0x1, -R46 ;  /* 0x0000000117177824 */ /* 0x000fe400078e0a2e */
[----:B------:R-:W-:-:S03]  /*11c0*/  VIADD R17, R17, 0x1 ;  /* 0x0000000111117836 */ /* 0x000fc60000000000 */
[----:B------:R-:W-:-:S13]  /*11d0*/  ISETP.GE.AND P0, PT, R23, R46, PT ;  /* 0x0000002e1700720c */ /* 0x000fda0003f06270 */
[----:B------:R-:W-:Y:S05]  /*11e0*/  @P0 BRA `(.L_x_26) ;  /* 0xfffffffc00f00947 */ /* 0x000fea000383ffff */
.L_x_25:
[----:B------:R-:W-:Y:S05]  /*11f0*/  BSYNC.RECONVERGENT B2 ;  /* 0x0000000000027941 */ /* 0x000fea0003800200 */
.L_x_24:
[----:B------:R-:W-:Y:S05]  /*1200*/  BRA `(.L_x_27) ;  /* 0x0000000000107947 */ /* 0x000fea0003800000 */
.L_x_20:
[----:B------:R-:W-:-:S04]  /*1210*/  ISETP.GE.AND P0, PT, R23, R46, PT ;  /* 0x0000002e1700720c */ /* 0x000fc80003f06270 */
[----:B------:R-:W-:-:S13]  /*1220*/  ISETP.LT.OR P0, PT, R23, RZ, P0 ;  /* 0x000000ff1700720c */ /* 0x000fda0000701670 */
[----:B------:R-:W-:Y:S05]  /*1230*/  @P0 BRA `(.L_x_11) ;  /* 0x00000044008c0947 */ /* 0x000fea0003800000 */
[----:B------:R-:W-:-:S07]  /*1240*/  IMAD.MOV.U32 R17, RZ, RZ, RZ ;  /* 0x000000ffff117224 */ /* 0x000fce00078e00ff */
.L_x_27:
[----:B------:R-:W0:Y:S01]  /*1250*/  LDC.64 R20, c[0x0][0x3a8] ;  /* 0x0000ea00ff147b82 */ /* 0x000e220000000a00 */
[C---:B------:R-:W-:Y:S02]  /*1260*/  IMAD R16, R48.reuse, R16, R19 ;  /* 0x0000001030107224 */ /* 0x040fe400078e0213 */
[----:B------:R-:W-:-:S04]  /*1270*/  IMAD R19, R48, R47, RZ ;  /* 0x0000002f30137224 */ /* 0x000fc800078e02ff */
[----:B------:R-:W-:-:S04]  /*1280*/  IMAD R19, R19, R23, R16 ;  /* 0x0000001713137224 */ /* 0x000fc800078e0210 */
[C---:B0-----:R-:W-:Y:S02]  /*1290*/  IMAD.WIDE R22, R19.reuse, 0x4, R20 ;  /* 0x0000000413167825 */ /* 0x041fe400078e0214 */
[----:B------:R-:W0:Y:S04]  /*12a0*/  LDC.64 R20, c[0x0][0x3a0] ;  /* 0x0000e800ff147b82 */ /* 0x000e280000000a00 */
[----:B------:R-:W2:Y:S01]  /*12b0*/  LDG.E.CONSTANT R23, desc[UR6][R22.64] ;  /* 0x0000000616177981 */ /* 0x000ea2000c1e9900 */
[----:B0-----:R-:W-:Y:S01]  /*12c0*/  IMAD.WIDE R20, R19, 0x4, R20 ;  /* 0x0000000413147825 */ /* 0x001fe200078e0214 */
[----:B--2---:R-:W-:-:S13]  /*12d0*/  ISETP.GE.AND P0, PT, R23, 0x1, PT ;  /* 0x000000011700780c */ /* 0x004fda0003f06270 */
[----:B------:R-:W-:Y:S05]  /*12e0*/  @!P0 BRA `(.L_x_11) ;  /* 0x0000004400608947 */ /* 0x000fea0003800000 */
[----:B------:R-:W2:Y:S02]  /*12f0*/  LDG.E.CONSTANT R16, desc[UR6][R20.64] ;  /* 0x0000000614107981 */ /* 0x000ea4000c1e9900 */
[----:B--2---:R-:W-:-:S07]  /*1300*/  IMAD.IADD R19, R23, 0x1, R16 ;  /* 0x0000000117137824 */ /* 0x004fce00078e0210 */
.L_x_70:
[----:B01-34-:R-:W0:Y:S01]  /*1310*/  LDC.64 R20, c[0x0][0x390] ;  /* 0x0000e400ff147b82 */ /* 0x01be220000000a00 */
[----:B------:R-:W-:-:S07]  /*1320*/  IMAD R25, R16, 0x3, RZ ;  /* 0x0000000310197824 */ /* 0x000fce00078e02ff */
[----:B--2---:R-:W1:Y:S01]  /*1330*/  LDC.64 R22, c[0x0][0x388] ;  /* 0x0000e200ff167b82 */ /* 0x004e620000000a00 */
[----:B0-----:R-:W-:-:S05]  /*1340*/  IMAD.WIDE R20, R25, 0x4, R20 ;  /* 0x0000000419147825 */ /* 0x001fca00078e0214 */
[----:B------:R-:W2:Y:S01]  /*1350*/  LDG.E.CONSTANT R36, desc[UR6][R20.64] ;  /* 0x0000000614247981 */ /* 0x000ea2000c1e9900 */
[----:B-1----:R-:W-:-:S03]  /*1360*/  IMAD.WIDE R22, R16, 0x4, R22 ;  /* 0x0000000410167825 */ /* 0x002fc600078e0216 */
[----:B------:R-:W3:Y:S04]  /*1370*/  LDG.E.CONSTANT R39, desc[UR6][R20.64+0x4] ;  /* 0x0000040614277981 */ /* 0x000ee8000c1e9900 */
[----:B------:R-:W4:Y:S04]  /*1380*/  LDG.E.CONSTANT R38, desc[UR6][R20.64+0x8] ;  /* 0x0000080614267981 */ /* 0x000f28000c1e9900 */
[----:B------:R-:W5:Y:S01]  /*1390*/  LDG.E.CONSTANT R37, desc[UR6][R22.64] ;  /* 0x0000000616257981 */ /* 0x000f62000c1e9900 */
[----:B------:R-:W-:Y:S05]  /*13a0*/  YIELD ;  /* 0x0000000000007946 */ /* 0x000fea0003800000 */
[----:B------:R-:W-:Y:S01]  /*13b0*/  BSSY.RECONVERGENT B2, `(.L_x_28) ;  /* 0x0000448000027945 */ /* 0x000fe20003800200 */
[----:B------:R-:W-:Y:S01]  /*13c0*/  IMAD.MOV.U32 R40, RZ, RZ, R30 ;  /* 0x000000ffff287224 */ /* 0x000fe200078e001e */
[----:B--2---:R-:W-:-:S04]  /*13d0*/  IADD3 R36, PT, PT, R15, R4, -R36 ;  /* 0x000000040f247210 */ /* 0x004fc80007ffe824 */
[----:B------:R-:W-:Y:S02]  /*13e0*/  ISETP.NE.AND P0, PT, R36, RZ, PT ;  /* 0x000000ff2400720c */ /* 0x000fe40003f05270 */
[----:B---3--:R-:W-:Y:S02]  /*13f0*/  IADD3 R39, PT, PT, R14, R5, -R39 ;  /* 0x000000050e277210 */ /* 0x008fe40007ffe827 */
[----:B----4-:R-:W-:Y:S02]  /*1400*/  IADD3 R38, PT, PT, R17, R6, -R38 ;  /* 0x0000000611267210 */ /* 0x010fe40007ffe826 */
[----:B-----5:R-:W-:Y:S02]  /*1410*/  ISETP.EQ.AND P0, PT, R54, R37, !P0 ;  /* 0x000000253600720c */ /* 0x020fe40004702270 */
[----:B------:R-:W-:Y:S02]  /*1420*/  ISETP.EQ.AND P1, PT, R38, RZ, PT ;  /* 0x000000ff2600720c */ /* 0x000fe40003f22270 */
[----:B------:R-:W-:-:S13]  /*1430*/  ISETP.EQ.AND P0, PT, R39, RZ, P0 ;  /* 0x000000ff2700720c */ /* 0x000fda0000702270 */
[----:B------:R-:W-:Y:S05]  /*1440*/  @P0 BRA P1, `(.L_x_29) ;  /* 0x0000004000f80947 */ /* 0x000fea0000800000 */
[----:B------:R-:W0:Y:S01]  /*1450*/  LDCU.U8 UR4, c[0x0][0x3e0] ;  /* 0x00007c00ff0477ac */ /* 0x000e220008000000 */
[----:B------:R-:W-:Y:S01]  /*1460*/  BSSY.RELIABLE B3, `(.L_x_30) ;  /* 0x0000015000037945 */ /* 0x000fe20003800100 */
[----:B0-----:R-:W-:-:S04]  /*1470*/  UPRMT UR4, UR4, 0x8880, URZ ;  /* 0x0000888004047896 */ /* 0x001fc800080000ff */
[----:B------:R-:W-:-:S09]  /*1480*/  UISETP.NE.AND UP0, UPT, UR4, URZ, UPT ;  /* 0x000000ff0400728c */ /* 0x000fd2000bf05270 */
[----:B------:R-:W-:Y:S05]  /*1490*/  BRA.U UP0, `(.L_x_31) ;  /* 0x0000000100447547 */ /* 0x000fea000b800000 */
[----:B------:R-:W-:-:S13]  /*14a0*/  ISETP.GT.AND P0, PT, R54, R37, PT ;  /* 0x000000253600720c */ /* 0x000fda0003f04270 */
[----:B------:R-:W-:Y:S05]  /*14b0*/  @P0 BREAK.RELIABLE B3 ;  /* 0x0000000000030942 */ /* 0x000fea0003800100 */
[----:B------:R-:W-:Y:S05]  /*14c0*/  @P0 BRA `(.L_x_29) ;  /* 0x0000004000d80947 */ /* 0x000fea0003800000 */
[----:B------:R-:W-:-:S13]  /*14d0*/  ISETP.NE.AND P0, PT, R54, R37, PT ;  /* 0x000000253600720c */ /* 0x000fda0003f05270 */
[----:B------:R-:W-:Y:S05]  /*14e0*/  @P0 BRA `(.L_x_31) ;  /* 0x0000000000300947 */ /* 0x000fea0003800000 */
[----:B------:R-:W-:-:S04]  /*14f0*/  IADD3 R20, PT, PT, R38, R39, R36 ;  /* 0x0000002726147210 */ /* 0x000fc80007ffe024 */
[----:B------:R-:W-:-:S13]  /*1500*/  ISETP.GE.AND P0, PT, R20, RZ, PT ;  /* 0x000000ff1400720c */ /* 0x000fda0003f06270 */
[----:B------:R-:W-:Y:S05]  /*1510*/  @!P0 BREAK.RELIABLE B3 ;  /* 0x0000000000038942 */ /* 0x000fea0003800100 */
[----:B------:R-:W-:Y:S05]  /*1520*/  @!P0 BRA `(.L_x_29) ;  /* 0x0000004000c08947 */ /* 0x000fea0003800000 */
[----:B------:R-:W-:-:S13]  /*1530*/  ISETP.NE.AND P0, PT, R20, RZ, PT ;  /* 0x000000ff1400720c */ /* 0x000fda0003f05270 */
[----:B------:R-:W-:Y:S05]  /*1540*/  @P0 BRA `(.L_x_31) ;  /* 0x0000000000180947 */ /* 0x000fea0003800000 */
[----:B------:R-:W-:Y:S02]  /*1550*/  ISETP.GE.AND P0, PT, R39, RZ, PT ;  /* 0x000000ff2700720c */ /* 0x000fe40003f06270 */
[----:B------:R-:W-:Y:S02]  /*1560*/  MOV R30, R40 ;  /* 0x00000028001e7202 */ /* 0x000fe40000000f00 */
[----:B------:R-:W-:-:S04]  /*1570*/  ISETP.EQ.AND P0, PT, R38, RZ, !P0 ;  /* 0x000000ff2600720c */ /* 0x000fc80004702270 */
[----:B------:R-:W-:-:S13]  /*1580*/  ISETP.LT.OR P0, PT, R38, RZ, P0 ;  /* 0x000000ff2600720c */ /* 0x000fda0000701670 */
[----:B------:R-:W-:Y:S05]  /*1590*/  @P0 BREAK.RELIABLE B3 ;  /* 0x0000000000030942 */ /* 0x000fea0003800100 */
[----:B------:R-:W-:Y:S05]  /*15a0*/  @P0 BRA `(.L_x_29) ;  /* 0x0000004000a00947 */ /* 0x000fea0003800000 */
.L_x_31:
[----:B------:R-:W-:Y:S05]  /*15b0*/  BSYNC.RELIABLE B3 ;  /* 0x0000000000037941 */ /* 0x000fea0003800100 */
.L_x_30:
[----:B------:R-:W0:Y:S02]  /*15c0*/  LDC.64 R42, c[0x0][0x380] ;  /* 0x0000e000ff2a7b82 */ /* 0x000e240000000a00 */
[----:B0-----:R-:W-:-:S05]  /*15d0*/  IMAD.WIDE R42, R16, 0x18, R42 ;  /* 0x00000018102a7825 */ /* 0x001fca00078e022a */
[----:B------:R-:W2:Y:S04]  /*15e0*/  LDG.E.64.CONSTANT R20, desc[UR6][R42.64+0x8] ;  /* 0x000008062a147981 */ /* 0x000ea8000c1e9b00 */
[----:B------:R-:W3:Y:S04]  /*15f0*/  LDG.E.64.CONSTANT R34, desc[UR6][R42.64] ;  /* 0x000000062a227981 */ /* 0x000ee8000c1e9b00 */
[----:B------:R-:W4:Y:S01]  /*1600*/  LDG.E.64.CONSTANT R32, desc[UR6][R42.64+0x10] ;  /* 0x000010062a207981 */ /* 0x000f22000c1e9b00 */
[----:B------:R-:W0:Y:S08]  /*1610*/  I2F.F64 R22, R39 ;  /* 0x0000002700167312 */ /* 0x000e300000201c00 */
[----:B------:R-:W1:Y:S01]  /*1620*/  I2F.F64 R30, R36 ;  /* 0x00000024001e7312 */ /* 0x000e620000201c00 */
[----:B0-----:R-:W-:-:S07]  /*1630*/  DMUL R24, R70, R22 ;  /* 0x0000001646187228 */ /* 0x001fce0000000000 */
[----:B------:R-:W0:Y:S01]  /*1640*/  I2F.F64 R26, R38 ;  /* 0x00000026001a7312 */ /* 0x000e220000201c00 */
[-C--:B------:R-:W-:Y:S02]  /*1650*/  DMUL R28, R72, R22.reuse ;  /* 0x00000016481c7228 */ /* 0x080fe40000000000 */
[----:B------:R-:W-:Y:S02]  /*1660*/  DMUL R22, R68, R22 ;  /* 0x0000001644167228 */ /* 0x000fe40000000000 */
[----:B-1----:R-:W-:-:S04]  /*1670*/  DFMA R24, R76, R30, R24 ;  /* 0x0000001e4c18722b */ /* 0x002fc80000000018 */
[-C--:B------:R-:W-:Y:S02]  /*1680*/  DFMA R28, R78, R30.reuse, R28 ;  /* 0x0000001e4e1c722b */ /* 0x080fe4000000001c */
[----:B------:R-:W-:Y:S02]  /*1690*/  DFMA R22, R74, R30, R22 ;  /* 0x0000001e4a16722b */ /* 0x000fe40000000016 */
[----:B0-----:R-:W-:-:S04]  /*16a0*/  DFMA R24, R64, R26, R24 ;  /* 0x0000001a4018722b */ /* 0x001fc80000000018 */
[-C--:B------:R-:W-:Y:S02]  /*16b0*/  DFMA R28, R66, R26.reuse, R28 ;  /* 0x0000001a421c722b */ /* 0x080fe4000000001c */
[----:B------:R-:W-:Y:S01]  /*16c0*/  DFMA R22, R62, R26, R22 ;  /* 0x0000001a3e16722b */ /* 0x000fe20000000016 */
[----:B------:R-:W0:Y:S02]  /*16d0*/  LDC.64 R26, c[0x0][0x3d8] ;  /* 0x0000f600ff1a7b82 */ /* 0x000e240000000a00 */
[----:B0-----:R-:W-:Y:S02]  /*16e0*/  DMUL R26, R26, R26 ;  /* 0x0000001a1a1a7228 */ /* 0x001fe40000000000 */
[----:B--2---:R-:W-:Y:S02]  /*16f0*/  DADD R20, -R58, R20 ;  /* 0x000000003a147229 */ /* 0x004fe40000000114 */
[----:B---3--:R-:W-:-:S06]  /*1700*/  DADD R34, -R60, R34 ;  /* 0x000000003c227229 */ /* 0x008fcc0000000122 */
[----:B------:R-:W-:Y:S02]  /*1710*/  DADD R20, R24, R20 ;  /* 0x0000000018147229 */ /* 0x000fe40000000014 */
[----:B----4-:R-:W-:Y:S02]  /*1720*/  DADD R24, -R56, R32 ;  /* 0x0000000038187229 */ /* 0x010fe40000000120 */
[----:B------:R-:W-:-:S04]  /*1730*/  DADD R28, R28, R34 ;  /* 0x000000001c1c7229 */ /* 0x000fc80000000022 */
[----:B------:R-:W-:Y:S02]  /*1740*/  DMUL R30, R20, R20 ;  /* 0x00000014141e7228 */ /* 0x000fe40000000000 */
[----:B------:R-:W-:-:S06]  /*1750*/  DADD R24, R22, R24 ;  /* 0x0000000016187229 */ /* 0x000fcc0000000018 */
[----:B------:R-:W-:Y:S01]  /*1760*/  DFMA R22, R28, R28, R30 ;  /* 0x0000001c1c16722b */ /* 0x000fe2000000001e */
[----:B------:R-:W-:-:S07]  /*1770*/  IMAD.MOV.U32 R30, RZ, RZ, R40 ;  /* 0x000000ffff1e7224 */ /* 0x000fce00078e0028 */
[----:B------:R-:W-:-:S08]  /*1780*/  DFMA R22, R24, R24, R22 ;  /* 0x000000181816722b */ /* 0x000fd00000000016 */
[----:B------:R-:W-:-:S06]  /*1790*/  DSETP.GT.AND P0, PT, R22, RZ, PT ;  /* 0x000000ff1600722a */ /* 0x000fcc0003f04000 */
[----:B------:R-:W-:-:S14]  /*17a0*/  DSETP.GEU.OR P0, PT, R22, R26, !P0 ;  /* 0x0000001a1600722a */ /* 0x000fdc000470e400 */
[----:B------:R-:W-:Y:S05]  /*17b0*/  @P0 BRA `(.L_x_29) ;  /* 0x00000040001c0947 */ /* 0x000fea0003800000 */
[----:B------:R-:W0:Y:S01]  /*17c0*/  MUFU.RSQ64H R33, R23 ;  /* 0x0000001700217308 */ /* 0x000e220000001c00 */
[----:B------:R-:W-:Y:S01]  /*17d0*/  VIADD R32, R23, 0xfcb00000 ;  /* 0xfcb0000017207836 */ /* 0x000fe20000000000 */
[----:B------:R-:W-:Y:S01]  /*17e0*/  BSSY.RECONVERGENT B3, `(.L_x_32) ;  /* 0x0000018000037945 */ /* 0x000fe20003800200 */
[----:B------:R-:W-:Y:S02]  /*17f0*/  IMAD.MOV.U32 R26, RZ, RZ, 0x0 ;  /* 0x00000000ff1a7424 */ /* 0x000fe400078e00ff */
[----:B------:R-:W-:Y:S01]  /*1800*/  IMAD.MOV.U32 R27, RZ, RZ, 0x3fd80000 ;  /* 0x3fd80000ff1b7424 */ /* 0x000fe200078e00ff */
[----:B------:R-:W-:Y:S01]  /*1810*/  ISETP.GE.U32.AND P0, PT, R32, 0x7ca00000, PT ;  /* 0x7ca000002000780c */ /* 0x000fe20003f06070 */
[C---:B------:R-:W-:Y:S02]  /*1820*/  IMAD R41, R40.reuse, 0x3, RZ ;  /* 0x0000000328297824 */ /* 0x040fe400078e02ff */
[----:B------:R-:W-:Y:S02]  /*1830*/  IMAD R86, R40, 0x4, R1 ;  /* 0x0000000428567824 */ /* 0x000fe400078e0201 */
[----:B------:R-:W-:-:S03]  /*1840*/  IMAD R87, R41, 0x4, R0 ;  /* 0x0000000429577824 */ /* 0x000fc600078e0200 */
[----:B------:R1:W-:Y:S01]  /*1850*/  STL [R86], R37 ;  /* 0x0000002556007387 */ /* 0x0003e20000100800 */
[----:B0-----:R-:W-:-:S03]  /*1860*/  DMUL R30, R32, R32 ;  /* 0x00000020201e7228 */ /* 0x001fc60000000000 */
[----:B------:R1:W-:Y:S04]  /*1870*/  STL [R87], R36 ;  /* 0x0000002457007387 */ /* 0x0003e80000100800 */
[----:B------:R1:W-:Y:S01]  /*1880*/  STL [R87+0x4], R39 ;  /* 0x0000042757007387 */ /* 0x0003e20000100800 */
[----:B------:R-:W-:-:S03]  /*1890*/  DFMA R30, R22, -R30, 1 ;  /* 0x3ff00000161e742b */ /* 0x000fc6000000081e */
[----:B------:R1:W-:Y:S05]  /*18a0*/  STL [R87+0x8], R38 ;  /* 0x0000082657007387 */ /* 0x0003ea0000100800 */
[----:B------:R-:W-:Y:S02]  /*18b0*/  DFMA R26, R30, R26, 0.5 ;  /* 0x3fe000001e1a742b */ /* 0x000fe4000000001a */
[----:B------:R-:W-:-:S08]  /*18c0*/  DMUL R30, R32, R30 ;  /* 0x0000001e201e7228 */ /* 0x000fd00000000000 */
[----:B------:R-:W-:-:S08]  /*18d0*/  DFMA R26, R26, R30, R32 ;  /* 0x0000001e1a1a722b */ /* 0x000fd00000000020 */
[----:B------:R-:W-:Y:S02]  /*18e0*/  DMUL R30, R22, R26 ;  /* 0x0000001a161e7228 */ /* 0x000fe40000000000 */
[----:B------:R-:W-:Y:S01]  /*18f0*/  IADD3 R43, PT, PT, R27, -0x100000, RZ ;  /* 0xfff000001b2b7810 */ /* 0x000fe20007ffe0ff */
[----:B------:R-:W-:-:S05]  /*1900*/  IMAD.MOV.U32 R42, RZ, RZ, R26 ;  /* 0x000000ffff2a7224 */ /* 0x000fca00078e001a */
[----:B------:R-:W-:-:S08]  /*1910*/  DFMA R34, R30, -R30, R22 ;  /* 0x8000001e1e22722b */ /* 0x000fd00000000016 */
[----:B------:R-:W-:Y:S01]  /*1920*/  DFMA R84, R34, R42, R30 ;  /* 0x0000002a2254722b */ /* 0x000fe2000000001e */
[----:B-1----:R-:W-:Y:S10]  /*1930*/  @!P0 BRA `(.L_x_33) ;  /* 0x0000000000088947 */ /* 0x002ff40003800000 */
[----:B------:R-:W-:-:S07]  /*1940*/  MOV R36, 0x1960 ;  /* 0x0000196000247802 */ /* 0x000fce0000000f00 */
[----:B------:R-:W-:Y:S05]  /*1950*/  CALL.REL.NOINC `($__internal_0_$__cuda_sm20_dsqrt_rn_f64_mediumpath_v1) ;  /* 0x0000008800d47944 */ /* 0x000fea0003c00000 */
.L_x_33:
[----:B------:R-:W-:Y:S05]  /*1960*/  BSYNC.RECONVERGENT B3 ;  /* 0x0000000000037941 */ /* 0x000fea0003800200 */
.L_x_32:
[C---:B------:R-:W-:Y:S01]  /*1970*/  IMAD R23, R40.reuse, 0x8, R2 ;  /* 0x0000000828177824 */ /* 0x040fe200078e0202 */
[C---:B------:R-:W-:Y:S01]  /*1980*/  ISETP.GE.AND P0, PT, R40.reuse, 0x7, PT ;  /* 0x000000072800780c */ /* 0x040fe20003f06270 */
[----:B------:R-:W-:Y:S02]  /*1990*/  IMAD R41, R41, 0x8, R3 ;  /* 0x0000000829297824 */ /* 0x000fe400078e0203 */
[----:B------:R-:W-:Y:S01]  /*19a0*/  VIADD R42, R40, 0x1 ;  /* 0x00000001282a7836 */ /* 0x000fe20000000000 */
[----:B------:R0:W-:Y:S03]  /*19b0*/  STL.64 [R23], R84 ;  /* 0x0000005417007387 */ /* 0x0001e60000100a00 */
[----:B------:R-:W-:Y:S01]  /*19c0*/  IMAD.MOV.U32 R30, RZ, RZ, R42 ;  /* 0x000000ffff1e7224 */ /* 0x000fe200078e002a */
[----:B------:R0:W-:Y:S04]  /*19d0*/  STL.64 [R41], R28 ;  /* 0x0000001c29007387 */ /* 0x0001e80000100a00 */
[----:B------:R0:W-:Y:S04]  /*19e0*/  STL.64 [R41+0x8], R20 ;  /* 0x0000081429007387 */ /* 0x0001e80000100a00 */
[----:B------:R0:W-:Y:S01]  /*19f0*/  STL.64 [R41+0x10], R24 ;  /* 0x0000101829007387 */ /* 0x0001e20000100a00 */
[----:B------:R-:W-:Y:S05]  /*1a00*/  @!P0 BRA `(.L_x_29) ;  /* 0x0000003c00888947 */ /* 0x000fea0003800000 */
[----:B------:R-:W1:Y:S01]  /*1a10*/  LDC.64 R88, c[0x0][0x3e8] ;  /* 0x0000fa00ff587b82 */ /* 0x000e620000000a00 */
[----:B------:R-:W-:Y:S01]  /*1a20*/  IMAD.MOV.U32 R31, RZ, RZ, RZ ;  /* 0x000000ffff1f7224 */ /* 0x000fe200078e00ff */
[----:B------:R-:W2:Y:S04]  /*1a30*/  LDCU.64 UR4, c[0x0][0x418] ;  /* 0x00008300ff0477ac */ /* 0x000ea80008000a00 */
[----:B-1----:R-:W0:Y:S02]  /*1a40*/  ATOMG.E.ADD.64.STRONG.GPU PT, R88, desc[UR6][R88.64], R30 ;  /* 0x8000001e585879a8 */ /* 0x002e2400081ef506 */
[----:B0-----:R-:W-:-:S04]  /*1a50*/  IADD3 R20, P1, PT, R30, R88, RZ ;  /* 0x000000581e147210 */ /* 0x001fc80007f3e0ff */
[----:B--2---:R-:W-:Y:S02]  /*1a60*/  ISETP.GT.U32.AND P0, PT, R20, UR4, PT ;  /* 0x0000000414007c0c */ /* 0x004fe4000bf04070 */
[----:B------:R-:W-:-:S04]  /*1a70*/  IADD3.X R20, PT, PT, RZ, R89, RZ, P1, !PT ;  /* 0x00000059ff147210 */ /* 0x000fc80000ffe4ff */
[----:B------:R-:W-:-:S13]  /*1a80*/  ISETP.GT.U32.AND.EX P0, PT, R20, UR5, PT, P0 ;  /* 0x0000000514007c0c */ /* 0x000fda000bf04100 */
[----:B------:R-:W-:Y:S05]  /*1a90*/  @P0 BRA `(.L_x_34) ;  /* 0x0000008800740947 */ /* 0x000fea0003800000 */
[----:B------:R-:W0:Y:S02]  /*1aa0*/  LDCU.U8 UR4, c[0x0][0x410] ;  /* 0x00008200ff0477ac */ /* 0x000e240008000000 */
[----:B0-----:R-:W-:-:S04]  /*1ab0*/  UPRMT UR4, UR4, 0x8880, URZ ;  /* 0x0000888004047896 */ /* 0x001fc800080000ff */
[----:B------:R-:W-:-:S09]  /*1ac0*/  UISETP.NE.AND UP0, UPT, UR4, URZ, UPT ;  /* 0x000000ff0400728c */ /* 0x000fd2000bf05270 */
[----:B------:R-:W-:Y:S05]  /*1ad0*/  BRA.U UP0, `(.L_x_35) ;  /* 0x0000002900847547 */ /* 0x000fea000b800000 */
[----:B------:R-:W0:Y:S02]  /*1ae0*/  LDCU.S8 UR4, c[0x0][0x412] ;  /* 0x00008240ff0477ac */ /* 0x000e240008000200 */
[----:B0-----:R-:W-:-:S09]  /*1af0*/  UISETP.NE.AND UP0, UPT, UR4, URZ, UPT ;  /* 0x000000ff0400728c */ /* 0x001fd2000bf05270 */
[----:B------:R-:W-:Y:S05]  /*1b00*/  BRA.U UP0, `(.L_x_36) ;  /* 0x0000002100587547 */ /* 0x000fea000b800000 */
[----:B------:R-:W0:Y:S02]  /*1b10*/  LDCU.S8 UR4, c[0x0][0x411] ;  /* 0x00008220ff0477ac */ /* 0x000e240008000200 */
[----:B0-----:R-:W-:-:S09]  /*1b20*/  UISETP.NE.AND UP0, UPT, UR4, URZ, UPT ;  /* 0x000000ff0400728c */ /* 0x001fd2000bf05270 */
[----:B------:R-:W-:Y:S05]  /*1b30*/  BRA.U UP0, `(.L_x_37) ;  /* 0x0000000d00907547 */ /* 0x000fea000b800000 */
[C---:B------:R-:W-:Y:S01]  /*1b40*/  LOP3.LUT R37, R30.reuse, 0xfffffffc, RZ, 0xc0, !PT ;  /* 0xfffffffc1e257812 */ /* 0x040fe200078ec0ff */
[----:B------:R-:W-:Y:S04]  /*1b50*/  BSSY.RECONVERGENT B4, `(.L_x_38) ;  /* 0x00000cd000047945 */ /* 0x000fe80003800200 */
[----:B------:R-:W-:Y:S01]  /*1b60*/  BSSY.RELIABLE B3, `(.L_x_39) ;  /* 0x00000ad000037945 */ /* 0x000fe20003800100 */
[----:B------:R-:W-:Y:S01]  /*1b70*/  LOP3.LUT R36, R30, 0x3, RZ, 0xc0, !PT ;  /* 0x000000031e247812 */ /* 0x000fe200078ec0ff */
[----:B------:R-:W-:Y:S01]  /*1b80*/  IMAD.MOV.U32 R38, RZ, RZ, RZ ;  /* 0x000000ffff267224 */ /* 0x000fe200078e00ff */
[----:B------:R-:W-:-:S13]  /*1b90*/  ISETP.GT.AND P0, PT, R37, RZ, PT ;  /* 0x000000ff2500720c */ /* 0x000fda0003f04270 */
[----:B------:R-:W-:Y:S05]  /*1ba0*/  @!P0 BRA `(.L_x_40) ;  /* 0x0000000800a08947 */ /* 0x000fea0003800000 */
[----:B------:R-:W-:Y:S01]  /*1bb0*/  IMAD.IADD R20, R37, 0x1, -R38 ;  /* 0x0000000125147824 */ /* 0x000fe200078e0a26 */
[----:B------:R-:W-:Y:S01]  /*1bc0*/  BSSY.RECONVERGENT B5, `(.L_x_41) ;  /* 0x000006a000057945 */ /* 0x000fe20003800200 */
[----:B------:R-:W-:-:S03]  /*1bd0*/  PLOP3.LUT P0, PT, PT, PT, PT, 0x80, 0x8 ;  /* 0x000000000008781c */ /* 0x000fc60003f0f070 */
[----:B------:R-:W-:-:S13]  /*1be0*/  ISETP.GT.AND P1, PT, R20, 0xc, PT ;  /* 0x0000000c1400780c */ /* 0x000fda0003f24270 */
[----:B------:R-:W-:Y:S05]  /*1bf0*/  @!P1 BRA `(.L_x_42) ;  /* 0x0000000400989947 */ /* 0x000fea0003800000 */
[----:B------:R-:W-:Y:S01]  /*1c00*/  BSSY.RECONVERGENT B6, `(.L_x_43) ;  /* 0x0000063000067945 */ /* 0x000fe20003800200 */
[----:B------:R-:W-:Y:S01]  /*1c10*/  PLOP3.LUT P0, PT, PT, PT, PT, 0x8, 0x80 ;  /* 0x000000000080781c */ /* 0x000fe20003f0e170 */
[----:B------:R-:W-:-:S12]  /*1c20*/  VIADD R39, R37, 0xfffffff4 ;  /* 0xfffffff425277836 */ /* 0x000fd80000000000 */
.L_x_44:
[C-C-:B-1----:R-:W-:Y:S02]  /*1c30*/  IMAD R20, R38.reuse, 0x4, R1.reuse ;  /* 0x0000000426147824 */ /* 0x142fe400078e0201 */
[C---:B------:R-:W-:Y:S01]  /*1c40*/  VIADD R84, R38.reuse, 0x4 ;  /* 0x0000000426547836 */ /* 0x040fe20000000000 */
[C---:B------:R-:W-:Y:S01]  /*1c50*/  IADD3 R83, PT, PT, R38.reuse, 0x8, RZ ;  /* 0x0000000826537810 */ /* 0x040fe20007ffe0ff */
[----:B------:R-:W-:Y:S01]  /*1c60*/  VIADD R82, R38, 0xc ;  /* 0x0000000c26527836 */ /* 0x000fe20000000000 */
[----:B------:R-:W0:Y:S01]  /*1c70*/  LDCU.64 UR4, c[0x0][0x3f0] ;  /* 0x00007e00ff0477ac */ /* 0x000e220008000a00 */
[----:B------:R-:W2:Y:S01]  /*1c80*/  LDL.128 R20, [R20] ;  /* 0x0000000014147983 */ /* 0x000ea20000100c00 */
[----:B------:R-:W-:-:S06]  /*1c90*/  IMAD R24, R84, 0x4, R1 ;  /* 0x0000000454187824 */ /* 0x000fcc00078e0201 */
[----:B------:R-:W3:Y:S01]  /*1ca0*/  LDL.128 R24, [R24] ;  /* 0x0000000018187983 */ /* 0x000ee20000100c00 */
[--C-:B------:R-:W-:Y:S02]  /*1cb0*/  IMAD R28, R83, 0x4, R1.reuse ;  /* 0x00000004531c7824 */ /* 0x100fe400078e0201 */
[----:B------:R-:W-:-:S04]  /*1cc0*/  IMAD R49, R82, 0x4, R1 ;  /* 0x0000000452317824 */ /* 0x000fc800078e0201 */
[----:B------:R-:W4:Y:S04]  /*1cd0*/  LDL.128 R28, [R28] ;  /* 0x000000001c1c7983 */ /* 0x000f280000100c00 */
[----:B------:R-:W5:Y:S01]  /*1ce0*/  LDL.128 R32, [R49] ;  /* 0x0000000031207983 */ /* 0x000f620000100c00 */
[----:B------:R-:W-:Y:S01]  /*1cf0*/  IADD3 R40, P1, PT, R88, R38, RZ ;  /* 0x0000002658287210 */ /* 0x000fe20007f3e0ff */
[----:B------:R-:W-:Y:S01]  /*1d00*/  VIADD R38, R38, 0x10 ;  /* 0x0000001026267836 */ /* 0x000fe20000000000 */
[----:B------:R-:W-:-:S03]  /*1d10*/  SHF.R.S32.HI R55, RZ, 0x1f, R54 ;  /* 0x0000001fff377819 */ /* 0x000fc60000011436 */
[----:B------:R-:W-:Y:S01]  /*1d20*/  IMAD.X R41, RZ, RZ, R89, P1 ;  /* 0x000000ffff297224 */ /* 0x000fe200008e0659 */
[----:B0-----:R-:W-:-:S04]  /*1d30*/  LEA R42, P1, R40, UR4, 0x4 ;  /* 0x00000004282a7c11 */ /* 0x001fc8000f8220ff */
[----:B------:R-:W-:Y:S02]  /*1d40*/  LEA.HI.X R43, R40, UR5, R41, 0x4, P1 ;  /* 0x00000005282b7c11 */ /* 0x000fe400088f2429 */
[----:B------:R-:W-:-:S03]  /*1d50*/  IADD3 R84, P1, PT, R88, R84, RZ ;  /* 0x0000005458547210 */ /* 0x000fc60007f3e0ff */
[----:B------:R-:W-:Y:S04]  /*1d60*/  STG.E.64 desc[UR6][R42.64], R54 ;  /* 0x000000362a007986 */ /* 0x000fe8000c101b06 */
[----:B------:R-:W-:Y:S04]  /*1d70*/  STG.E.64 desc[UR6][R42.64+0x10], R54 ;  /* 0x000010362a007986 */ /* 0x000fe8000c101b06 */
[----:B------:R-:W-:Y:S04]  /*1d80*/  STG.E.64 desc[UR6][R42.64+0x20], R54 ;  /* 0x000020362a007986 */ /* 0x000fe8000c101b06 */
[----:B------:R-:W-:Y:S01]  /*1d90*/  STG.E.64 desc[UR6][R42.64+0x30], R54 ;  /* 0x000030362a007986 */ /* 0x000fe2000c101b06 */
[--C-:B--2---:R-:W-:Y:S01]  /*1da0*/  SHF.R.S32.HI R41, RZ, 0x1f, R21.reuse ;  /* 0x0000001fff297819 */ /* 0x104fe20000011415 */
[----:B------:R-:W-:Y:S01]  /*1db0*/  IMAD.MOV.U32 R40, RZ, RZ, R21 ;  /* 0x000000ffff287224 */ /* 0x000fe200078e0015 */
[--C-:B------:R-:W-:Y:S01]  /*1dc0*/  SHF.R.S32.HI R81, RZ, 0x1f, R20.reuse ;  /* 0x0000001fff517819 */ /* 0x100fe20000011414 */
[----:B------:R-:W-:Y:S01]  /*1dd0*/  IMAD.MOV.U32 R80, RZ, RZ, R20 ;  /* 0x000000ffff507224 */ /* 0x000fe200078e0014 */
[--C-:B------:R-:W-:Y:S01]  /*1de0*/  SHF.R.S32.HI R21, RZ, 0x1f, R23.reuse ;  /* 0x0000001fff157819 */ /* 0x100fe20000011417 */
[----:B------:R-:W-:Y:S01]  /*1df0*/  IMAD.MOV.U32 R20, RZ, RZ, R23 ;  /* 0x000000ffff147224 */ /* 0x000fe200078e0017 */
[----:B------:R0:W-:Y:S01]  /*1e00*/  STG.E.64 desc[UR6][R42.64+0x18], R40 ;  /* 0x000018282a007986 */ /* 0x0001e2000c101b06 */
[----:B------:R-:W-:Y:S01]  /*1e10*/  IMAD.X R23, RZ, RZ, R89, P1 ;  /* 0x000000ffff177224 */ /* 0x000fe200008e0659 */
[----:B------:R-:W-:-:S02]  /*1e20*/  SHF.R.S32.HI R87, RZ, 0x1f, R22 ;  /* 0x0000001fff577819 */ /* 0x000fc40000011416 */
[----:B------:R1:W-:Y:S01]  /*1e30*/  STG.E.64 desc[UR6][R42.64+0x38], R20 ;  /* 0x000038142a007986 */ /* 0x0003e2000c101b06 */
[----:B------:R-:W-:Y:S01]  /*1e40*/  MOV R86, R22 ;  /* 0x0000001600567202 */ /* 0x000fe20000000f00 */
[----:B---3--:R-:W-:Y:S01]  /*1e50*/  IMAD.MOV.U32 R22, RZ, RZ, R25 ;  /* 0x000000ffff167224 */ /* 0x008fe200078e0019 */
[----:B------:R-:W-:Y:S01]  /*1e60*/  SHF.R.S32.HI R85, RZ, 0x1f, R27 ;  /* 0x0000001fff557819 */ /* 0x000fe2000001141b */
[----:B------:R2:W-:Y:S04]  /*1e70*/  STG.E.64 desc[UR6][R42.64+0x8], R80 ;  /* 0x000008502a007986 */ /* 0x0005e8000c101b06 */
[----:B------:R4:W-:Y:S01]  /*1e80*/  STG.E.64 desc[UR6][R42.64+0x28], R86 ;  /* 0x000028562a007986 */ /* 0x0009e2000c101b06 */
[----:B0-----:R-:W-:-:S04]  /*1e90*/  LEA R40, P1, R84, UR4, 0x4 ;  /* 0x0000000454287c11 */ /* 0x001fc8000f8220ff */
[----:B------:R-:W-:Y:S01]  /*1ea0*/  LEA.HI.X R41, R84, UR5, R23, 0x4, P1 ;  /* 0x0000000554297c11 */ /* 0x000fe200088f2417 */
[--C-:B-1----:R-:W-:Y:S01]  /*1eb0*/  IMAD.MOV.U32 R20, RZ, RZ, R26.reuse ;  /* 0x000000ffff147224 */ /* 0x102fe200078e001a */
[C---:B------:R-:W-:Y:S02]  /*1ec0*/  IADD3 R83, P1, PT, R88.reuse, R83, RZ ;  /* 0x0000005358537210 */ /* 0x040fe40007f3e0ff */
[----:B------:R-:W-:Y:S01]  /*1ed0*/  SHF.R.S32.HI R21, RZ, 0x1f, R26 ;  /* 0x0000001fff157819 */ /* 0x000fe2000001141a */
[--C-:B--2---:R-:W-:Y:S01]  /*1ee0*/  IMAD.MOV.U32 R80, RZ, RZ, R24.reuse ;  /* 0x000000ffff507224 */ /* 0x104fe200078e0018 */
[----:B------:R-:W-:Y:S01]  /*1ef0*/  SHF.R.S32.HI R81, RZ, 0x1f, R24 ;  /* 0x0000001fff517819 */ /* 0x000fe20000011418 */
[----:B------:R-:W-:Y:S01]  /*1f00*/  IMAD.X R26, RZ, RZ, R89, P1 ;  /* 0x000000ffff1a7224 */ /* 0x000fe200008e0659 */
[C---:B------:R-:W-:Y:S01]  /*1f10*/  LEA R24, P1, R83.reuse, UR4, 0x4 ;  /* 0x0000000453187c11 */ /* 0x040fe2000f8220ff */
[----:B------:R0:W-:Y:S01]  /*1f20*/  STG.E.64 desc[UR6][R40.64+0x28], R20 ;  /* 0x0000281428007986 */ /* 0x0001e2000c101b06 */
[----:B------:R-:W-:Y:S01]  /*1f30*/  SHF.R.S32.HI R23, RZ, 0x1f, R25 ;  /* 0x0000001fff177819 */ /* 0x000fe20000011419 */
[----:B----4-:R-:W-:Y:S01]  /*1f40*/  IMAD.MOV.U32 R42, RZ, RZ, R28 ;  /* 0x000000ffff2a7224 */ /* 0x010fe200078e001c */
[----:B------:R-:W-:Y:S01]  /*1f50*/  LEA.HI.X R25, R83, UR5, R26, 0x4, P1 ;  /* 0x0000000553197c11 */ /* 0x000fe200088f241a */
[----:B------:R1:W-:Y:S01]  /*1f60*/  STG.E.64 desc[UR6][R40.64+0x8], R80 ;  /* 0x0000085028007986 */ /* 0x0003e2000c101b06 */
[----:B------:R-:W-:Y:S01]  /*1f70*/  IADD3 R82, P1, PT, R88, R82, RZ ;  /* 0x0000005258527210 */ /* 0x000fe20007f3e0ff */
[----:B------:R-:W-:Y:S01]  /*1f80*/  IMAD.MOV.U32 R26, RZ, RZ, R29 ;  /* 0x000000ffff1a7224 */ /* 0x000fe200078e001d */
[----:B------:R-:W-:Y:S01]  /*1f90*/  MOV R84, R27 ;  /* 0x0000001b00547202 */ /* 0x000fe20000000f00 */
[----:B------:R2:W-:Y:S01]  /*1fa0*/  STG.E.64 desc[UR6][R40.64+0x18], R22 ;  /* 0x0000181628007986 */ /* 0x0005e2000c101b06 */
[----:B------:R-:W-:Y:S01]  /*1fb0*/  SHF.R.S32.HI R43, RZ, 0x1f, R28 ;  /* 0x0000001fff2b7819 */ /* 0x000fe2000001141c */
[----:B-----5:R-:W-:Y:S01]  /*1fc0*/  IMAD.MOV.U32 R28, RZ, RZ, R35 ;  /* 0x000000ffff1c7224 */ /* 0x020fe200078e0023 */
[----:B------:R-:W-:Y:S01]  /*1fd0*/  SHF.R.S32.HI R27, RZ, 0x1f, R29 ;  /* 0x0000001fff1b7819 */ /* 0x000fe2000001141d */
[----:B------:R-:W-:Y:S01]  /*1fe0*/  STG.E.64 desc[UR6][R40.64], R54 ;  /* 0x0000003628007986 */ /* 0x000fe2000c101b06 */
[----:B------:R-:W-:Y:S01]  /*1ff0*/  SHF.R.S32.HI R83, RZ, 0x1f, R32 ;  /* 0x0000001fff537819 */ /* 0x000fe20000011420 */
[--C-:B0-----:R-:W-:Y:S01]  /*2000*/  IMAD.MOV.U32 R20, RZ, RZ, R31.reuse ;  /* 0x000000ffff147224 */ /* 0x101fe200078e001f */
[----:B------:R-:W-:Y:S01]  /*2010*/  SHF.R.S32.HI R21, RZ, 0x1f, R31 ;  /* 0x0000001fff157819 */ /* 0x000fe2000001141f */
[----:B------:R-:W-:Y:S01]  /*2020*/  STG.E.64 desc[UR6][R40.64+0x10], R54 ;  /* 0x0000103628007986 */ /* 0x000fe2000c101b06 */
[----:B------:R-:W-:Y:S01]  /*2030*/  SHF.R.S32.HI R31, RZ, 0x1f, R34 ;  /* 0x0000001fff1f7819 */ /* 0x000fe20000011422 */
[----:B-1----:R-:W-:Y:S01]  /*2040*/  IMAD.X R81, RZ, RZ, R89, P1 ;  /* 0x000000ffff517224 */ /* 0x002fe200008e0659 */
[C---:B------:R-:W-:Y:S01]  /*2050*/  LEA R80, P1, R82.reuse, UR4, 0x4 ;  /* 0x0000000452507c11 */ /* 0x040fe2000f8220ff */
[----:B------:R-:W-:Y:S01]  /*2060*/  STG.E.64 desc[UR6][R40.64+0x20], R54 ;  /* 0x0000203628007986 */ /* 0x000fe2000c101b06 */
[----:B------:R-:W-:Y:S01]  /*2070*/  SHF.R.S32.HI R29, RZ, 0x1f, R35 ;  /* 0x0000001fff1d7819 */ /* 0x000fe20000011423 */
[--C-:B--2---:R-:W-:Y:S01]  /*2080*/  IMAD.MOV.U32 R22, RZ, RZ, R30.reuse ;  /* 0x000000ffff167224 */ /* 0x104fe200078e001e */
[----:B------:R-:W-:Y:S01]  /*2090*/  SHF.R.S32.HI R23, RZ, 0x1f, R30 ;  /* 0x0000001fff177819 */ /* 0x000fe2000001141e */
[----:B------:R-:W-:Y:S01]  /*20a0*/  STG.E.64 desc[UR6][R40.64+0x30], R54 ;  /* 0x0000303628007986 */ /* 0x000fe2000c101b06 */
[----:B------:R-:W-:Y:S01]  /*20b0*/  LEA.HI.X R81, R82, UR5, R81, 0x4, P1 ;  /* 0x0000000552517c11 */ /* 0x000fe200088f2451 */
[----:B------:R-:W-:Y:S01]  /*20c0*/  IMAD.MOV.U32 R82, RZ, RZ, R32 ;  /* 0x000000ffff527224 */ /* 0x000fe200078e0020 */
[----:B------:R-:W-:Y:S01]  /*20d0*/  ISETP.GE.AND P1, PT, R38, R39, PT ;  /* 0x000000272600720c */ /* 0x000fe20003f26270 */
[----:B------:R0:W-:Y:S01]  /*20e0*/  STG.E.64 desc[UR6][R40.64+0x38], R84 ;  /* 0x0000385428007986 */ /* 0x0001e2000c101b06 */
[----:B------:R-:W-:-:S03]  /*20f0*/  IMAD.MOV.U32 R30, RZ, RZ, R34 ;  /* 0x000000ffff1e7224 */ /* 0x000fc600078e0022 */
[----:B------:R1:W-:Y:S04]  /*2100*/  STG.E.64 desc[UR6][R24.64+0x8], R42 ;  /* 0x0000082a18007986 */ /* 0x0003e8000c101b06 */
[----:B------:R1:W-:Y:S04]  /*2110*/  STG.E.64 desc[UR6][R24.64+0x18], R26 ;  /* 0x0000181a18007986 */ /* 0x0003e8000c101b06 */
[----:B------:R1:W-:Y:S01]  /*2120*/  STG.E.64 desc[UR6][R24.64+0x28], R22 ;  /* 0x0000281618007986 */ /* 0x0003e2000c101b06 */
[----:B0-----:R-:W-:Y:S02]  /*2130*/  SHF.R.S32.HI R41, RZ, 0x1f, R33 ;  /* 0x0000001fff297819 */ /* 0x001fe40000011421 */
[----:B------:R-:W-:Y:S01]  /*2140*/  MOV R40, R33 ;  /* 0x0000002100287202 */ /* 0x000fe20000000f00 */
[----:B------:R1:W-:Y:S04]  /*2150*/  STG.E.64 desc[UR6][R24.64], R54 ;  /* 0x0000003618007986 */ /* 0x0003e8000c101b06 */
        /* <DEDUP_REMOVED lines=11> */
[----:B------:R1:W-:Y:S01]  /*2210*/  STG.E.64 desc[UR6][R80.64+0x30], R54 ;  /* 0x0000303650007986 */ /* 0x0003e2000c101b06 */
[----:B------:R-:W-:Y:S05]  /*2220*/  @!P1 BRA `(.L_x_44) ;  /* 0xfffffff800809947 */ /* 0x000fea000383ffff */
[----:B------:R-:W-:Y:S05]  /*2230*/  BSYNC.RECONVERGENT B6 ;  /* 0x0000000000067941 */ /* 0x000fea0003800200 */
.L_x_43:
[----:B-1----:R-:W-:Y:S02]  /*2240*/  IMAD.MOV.U32 R82, RZ, RZ, R54 ;  /* 0x000000ffff527224 */ /* 0x002fe400078e0036 */
[----:B------:R-:W-:-:S07]  /*2250*/  IMAD.MOV.U32 R83, RZ, RZ, R55 ;  /* 0x000000ffff537224 */ /* 0x000fce00078e0037 */
.L_x_42:
[----:B------:R-:W-:Y:S05]  /*2260*/  BSYNC.RECONVERGENT B5 ;  /* 0x0000000000057941 */ /* 0x000fea0003800200 */
.L_x_41:
[----:B------:R-:W-:Y:S01]  /*2270*/  IMAD.IADD R20, R37, 0x1, -R38 ;  /* 0x0000000125147824 */ /* 0x000fe200078e0a26 */
[----:B------:R-:W-:Y:S04]  /*2280*/  BSSY.RECONVERGENT B5, `(.L_x_45) ;  /* 0x0000037000057945 */ /* 0x000fe80003800200 */
[----:B------:R-:W-:-:S13]  /*2290*/  ISETP.GT.AND P1, PT, R20, 0x4, PT ;  /* 0x000000041400780c */ /* 0x000fda0003f24270 */
[----:B------:R-:W-:Y:S05]  /*22a0*/  @!P1 BRA `(.L_x_46) ;  /* 0x0000000000d09947 */ /* 0x000fea0003800000 */
[C---:B------:R-:W-:Y:S01]  /*22b0*/  VIADD R28, R38.reuse, 0x4 ;  /* 0x00000004261c7836 */ /* 0x040fe20000000000 */
[----:B------:R-:W-:Y:S01]  /*22c0*/  LEA R20, R38, R1, 0x2 ;  /* 0x0000000126147211 */ /* 0x000fe200078e10ff */
[----:B------:R-:W0:Y:S02]  /*22d0*/  LDCU.64 UR4, c[0x0][0x3f0] ;  /* 0x00007e00ff0477ac */ /* 0x000e240008000a00 */
[----:B------:R-:W-:-:S03]  /*22e0*/  IMAD R49, R28, 0x4, R1 ;  /* 0x000000041c317824 */ /* 0x000fc600078e0201 */
[----:B------:R-:W2:Y:S04]  /*22f0*/  LDL.128 R20, [R20] ;  /* 0x0000000014147983 */ /* 0x000ea80000100c00 */
[----:B------:R-:W3:Y:S01]  /*2300*/  LDL.128 R24, [R49] ;  /* 0x0000000031187983 */ /* 0x000ee20000100c00 */
[C---:B------:R-:W-:Y:S02]  /*2310*/  IADD3 R29, P0, PT, R88.reuse, R38, RZ ;  /* 0x00000026581d7210 */ /* 0x040fe40007f1e0ff */
[----:B------:R-:W-:Y:S02]  /*2320*/  IADD3 R28, P1, PT, R88, R28, RZ ;  /* 0x0000001c581c7210 */ /* 0x000fe40007f3e0ff */
[----:B------:R-:W-:Y:S01]  /*2330*/  IADD3 R38, PT, PT, R38, 0x8, RZ ;  /* 0x0000000826267810 */ /* 0x000fe20007ffe0ff */
[----:B------:R-:W-:-:S02]  /*2340*/  IMAD.X R30, RZ, RZ, R89, P0 ;  /* 0x000000ffff1e7224 */ /* 0x000fc400000e0659 */
[----:B------:R-:W-:Y:S01]  /*2350*/  IMAD.X R39, RZ, RZ, R89, P1 ;  /* 0x000000ffff277224 */ /* 0x000fe200008e0659 */
[----:B0-----:R-:W-:-:S04]  /*2360*/  LEA R40, P0, R29, UR4, 0x4 ;  /* 0x000000041d287c11 */ /* 0x001fc8000f8020ff */
[----:B------:R-:W-:Y:S02]  /*2370*/  LEA.HI.X R41, R29, UR5, R30, 0x4, P0 ;  /* 0x000000051d297c11 */ /* 0x000fe400080f241e */
[----:B------:R-:W-:-:S04]  /*2380*/  LEA R80, P0, R28, UR4, 0x4 ;  /* 0x000000041c507c11 */ /* 0x000fc8000f8020ff */
[----:B------:R-:W-:Y:S02]  /*2390*/  LEA.HI.X R81, R28, UR5, R39, 0x4, P0 ;  /* 0x000000051c517c11 */ /* 0x000fe400080f2427 */
[----:B------:R-:W-:Y:S02]  /*23a0*/  PLOP3.LUT P0, PT, PT, PT, PT, 0x8, 0x80 ;  /* 0x000000000080781c */ /* 0x000fe40003f0e170 */
[--C-:B--2---:R-:W-:Y:S01]  /*23b0*/  SHF.R.S32.HI R35, RZ, 0x1f, R20.reuse ;  /* 0x0000001fff237819 */ /* 0x104fe20000011414 */
[----:B------:R-:W-:Y:S01]  /*23c0*/  IMAD.MOV.U32 R34, RZ, RZ, R20 ;  /* 0x000000ffff227224 */ /* 0x000fe200078e0014 */
[--C-:B------:R-:W-:Y:S01]  /*23d0*/  SHF.R.S32.HI R33, RZ, 0x1f, R21.reuse ;  /* 0x0000001fff217819 */ /* 0x100fe20000011415 */
[----:B------:R-:W-:Y:S01]  /*23e0*/  IMAD.MOV.U32 R32, RZ, RZ, R21 ;  /* 0x000000ffff207224 */ /* 0x000fe200078e0015 */
[----:B------:R-:W-:Y:S01]  /*23f0*/  SHF.R.S32.HI R31, RZ, 0x1f, R22 ;  /* 0x0000001fff1f7819 */ /* 0x000fe20000011416 */
[--C-:B------:R-:W-:Y:S01]  /*2400*/  IMAD.MOV.U32 R28, RZ, RZ, R23.reuse ;  /* 0x000000ffff1c7224 */ /* 0x100fe200078e0017 */
[----:B------:R-:W-:Y:S01]  /*2410*/  SHF.R.S32.HI R29, RZ, 0x1f, R23 ;  /* 0x0000001fff1d7819 */ /* 0x000fe20000011417 */
[----:B------:R-:W-:Y:S01]  /*2420*/  IMAD.MOV.U32 R20, RZ, RZ, R54 ;  /* 0x000000ffff147224 */ /* 0x000fe200078e0036 */
[----:B------:R-:W-:Y:S01]  /*2430*/  MOV R30, R22 ;  /* 0x00000016001e7202 */ /* 0x000fe20000000f00 */
[----:B---3--:R-:W-:Y:S01]  /*2440*/  IMAD.MOV.U32 R86, RZ, RZ, R24 ;  /* 0x000000ffff567224 */ /* 0x008fe200078e0018 */
[----:B------:R-:W-:Y:S01]  /*2450*/  SHF.R.S32.HI R21, RZ, 0x1f, R54 ;  /* 0x0000001fff157819 */ /* 0x000fe20000011436 */
[--C-:B------:R-:W-:Y:S01]  /*2460*/  IMAD.MOV.U32 R84, RZ, RZ, R25.reuse ;  /* 0x000000ffff547224 */ /* 0x100fe200078e0019 */
[----:B------:R-:W-:Y:S01]  /*2470*/  SHF.R.S32.HI R87, RZ, 0x1f, R24 ;  /* 0x0000001fff577819 */ /* 0x000fe20000011418 */
[--C-:B------:R-:W-:Y:S01]  /*2480*/  IMAD.MOV.U32 R42, RZ, RZ, R26.reuse ;  /* 0x000000ffff2a7224 */ /* 0x100fe200078e001a */
[----:B------:R-:W-:Y:S01]  /*2490*/  SHF.R.S32.HI R85, RZ, 0x1f, R25 ;  /* 0x0000001fff557819 */ /* 0x000fe20000011419 */
[--C-:B------:R-:W-:Y:S01]  /*24a0*/  IMAD.MOV.U32 R22, RZ, RZ, R27.reuse ;  /* 0x000000ffff167224 */ /* 0x100fe200078e001b */
[----:B------:R-:W-:Y:S01]  /*24b0*/  SHF.R.S32.HI R43, RZ, 0x1f, R26 ;  /* 0x0000001fff2b7819 */ /* 0x000fe2000001141a */
[----:B------:R0:W-:Y:S01]  /*24c0*/  STG.E.64 desc[UR6][R40.64+0x8], R34 ;  /* 0x0000082228007986 */ /* 0x0001e2000c101b06 */
[----:B------:R-:W-:Y:S01]  /*24d0*/  SHF.R.S32.HI R23, RZ, 0x1f, R27 ;  /* 0x0000001fff177819 */ /* 0x000fe2000001141b */
[----:B------:R-:W-:-:S02]  /*24e0*/  IMAD.MOV.U32 R82, RZ, RZ, R20 ;  /* 0x000000ffff527224 */ /* 0x000fc400078e0014 */
[----:B------:R0:W-:Y:S01]  /*24f0*/  STG.E.64 desc[UR6][R40.64+0x18], R32 ;  /* 0x0000182028007986 */ /* 0x0001e2000c101b06 */
[----:B------:R-:W-:-:S03]  /*2500*/  IMAD.MOV.U32 R83, RZ, RZ, R21 ;  /* 0x000000ffff537224 */ /* 0x000fc600078e0015 */
        /* <DEDUP_REMOVED lines=13> */
[----:B------:R0:W-:Y:S02]  /*25e0*/  STG.E.64 desc[UR6][R80.64+0x30], R20 ;  /* 0x0000301450007986 */ /* 0x0001e4000c101b06 */
.L_x_46:
[----:B------:R-:W-:Y:S05]  /*25f0*/  BSYNC.RECONVERGENT B5 ;  /* 0x0000000000057941 */ /* 0x000fea0003800200 */
.L_x_45:
[----:B------:R-:W-:-:S13]  /*2600*/  ISETP.NE.OR P0, PT, R38, R37, P0 ;  /* 0x000000252600720c */ /* 0x000fda0000705670 */
[----:B------:R-:W-:Y:S05]  /*2610*/  @!P0 BREAK.RELIABLE B3 ;  /* 0x0000000000038942 */ /* 0x000fea0003800100 */
[----:B------:R-:W-:Y:S05]  /*2620*/  @!P0 BRA `(.L_x_47) ;  /* 0x00000000007c8947 */ /* 0x000fea0003800000 */
.L_x_40:
[----:B------:R-:W-:Y:S05]  /*2630*/  BSYNC.RELIABLE B3 ;  /* 0x0000000000037941 */ /* 0x000fea0003800100 */
.L_x_39:
[----:B------:R-:W-:Y:S01]  /*2640*/  BSSY.RECONVERGENT B3, `(.L_x_47) ;  /* 0x000001d000037945 */ /* 0x000fe20003800200 */
.L_x_48:
[----:B------:R-:W-:Y:S01]  /*2650*/  IMAD R49, R38, 0x4, R1 ;  /* 0x0000000426317824 */ /* 0x000fe200078e0201 */
[----:B-1----:R-:W1:Y:S04]  /*2660*/  LDCU.64 UR4, c[0x0][0x3f0] ;  /* 0x00007e00ff0477ac */ /* 0x002e680008000a00 */
[----:B0-----:R-:W2:Y:S01]  /*2670*/  LDL.128 R20, [R49] ;  /* 0x0000000031147983 */ /* 0x001ea20000100c00 */
[----:B------:R-:W-:Y:S01]  /*2680*/  IADD3 R24, P0, PT, R88, R38, RZ ;  /* 0x0000002658187210 */ /* 0x000fe20007f1e0ff */
[--C-:B------:R-:W-:Y:S01]  /*2690*/  IMAD.MOV.U32 R82, RZ, RZ, R54.reuse ;  /* 0x000000ffff527224 */ /* 0x100fe200078e0036 */
[----:B------:R-:W-:Y:S01]  /*26a0*/  SHF.R.S32.HI R83, RZ, 0x1f, R54 ;  /* 0x0000001fff537819 */ /* 0x000fe20000011436 */
[----:B------:R-:W-:Y:S02]  /*26b0*/  VIADD R38, R38, 0x4 ;  /* 0x0000000426267836 */ /* 0x000fe40000000000 */
[----:B------:R-:W-:Y:S01]  /*26c0*/  IMAD.X R33, RZ, RZ, R89, P0 ;  /* 0x000000ffff217224 */ /* 0x000fe200000e0659 */
[----:B-1----:R-:W-:-:S04]  /*26d0*/  LEA R80, P0, R24, UR4, 0x4 ;  /* 0x0000000418507c11 */ /* 0x002fc8000f8020ff */
[----:B------:R-:W-:Y:S02]  /*26e0*/  LEA.HI.X R81, R24, UR5, R33, 0x4, P0 ;  /* 0x0000000518517c11 */ /* 0x000fe400080f2421 */
[----:B------:R-:W-:-:S03]  /*26f0*/  ISETP.NE.AND P0, PT, R38, R37, PT ;  /* 0x000000252600720c */ /* 0x000fc60003f05270 */
[----:B------:R1:W-:Y:S04]  /*2700*/  STG.E.64 desc[UR6][R80.64], R82 ;  /* 0x0000005250007986 */ /* 0x0003e8000c101b06 */
[----:B------:R1:W-:Y:S04]  /*2710*/  STG.E.64 desc[UR6][R80.64+0x10], R82 ;  /* 0x0000105250007986 */ /* 0x0003e8000c101b06 */
[----:B------:R1:W-:Y:S04]  /*2720*/  STG.E.64 desc[UR6][R80.64+0x20], R82 ;  /* 0x0000205250007986 */ /* 0x0003e8000c101b06 */
[----:B------:R1:W-:Y:S01]  /*2730*/  STG.E.64 desc[UR6][R80.64+0x30], R82 ;  /* 0x0000305250007986 */ /* 0x0003e2000c101b06 */
[--C-:B--2---:R-:W-:Y:S01]  /*2740*/  SHF.R.S32.HI R31, RZ, 0x1f, R20.reuse ;  /* 0x0000001fff1f7819 */ /* 0x104fe20000011414 */
[----:B------:R-:W-:Y:S01]  /*2750*/  IMAD.MOV.U32 R30, RZ, RZ, R20 ;  /* 0x000000ffff1e7224 */ /* 0x000fe200078e0014 */
[--C-:B------:R-:W-:Y:S01]  /*2760*/  SHF.R.S32.HI R29, RZ, 0x1f, R21.reuse ;  /* 0x0000001fff1d7819 */ /* 0x100fe20000011415 */
[----:B------:R-:W-:Y:S01]  /*2770*/  IMAD.MOV.U32 R28, RZ, RZ, R21 ;  /* 0x000000ffff1c7224 */ /* 0x000fe200078e0015 */
[----:B------:R-:W-:Y:S01]  /*2780*/  SHF.R.S32.HI R27, RZ, 0x1f, R22 ;  /* 0x0000001fff1b7819 */ /* 0x000fe20000011416 */
[--C-:B------:R-:W-:Y:S01]  /*2790*/  IMAD.MOV.U32 R24, RZ, RZ, R23.reuse ;  /* 0x000000ffff187224 */ /* 0x100fe200078e0017 */
[----:B------:R-:W-:Y:S01]  /*27a0*/  SHF.R.S32.HI R25, RZ, 0x1f, R23 ;  /* 0x0000001fff197819 */ /* 0x000fe20000011417 */
[----:B------:R1:W-:Y:S01]  /*27b0*/  STG.E.64 desc[UR6][R80.64+0x8], R30 ;  /* 0x0000081e50007986 */ /* 0x0003e2000c101b06 */
[----:B------:R-:W-:-:S03]  /*27c0*/  MOV R26, R22 ;  /* 0x00000016001a7202 */ /* 0x000fc60000000f00 */
[----:B------:R1:W-:Y:S04]  /*27d0*/  STG.E.64 desc[UR6][R80.64+0x18], R28 ;  /* 0x0000181c50007986 */ /* 0x0003e8000c101b06 */
[----:B------:R1:W-:Y:S04]  /*27e0*/  STG.E.64 desc[UR6][R80.64+0x28], R26 ;  /* 0x0000281a50007986 */ /* 0x0003e8000c101b06 */
[----:B------:R1:W-:Y:S01]  /*27f0*/  STG.E.64 desc[UR6][R80.64+0x38], R24 ;  /* 0x0000381850007986 */ /* 0x0003e2000c101b06 */
[----:B------:R-:W-:Y:S05]  /*2800*/  @P0 BRA `(.L_x_48) ;  /* 0xfffffffc00900947 */ /* 0x000fea000383ffff */
[----:B------:R-:W-:Y:S05]  /*2810*/  BSYNC.RECONVERGENT B3 ;  /* 0x0000000000037941 */ /* 0x000fea0003800200 */
.L_x_47:
[----:B------:R-:W-:Y:S05]  /*2820*/  BSYNC.RECONVERGENT B4 ;  /* 0x0000000000047941 */ /* 0x000fea0003800200 */
.L_x_38:
[----:B------:R-:W-:Y:S01]  /*2830*/  ISETP.NE.AND P0, PT, R36, RZ, PT ;  /* 0x000000ff2400720c */ /* 0x000fe20003f05270 */
[----:B01----:R-:W-:-:S12]  /*2840*/  IMAD.MOV.U32 R30, RZ, RZ, RZ ;  /* 0x000000ffff1e7224 */ /* 0x003fd800078e00ff */
[----:B------:R-:W-:Y:S05]  /*2850*/  @!P0 BRA `(.L_x_29) ;  /* 0x0000002c00f48947 */ /* 0x000fea0003800000 */
[----:B------:R-:W2:Y:S01]  /*2860*/  LDL.64 R20, [R49+0x10] ;  /* 0x0000100031147983 */ /* 0x000ea20000100a00 */
[----:B------:R-:W-:-:S03]  /*2870*/  ISETP.NE.AND P0, PT, R36, 0x1, PT ;  /* 0x000000012400780c */ /* 0x000fc60003f05270 */
[----:B------:R0:W-:Y:S01]  /*2880*/  STG.E.64 desc[UR6][R80.64+0x40], R82 ;  /* 0x0000405250007986 */ /* 0x0001e2000c101b06 */
[--C-:B--2---:R-:W-:Y:S01]  /*2890*/  SHF.R.S32.HI R23, RZ, 0x1f, R20.reuse ;  /* 0x0000001fff177819 */ /* 0x104fe20000011414 */
[----:B------:R-:W-:-:S05]  /*28a0*/  IMAD.MOV.U32 R22, RZ, RZ, R20 ;  /* 0x000000ffff167224 */ /* 0x000fca00078e0014 */
[----:B------:R0:W-:Y:S03]  /*28b0*/  STG.E.64 desc[UR6][R80.64+0x48], R22 ;  /* 0x0000481650007986 */ /* 0x0001e6000c101b06 */
[----:B------:R-:W-:Y:S05]  /*28c0*/  @!P0 BRA `(.L_x_29) ;  /* 0x0000002c00d88947 */ /* 0x000fea0003800000 */
[--C-:B0-----:R-:W-:Y:S01]  /*28d0*/  SHF.R.S32.HI R23, RZ, 0x1f, R21.reuse ;  /* 0x0000001fff177819 */ /* 0x101fe20000011415 */
[----:B------:R-:W-:Y:S01]  /*28e0*/  IMAD.MOV.U32 R22, RZ, RZ, R21 ;  /* 0x000000ffff167224 */ /* 0x000fe200078e0015 */
[----:B------:R2:W-:Y:S01]  /*28f0*/  STG.E.64 desc[UR6][R80.64+0x50], R82 ;  /* 0x0000505250007986 */ /* 0x0005e2000c101b06 */
[----:B------:R-:W-:-:S03]  /*2900*/  ISETP.NE.AND P0, PT, R36, 0x2, PT ;  /* 0x000000022400780c */ /* 0x000fc60003f05270 */
[----:B------:R2:W-:Y:S10]  /*2910*/  STG.E.64 desc[UR6][R80.64+0x58], R22 ;  /* 0x0000581650007986 */ /* 0x0005f4000c101b06 */
[----:B------:R-:W-:Y:S05]  /*2920*/  @!P0 BRA `(.L_x_29) ;  /* 0x0000002c00c08947 */ /* 0x000fea0003800000 */
[----:B------:R-:W3:Y:S04]  /*2930*/  LDL R20, [R49+0x18] ;  /* 0x0000180031147983 */ /* 0x000ee80000100800 */
[----:B------:R0:W-:Y:S01]  /*2940*/  STG.E.64 desc[UR6][R80.64+0x60], R82 ;  /* 0x0000605250007986 */ /* 0x0001e2000c101b06 */
[----:B---3--:R-:W-:-:S05]  /*2950*/  SHF.R.S32.HI R21, RZ, 0x1f, R20 ;  /* 0x0000001fff157819 */ /* 0x008fca0000011414 */
[----:B------:R0:W-:Y:S01]  /*2960*/  STG.E.64 desc[UR6][R80.64+0x68], R20 ;  /* 0x0000681450007986 */ /* 0x0001e2000c101b06 */
[----:B------:R-:W-:Y:S05]  /*2970*/  BRA `(.L_x_29) ;  /* 0x0000002c00ac7947 */ /* 0x000fea0003800000 */
.L_x_37:
[C---:B------:R-:W-:Y:S01]  /*2980*/  LOP3.LUT R85, R30.reuse, 0xfffffffc, RZ, 0xc0, !PT ;  /* 0xfffffffc1e557812 */ /* 0x040fe200078ec0ff */
[----:B------:R-:W-:Y:S04]  /*2990*/  BSSY.RECONVERGENT B4, `(.L_x_49) ;  /* 0x0000113000047945 */ /* 0x000fe80003800200 */
[----:B------:R-:W-:Y:S01]  /*29a0*/  BSSY.RELIABLE B3, `(.L_x_50) ;  /* 0x00000e9000037945 */ /* 0x000fe20003800100 */
[----:B------:R-:W-:Y:S01]  /*29b0*/  HFMA2 R86, -RZ, RZ, 0, 0 ;  /* 0x00000000ff567431 */ /* 0x000fe200000001ff */
[----:B------:R-:W-:Y:S02]  /*29c0*/  ISETP.GT.AND P0, PT, R85, RZ, PT ;  /* 0x000000ff5500720c */ /* 0x000fe40003f04270 */
[----:B------:R-:W-:-:S11]  /*29d0*/  LOP3.LUT R84, R30, 0x3, RZ, 0xc0, !PT ;  /* 0x000000031e547812 */ /* 0x000fd600078ec0ff */
        /* <DEDUP_REMOVED lines=9> */
.L_x_55:
[C---:B------:R-:W-:Y:S01]  /*2a70*/  IMAD R20, R86.reuse, 0x4, R1 ;  /* 0x0000000456147824 */ /* 0x040fe200078e0201 */
[----:B------:R-:W0:Y:S01]  /*2a80*/  LDCU.64 UR8, c[0x0][0x3f0] ;  /* 0x00007e00ff0877ac */ /* 0x000e220008000a00 */
[C---:B------:R-:W-:Y:S01]  /*2a90*/  IMAD R28, R86.reuse, 0x8, R2 ;  /* 0x00000008561c7824 */ /* 0x040fe200078e0202 */
[----:B-1----:R-:W1:Y:S03]  /*2aa0*/  LDCU.64 UR4, c[0x0][0x400] ;  /* 0x00008000ff0477ac */ /* 0x002e660008000a00 */
[----:B------:R-:W2:Y:S04]  /*2ab0*/  LDL.128 R20, [R20] ;  /* 0x0000000014147983 */ /* 0x000ea80000100c00 */
[----:B------:R-:W3:Y:S01]  /*2ac0*/  LDL.128 R24, [R28] ;  /* 0x000000001c187983 */ /* 0x000ee20000100c00 */
[----:B------:R-:W-:Y:S01]  /*2ad0*/  VIADD R29, R86, 0x4 ;  /* 0x00000004561d7836 */ /* 0x000fe20000000000 */
[----:B------:R-:W-:-:S02]  /*2ae0*/  IADD3 R30, P1, PT, R88, R86, RZ ;  /* 0x00000056581e7210 */ /* 0x000fc40007f3e0ff */
[----:B------:R4:W5:Y:S01]  /*2af0*/  LDL.128 R40, [R28+0x10] ;  /* 0x000010001c287983 */ /* 0x0009620000100c00 */
[----:B------:R-:W-:Y:S01]  /*2b00*/  IMAD R32, R29, 0x4, R1 ;  /* 0x000000041d207824 */ /* 0x000fe200078e0201 */
[----:B------:R-:W-:Y:S02]  /*2b10*/  IADD3.X R37, PT, PT, RZ, R89, RZ, P1, !PT ;  /* 0x00000059ff257210 */ /* 0x000fe40000ffe4ff */
[----:B0-----:R-:W-:-:S03]  /*2b20*/  LEA R90, P1, R30, UR8, 0x4 ;  /* 0x000000081e5a7c11 */ /* 0x001fc6000f8220ff */
[----:B------:R-:W5:Y:S01]  /*2b30*/  LDL.128 R32, [R32] ;  /* 0x0000000020207983 */ /* 0x000f620000100c00 */
[--C-:B------:R-:W-:Y:S01]  /*2b40*/  SHF.R.S32.HI R93, RZ, 0x1f, R54.reuse ;  /* 0x0000001fff5d7819 */ /* 0x100fe20000011436 */
[----:B------:R-:W-:Y:S01]  /*2b50*/  IMAD.MOV.U32 R92, RZ, RZ, R54 ;  /* 0x000000ffff5c7224 */ /* 0x000fe200078e0036 */
[C---:B-1----:R-:W-:Y:S02]  /*2b60*/  LEA R52, P2, R30.reuse, UR4, 0x3 ;  /* 0x000000041e347c11 */ /* 0x042fe4000f8418ff */
[C-C-:B------:R-:W-:Y:S02]  /*2b70*/  LEA.HI.X R91, R30.reuse, UR9, R37.reuse, 0x4, P1 ;  /* 0x000000091e5b7c11 */ /* 0x140fe400088f2425 */
[----:B------:R-:W-:Y:S02]  /*2b80*/  LEA.HI.X R53, R30, UR5, R37, 0x3, P2 ;  /* 0x000000051e357c11 */ /* 0x000fe400090f1c25 */
[----:B------:R-:W-:Y:S01]  /*2b90*/  IADD3 R87, PT, PT, R86, 0x8, RZ ;  /* 0x0000000856577810 */ /* 0x000fe20007ffe0ff */
[----:B------:R-:W-:Y:S04]  /*2ba0*/  STG.E.64 desc[UR6][R90.64], R92 ;  /* 0x0000005c5a007986 */ /* 0x000fe8000c101b06 */
[----:B----4-:R-:W-:Y:S01]  /*2bb0*/  IMAD R28, R87, 0x4, R1 ;  /* 0x00000004571c7824 */ /* 0x010fe200078e0201 */
[----:B------:R-:W-:-:S02]  /*2bc0*/  IADD3 R50, P1, PT, R88, R29, RZ ;  /* 0x0000001d58327210 */ /* 0x000fc40007f3e0ff */
[--C-:B--2---:R-:W-:Y:S01]  /*2bd0*/  SHF.R.S32.HI R31, RZ, 0x1f, R20.reuse ;  /* 0x0000001fff1f7819 */ /* 0x104fe20000011414 */
[----:B------:R-:W-:Y:S01]  /*2be0*/  IMAD.MOV.U32 R30, RZ, RZ, R20 ;  /* 0x000000ffff1e7224 */ /* 0x000fe200078e0014 */
[--C-:B------:R-:W-:Y:S01]  /*2bf0*/  SHF.R.S32.HI R95, RZ, 0x1f, R21.reuse ;  /* 0x0000001fff5f7819 */ /* 0x100fe20000011415 */
[----:B------:R-:W-:Y:S02]  /*2c00*/  IMAD R20, R29, 0x8, R2 ;  /* 0x000000081d147824 */ /* 0x000fe400078e0202 */
[----:B------:R-:W-:Y:S01]  /*2c10*/  IMAD.MOV.U32 R94, RZ, RZ, R21 ;  /* 0x000000ffff5e7224 */ /* 0x000fe200078e0015 */
[----:B------:R0:W-:Y:S04]  /*2c20*/  STG.E.64 desc[UR6][R90.64+0x8], R30 ;  /* 0x0000081e5a007986 */ /* 0x0001e8000c101b06 */
[----:B------:R-:W2:Y:S01]  /*2c30*/  LDL.128 R36, [R20] ;  /* 0x0000000014247983 */ /* 0x000ea20000100c00 */
[--C-:B------:R-:W-:Y:S01]  /*2c40*/  SHF.R.S32.HI R101, RZ, 0x1f, R23.reuse ;  /* 0x0000001fff657819 */ /* 0x100fe20000011417 */
[----:B------:R-:W-:-:S02]  /*2c50*/  IMAD.MOV.U32 R100, RZ, RZ, R23 ;  /* 0x000000ffff647224 */ /* 0x000fc400078e0017 */
[----:B---3--:R-:W-:Y:S04]  /*2c60*/  STG.E.64 desc[UR6][R52.64], R24 ;  /* 0x0000001834007986 */ /* 0x008fe8000c101b06 */
[----:B------:R-:W-:Y:S01]  /*2c70*/  STG.E.64 desc[UR6][R90.64+0x18], R94 ;  /* 0x0000185e5a007986 */ /* 0x000fe2000c101b06 */
[--C-:B0-----:R-:W-:Y:S01]  /*2c80*/  SHF.R.S32.HI R31, RZ, 0x1f, R22.reuse ;  /* 0x0000001fff1f7819 */ /* 0x101fe20000011416 */
[----:B------:R-:W-:Y:S02]  /*2c90*/  IMAD.MOV.U32 R30, RZ, RZ, R22 ;  /* 0x000000ffff1e7224 */ /* 0x000fe400078e0016 */
[----:B------:R-:W-:Y:S04]  /*2ca0*/  STG.E.64 desc[UR6][R90.64+0x10], R92 ;  /* 0x0000105c5a007986 */ /* 0x000fe8000c101b06 */
[----:B------:R-:W3:Y:S04]  /*2cb0*/  LDL.128 R20, [R20+0x10] ;  /* 0x0000100014147983 */ /* 0x000ee80000100c00 */
[----:B------:R-:W-:Y:S04]  /*2cc0*/  STG.E.64 desc[UR6][R52.64+0x8], R26 ;  /* 0x0000081a34007986 */ /* 0x000fe8000c101b06 */
[----:B------:R0:W-:Y:S04]  /*2cd0*/  STG.E.64 desc[UR6][R90.64+0x28], R30 ;  /* 0x0000281e5a007986 */ /* 0x0001e8000c101b06 */
[----:B0-----:R-:W4:Y:S01]  /*2ce0*/  LDL.128 R28, [R28] ;  /* 0x000000001c1c7983 */ /* 0x001f220000100c00 */
[----:B------:R-:W-:Y:S01]  /*2cf0*/  IMAD.X R97, RZ, RZ, R89, P1 ;  /* 0x000000ffff617224 */ /* 0x000fe200008e0659 */
[----:B------:R-:W-:-:S02]  /*2d00*/  LEA R94, P1, R50, UR8, 0x4 ;  /* 0x00000008325e7c11 */ /* 0x000fc4000f8220ff */
[----:B------:R-:W-:Y:S02]  /*2d10*/  STG.E.64 desc[UR6][R90.64+0x20], R92 ;  /* 0x0000205c5a007986 */ /* 0x000fe4000c101b06 */
[----:B------:R-:W-:Y:S02]  /*2d20*/  LEA.HI.X R95, R50, UR9, R97, 0x4, P1 ;  /* 0x00000009325f7c11 */ /* 0x000fe400088f2461 */
[----:B-----5:R0:W-:Y:S01]  /*2d30*/  STG.E.64 desc[UR6][R52.64+0x10], R40 ;  /* 0x0000102834007986 */ /* 0x0201e2000c101b06 */
[--C-:B------:R-:W-:Y:S01]  /*2d40*/  SHF.R.S32.HI R99, RZ, 0x1f, R32.reuse ;  /* 0x0000001fff637819 */ /* 0x100fe20000011420 */
[----:B------:R-:W-:Y:S02]  /*2d50*/  IMAD.MOV.U32 R98, RZ, RZ, R32 ;  /* 0x000000ffff627224 */ /* 0x000fe400078e0020 */
[----:B------:R-:W-:Y:S01]  /*2d60*/  STG.E.64 desc[UR6][R90.64+0x38], R100 ;  /* 0x000038645a007986 */ /* 0x000fe2000c101b06 */
[----:B------:R-:W-:-:S03]  /*2d70*/  IMAD R32, R87, 0x8, R2 ;  /* 0x0000000857207824 */ /* 0x000fc600078e0202 */
[----:B------:R-:W-:Y:S01]  /*2d80*/  STG.E.64 desc[UR6][R90.64+0x30], R92 ;  /* 0x0000305c5a007986 */ /* 0x000fe2000c101b06 */
[----:B0-----:R-:W-:-:S03]  /*2d90*/  LEA R40, P1, R50, UR4, 0x3 ;  /* 0x0000000432287c11 */ /* 0x001fc6000f8218ff */
[----:B------:R0:W-:Y:S01]  /*2da0*/  STG.E.64 desc[UR6][R52.64+0x18], R42 ;  /* 0x0000182a34007986 */ /* 0x0001e2000c101b06 */
[----:B------:R-:W-:-:S03]  /*2db0*/  LEA.HI.X R41, R50, UR5, R97, 0x3, P1 ;  /* 0x0000000532297c11 */ /* 0x000fc600088f1c61 */
[----:B------:R-:W-:Y:S04]  /*2dc0*/  STG.E.64 desc[UR6][R94.64+0x8], R98 ;  /* 0x000008625e007986 */ /* 0x000fe8000c101b06 */
[----:B------:R-:W-:Y:S01]  /*2dd0*/  STG.E.64 desc[UR6][R94.64], R92 ;  /* 0x0000005c5e007986 */ /* 0x000fe2000c101b06 */
[----:B------:R-:W-:Y:S02]  /*2de0*/  SHF.R.S32.HI R97, RZ, 0x1f, R35 ;  /* 0x0000001fff617819 */ /* 0x000fe40000011423 */
[----:B------:R-:W-:Y:S01]  /*2df0*/  MOV R96, R35 ;  /* 0x0000002300607202 */ /* 0x000fe20000000f00 */
[----:B------:R-:W5:Y:S01]  /*2e00*/  LDL.128 R24, [R32] ;  /* 0x0000000020187983 */ /* 0x000f620000100c00 */
[--C-:B0-----:R-:W-:Y:S01]  /*2e10*/  SHF.R.S32.HI R43, RZ, 0x1f, R33.reuse ;  /* 0x0000001fff2b7819 */ /* 0x101fe20000011421 */
[----:B------:R-:W-:Y:S01]  /*2e20*/  IMAD.MOV.U32 R42, RZ, RZ, R33 ;  /* 0x000000ffff2a7224 */ /* 0x000fe200078e0021 */
[--C-:B------:R-:W-:Y:S01]  /*2e30*/  SHF.R.S32.HI R53, RZ, 0x1f, R34.reuse ;  /* 0x0000001fff357819 */ /* 0x100fe20000011422 */
[----:B------:R-:W-:-:S02]  /*2e40*/  IMAD.MOV.U32 R52, RZ, RZ, R34 ;  /* 0x000000ffff347224 */ /* 0x000fc400078e0022 */
[----:B------:R-:W5:Y:S04]  /*2e50*/  LDL.128 R32, [R32+0x10] ;  /* 0x0000100020207983 */ /* 0x000f680000100c00 */
[----:B--2---:R0:W-:Y:S04]  /*2e60*/  STG.E.64 desc[UR6][R40.64], R36 ;  /* 0x0000002428007986 */ /* 0x0041e8000c101b06 */
[----:B------:R-:W-:Y:S04]  /*2e70*/  STG.E.64 desc[UR6][R94.64+0x18], R42 ;  /* 0x0000182a5e007986 */ /* 0x000fe8000c101b06 */
[----:B------:R-:W-:Y:S01]  /*2e80*/  STG.E.64 desc[UR6][R94.64+0x10], R92 ;  /* 0x0000105c5e007986 */ /* 0x000fe2000c101b06 */
[----:B0-----:R-:W-:Y:S01]  /*2e90*/  IADD3 R36, P1, PT, R88, R87, RZ ;  /* 0x0000005758247210 */ /* 0x001fe20007f3e0ff */
[----:B------:R-:W-:-:S02]  /*2ea0*/  VIADD R87, R86, 0xc ;  /* 0x0000000c56577836 */ /* 0x000fc40000000000 */
[----:B------:R-:W-:Y:S02]  /*2eb0*/  STG.E.64 desc[UR6][R40.64+0x8], R38 ;  /* 0x0000082628007986 */ /* 0x000fe4000c101b06 */
[----:B------:R-:W-:Y:S02]  /*2ec0*/  IMAD R50, R87, 0x4, R1 ;  /* 0x0000000457327824 */ /* 0x000fe400078e0201 */
[----:B------:R0:W-:Y:S01]  /*2ed0*/  STG.E.64 desc[UR6][R94.64+0x28], R52 ;  /* 0x000028345e007986 */ /* 0x0001e2000c101b06 */
[----:B------:R-:W-:-:S03]  /*2ee0*/  IMAD.X R37, RZ, RZ, R89, P1 ;  /* 0x000000ffff257224 */ /* 0x000fc600008e0659 */
[----:B------:R-:W-:Y:S01]  /*2ef0*/  STG.E.64 desc[UR6][R94.64+0x20], R92 ;  /* 0x0000205c5e007986 */ /* 0x000fe2000c101b06 */
[----:B------:R-:W-:-:S03]  /*2f00*/  LEA R90, P1, R36, UR8, 0x4 ;  /* 0x00000008245a7c11 */ /* 0x000fc6000f8220ff */
[----:B---3--:R-:W-:Y:S04]  /*2f10*/  STG.E.64 desc[UR6][R40.64+0x10], R20 ;  /* 0x0000101428007986 */ /* 0x008fe8000c101b06 */
[----:B------:R-:W-:Y:S04]  /*2f20*/  STG.E.64 desc[UR6][R94.64+0x38], R96 ;  /* 0x000038605e007986 */ /* 0x000fe8000c101b06 */
[----:B------:R-:W-:Y:S01]  /*2f30*/  STG.E.64 desc[UR6][R94.64+0x30], R92 ;  /* 0x0000305c5e007986 */ /* 0x000fe2000c101b06 */
[C---:B0-----:R-:W-:Y:S01]  /*2f40*/  LEA R52, P2, R36.reuse, UR4, 0x3 ;  /* 0x0000000424347c11 */ /* 0x041fe2000f8418ff */
[--C-:B----4-:R-:W-:Y:S01]  /*2f50*/  IMAD.MOV.U32 R42, RZ, RZ, R28.reuse ;  /* 0x000000ffff2a7224 */ /* 0x110fe200078e001c */
[----:B------:R-:W-:Y:S01]  /*2f60*/  SHF.R.S32.HI R43, RZ, 0x1f, R28 ;  /* 0x0000001fff2b7819 */ /* 0x000fe2000001141c */
[----:B------:R0:W-:Y:S01]  /*2f70*/  STG.E.64 desc[UR6][R40.64+0x18], R22 ;  /* 0x0000181628007986 */ /* 0x0001e2000c101b06 */
[----:B------:R-:W-:Y:S01]  /*2f80*/  IMAD R28, R87, 0x8, R2 ;  /* 0x00000008571c7824 */ /* 0x000fe200078e0202 */
[----:B------:R-:W-:-:S02]  /*2f90*/  LEA.HI.X R91, R36, UR9, R37, 0x4, P1 ;  /* 0x00000009245b7c11 */ /* 0x000fc400088f2425 */
[----:B------:R-:W-:Y:S02]  /*2fa0*/  LEA.HI.X R53, R36, UR5, R37, 0x3, P2 ;  /* 0x0000000524357c11 */ /* 0x000fe400090f1c25 */
[----:B------:R-:W2:Y:S04]  /*2fb0*/  LDL.128 R36, [R28] ;  /* 0x000000001c247983 */ /* 0x000ea80000100c00 */
[----:B0-----:R-:W3:Y:S04]  /*2fc0*/  LDL.128 R20, [R50] ;  /* 0x0000000032147983 */ /* 0x001ee80000100c00 */
[----:B------:R0:W-:Y:S04]  /*2fd0*/  STG.E.64 desc[UR6][R90.64+0x8], R42 ;  /* 0x0000082a5a007986 */ /* 0x0001e8000c101b06 */
[----:B0-----:R-:W4:Y:S01]  /*2fe0*/  LDL.128 R40, [R28+0x10] ;  /* 0x000010001c287983 */ /* 0x001f220000100c00 */
[--C-:B------:R-:W-:Y:S01]  /*2ff0*/  SHF.R.S32.HI R97, RZ, 0x1f, R29.reuse ;  /* 0x0000001fff617819 */ /* 0x100fe2000001141d */
[----:B------:R-:W-:Y:S01]  /*3000*/  IMAD.MOV.U32 R96, RZ, RZ, R29 ;  /* 0x000000ffff607224 */ /* 0x000fe200078e001d */
[----:B------:R-:W-:Y:S01]  /*3010*/  IADD3 R87, P1, PT, R88, R87, RZ ;  /* 0x0000005758577210 */ /* 0x000fe20007f3e0ff */
[----:B------:R-:W-:Y:S01]  /*3020*/  STG.E.64 desc[UR6][R90.64], R92 ;  /* 0x0000005c5a007986 */ /* 0x000fe2000c101b06 */
[----:B------:R-:W-:-:S03]  /*3030*/  SHF.R.S32.HI R95, RZ, 0x1f, R30 ;  /* 0x0000001fff5f7819 */ /* 0x000fc6000001141e */
[----:B-----5:R0:W-:Y:S01]  /*3040*/  STG.E.64 desc[UR6][R52.64], R24 ;  /* 0x0000001834007986 */ /* 0x0201e2000c101b06 */
[----:B------:R-:W-:-:S03]  /*3050*/  MOV R94, R30 ;  /* 0x0000001e005e7202 */ /* 0x000fc60000000f00 */
[----:B------:R-:W-:Y:S04]  /*3060*/  STG.E.64 desc[UR6][R90.64+0x18], R96 ;  /* 0x000018605a007986 */ /* 0x000fe8000c101b06 */
[----:B------:R-:W-:Y:S01]  /*3070*/  STG.E.64 desc[UR6][R90.64+0x10], R92 ;  /* 0x0000105c5a007986 */ /* 0x000fe2000c101b06 */
[----:B------:R-:W-:-:S03]  /*3080*/  SHF.R.S32.HI R99, RZ, 0x1f, R31 ;  /* 0x0000001fff637819 */ /* 0x000fc6000001141f */
[----:B------:R1:W-:Y:S01]  /*3090*/  STG.E.64 desc[UR6][R52.64+0x8], R26 ;  /* 0x0000081a34007986 */ /* 0x0003e2000c101b06 */
[----:B------:R-:W-:Y:S01]  /*30a0*/  IMAD.MOV.U32 R98, RZ, RZ, R31 ;  /* 0x000000ffff627224 */ /* 0x000fe200078e001f */
[C---:B0-----:R-:W-:Y:S02]  /*30b0*/  LEA R24, P2, R87.reuse, UR4, 0x3 ;  /* 0x0000000457187c11 */ /* 0x041fe4000f8418ff */
[----:B------:R3:W-:Y:S04]  /*30c0*/  STG.E.64 desc[UR6][R90.64+0x28], R94 ;  /* 0x0000285e5a007986 */ /* 0x0007e8000c101b06 */
[----:B------:R-:W-:Y:S01]  /*30d0*/  STG.E.64 desc[UR6][R90.64+0x20], R92 ;  /* 0x0000205c5a007986 */ /* 0x000fe2000c101b06 */
[----:B-1----:R-:W-:Y:S01]  /*30e0*/  IMAD.X R26, RZ, RZ, R89, P1 ;  /* 0x000000ffff1a7224 */ /* 0x002fe200008e0659 */
[----:B------:R-:W-:-:S02]  /*30f0*/  LEA R30, P1, R87, UR8, 0x4 ;  /* 0x00000008571e7c11 */ /* 0x000fc4000f8220ff */
[----:B------:R-:W-:Y:S02]  /*3100*/  STG.E.64 desc[UR6][R52.64+0x10], R32 ;  /* 0x0000102034007986 */ /* 0x000fe4000c101b06 */
[C-C-:B------:R-:W-:Y:S02]  /*3110*/  LEA.HI.X R31, R87.reuse, UR9, R26.reuse, 0x4, P1 ;  /* 0x00000009571f7c11 */ /* 0x140fe400088f241a */
[----:B------:R-:W-:Y:S01]  /*3120*/  STG.E.64 desc[UR6][R90.64+0x38], R98 ;  /* 0x000038625a007986 */ /* 0x000fe2000c101b06 */
[----:B------:R-:W-:-:S03]  /*3130*/  LEA.HI.X R25, R87, UR5, R26, 0x3, P2 ;  /* 0x0000000557197c11 */ /* 0x000fc600090f1c1a */
[----:B------:R-:W-:Y:S04]  /*3140*/  STG.E.64 desc[UR6][R90.64+0x30], R92 ;  /* 0x0000305c5a007986 */ /* 0x000fe8000c101b06 */
[----:B------:R0:W-:Y:S04]  /*3150*/  STG.E.64 desc[UR6][R52.64+0x18], R34 ;  /* 0x0000182234007986 */ /* 0x0001e8000c101b06 */
[----:B------:R1:W-:Y:S01]  /*3160*/  STG.E.64 desc[UR6][R30.64], R92 ;  /* 0x0000005c1e007986 */ /* 0x0003e2000c101b06 */
[----:B------:R-:W-:-:S04]  /*3170*/  IADD3 R86, PT, PT, R86, 0x10, RZ ;  /* 0x0000001056567810 */ /* 0x000fc80007ffe0ff */
[----:B------:R-:W-:Y:S02]  /*3180*/  ISETP.GE.AND P1, PT, R86, R51, PT ;  /* 0x000000335600720c */ /* 0x000fe40003f26270 */
[--C-:B---3--:R-:W-:Y:S01]  /*3190*/  SHF.R.S32.HI R95, RZ, 0x1f, R20.reuse ;  /* 0x0000001fff5f7819 */ /* 0x108fe20000011414 */
[----:B------:R-:W-:Y:S01]  /*31a0*/  IMAD.MOV.U32 R94, RZ, RZ, R20 ;  /* 0x000000ffff5e7224 */ /* 0x000fe200078e0014 */
[--C-:B------:R-:W-:Y:S01]  /*31b0*/  SHF.R.S32.HI R27, RZ, 0x1f, R21.reuse ;  /* 0x0000001fff1b7819 */ /* 0x100fe20000011415 */
[----:B------:R-:W-:Y:S01]  /*31c0*/  IMAD.MOV.U32 R26, RZ, RZ, R21 ;  /* 0x000000ffff1a7224 */ /* 0x000fe200078e0015 */
[--C-:B0-----:R-:W-:Y:S01]  /*31d0*/  SHF.R.S32.HI R35, RZ, 0x1f, R22.reuse ;  /* 0x0000001fff237819 */ /* 0x101fe20000011416 */
[----:B------:R-:W-:Y:S01]  /*31e0*/  IMAD.MOV.U32 R34, RZ, RZ, R22 ;  /* 0x000000ffff227224 */ /* 0x000fe200078e0016 */
[----:B------:R1:W-:Y:S01]  /*31f0*/  STG.E.64 desc[UR6][R30.64+0x8], R94 ;  /* 0x0000085e1e007986 */ /* 0x0003e2000c101b06 */
[--C-:B------:R-:W-:Y:S01]  /*3200*/  SHF.R.S32.HI R33, RZ, 0x1f, R23.reuse ;  /* 0x0000001fff217819 */ /* 0x100fe20000011417 */
[----:B------:R-:W-:-:S02]  /*3210*/  IMAD.MOV.U32 R32, RZ, RZ, R23 ;  /* 0x000000ffff207224 */ /* 0x000fc400078e0017 */
[----:B--2---:R1:W-:Y:S04]  /*3220*/  STG.E.64 desc[UR6][R24.64], R36 ;  /* 0x0000002418007986 */ /* 0x0043e8000c101b06 */
[----:B------:R1:W-:Y:S04]  /*3230*/  STG.E.64 desc[UR6][R30.64+0x18], R26 ;  /* 0x0000181a1e007986 */ /* 0x0003e8000c101b06 */
[----:B------:R1:W-:Y:S04]  /*3240*/  STG.E.64 desc[UR6][R30.64+0x10], R92 ;  /* 0x0000105c1e007986 */ /* 0x0003e8000c101b06 */
[----:B------:R1:W-:Y:S04]  /*3250*/  STG.E.64 desc[UR6][R24.64+0x8], R38 ;  /* 0x0000082618007986 */ /* 0x0003e8000c101b06 */
[----:B------:R1:W-:Y:S04]  /*3260*/  STG.E.64 desc[UR6][R30.64+0x28], R34 ;  /* 0x000028221e007986 */ /* 0x0003e8000c101b06 */
[----:B------:R1:W-:Y:S04]  /*3270*/  STG.E.64 desc[UR6][R30.64+0x20], R92 ;  /* 0x0000205c1e007986 */ /* 0x0003e8000c101b06 */
[----:B----4-:R1:W-:Y:S04]  /*3280*/  STG.E.64 desc[UR6][R24.64+0x10], R40 ;  /* 0x0000102818007986 */ /* 0x0103e8000c101b06 */
[----:B------:R1:W-:Y:S04]  /*3290*/  STG.E.64 desc[UR6][R30.64+0x38], R32 ;  /* 0x000038201e007986 */ /* 0x0003e8000c101b06 */
[----:B------:R1:W-:Y:S04]  /*32a0*/  STG.E.64 desc[UR6][R30.64+0x30], R92 ;  /* 0x0000305c1e007986 */ /* 0x0003e8000c101b06 */
[----:B------:R1:W-:Y:S01]  /*32b0*/  STG.E.64 desc[UR6][R24.64+0x18], R42 ;  /* 0x0000182a18007986 */ /* 0x0003e2000c101b06 */
[----:B------:R-:W-:Y:S05]  /*32c0*/  @!P1 BRA `(.L_x_55) ;  /* 0xfffffff400e89947 */ /* 0x000fea000383ffff */
[----:B------:R-:W-:Y:S05]  /*32d0*/  BSYNC.RECONVERGENT B6 ;  /* 0x0000000000067941 */ /* 0x000fea0003800200 */
.L_x_54:
[----:B------:R-:W-:Y:S02]  /*32e0*/  IMAD.MOV.U32 R90, RZ, RZ, R30 ;  /* 0x000000ffff5a7224 */ /* 0x000fe400078e001e */
[----:B------:R-:W-:Y:S02]  /*32f0*/  IMAD.MOV.U32 R91, RZ, RZ, R31 ;  /* 0x000000ffff5b7224 */ /* 0x000fe400078e001f */
[----:B------:R-:W-:Y:S02]  /*3300*/  IMAD.MOV.U32 R51, RZ, RZ, R28 ;  /* 0x000000ffff337224 */ /* 0x000fe400078e001c */
[----:B------:R-:W-:Y:S02]  /*3310*/  IMAD.MOV.U32 R52, RZ, RZ, R24 ;  /* 0x000000ffff347224 */ /* 0x000fe400078e0018 */
[----:B------:R-:W-:-:S07]  /*3320*/  IMAD.MOV.U32 R53, RZ, RZ, R25 ;  /* 0x000000ffff357224 */ /* 0x000fce00078e0019 */
.L_x_53:
[----:B------:R-:W-:Y:S05]  /*3330*/  BSYNC.RECONVERGENT B5 ;  /* 0x0000000000057941 */ /* 0x000fea0003800200 */
.L_x_52:
[----:B------:R-:W-:Y:S01]  /*3340*/  IMAD.IADD R20, R85, 0x1, -R86 ;  /* 0x0000000155147824 */ /* 0x000fe200078e0a56 */
[----:B------:R-:W-:Y:S04]  /*3350*/  BSSY.RECONVERGENT B5, `(.L_x_56) ;  /* 0x000004a000057945 */ /* 0x000fe80003800200 */
[----:B------:R-:W-:-:S13]  /*3360*/  ISETP.GT.AND P1, PT, R20, 0x4, PT ;  /* 0x000000041400780c */ /* 0x000fda0003f24270 */
[----:B------:R-:W-:Y:S05]  /*3370*/  @!P1 BRA `(.L_x_57) ;  /* 0x00000004001c9947 */ /* 0x000fea0003800000 */
[C---:B------:R-:W-:Y:S01]  /*3380*/  LEA R20, R86.reuse, R1, 0x2 ;  /* 0x0000000156147211 */ /* 0x040fe200078e10ff */
[----:B------:R-:W0:Y:S01]  /*3390*/  LDCU.64 UR4, c[0x0][0x3f0] ;  /* 0x00007e00ff0477ac */ /* 0x000e220008000a00 */
[----:B------:R-:W2:Y:S04]  /*33a0*/  LDCU.64 UR8, c[0x0][0x400] ;  /* 0x00008000ff0877ac */ /* 0x000ea80008000a00 */
[----:B------:R-:W3:Y:S01]  /*33b0*/  LDL.128 R20, [R20] ;  /* 0x0000000014147983 */ /* 0x000ee20000100c00 */
[C---:B-1----:R-:W-:Y:S02]  /*33c0*/  IMAD R36, R86.reuse, 0x8, R2 ;  /* 0x0000000856247824 */ /* 0x042fe400078e0202 */
[----:B------:R-:W-:Y:S01]  /*33d0*/  VIADD R53, R86, 0x4 ;  /* 0x0000000456357836 */ /* 0x000fe20000000000 */
[----:B------:R-:W-:-:S02]  /*33e0*/  IADD3 R37, P0, PT, R88, R86, RZ ;  /* 0x0000005658257210 */ /* 0x000fc40007f1e0ff */
[----:B------:R-:W4:Y:S01]  /*33f0*/  LDL.128 R24, [R36] ;  /* 0x0000000024187983 */ /* 0x000f220000100c00 */
[C---:B------:R-:W-:Y:S02]  /*3400*/  IMAD R50, R53.reuse, 0x4, R1 ;  /* 0x0000000435327824 */ /* 0x040fe400078e0201 */
[----:B------:R-:W-:Y:S01]  /*3410*/  IMAD.X R38, RZ, RZ, R89, P0 ;  /* 0x000000ffff267224 */ /* 0x000fe200000e0659 */
[----:B------:R-:W5:Y:S01]  /*3420*/  LDL.128 R28, [R36+0x10] ;  /* 0x00001000241c7983 */ /* 0x000f620000100c00 */
[----:B------:R-:W-:Y:S01]  /*3430*/  IMAD R51, R53, 0x8, R2 ;  /* 0x0000000835337824 */ /* 0x000fe200078e0202 */
[C---:B0-----:R-:W-:Y:S02]  /*3440*/  LEA R96, P0, R37.reuse, UR4, 0x4 ;  /* 0x0000000425607c11 */ /* 0x041fe4000f8020ff */
[----:B------:R-:W5:Y:S01]  /*3450*/  LDL.128 R32, [R50] ;  /* 0x0000000032207983 */ /* 0x000f620000100c00 */
[----:B--2---:R-:W-:-:S03]  /*3460*/  LEA R92, P1, R37, UR8, 0x3 ;  /* 0x00000008255c7c11 */ /* 0x004fc6000f8218ff */
[----:B------:R-:W2:Y:S01]  /*3470*/  LDL.128 R40, [R51+0x10] ;  /* 0x0000100033287983 */ /* 0x000ea20000100c00 */
[C-C-:B------:R-:W-:Y:S02]  /*3480*/  LEA.HI.X R97, R37.reuse, UR5, R38.reuse, 0x4, P0 ;  /* 0x0000000525617c11 */ /* 0x140fe400080f2426 */
[----:B------:R-:W-:Y:S02]  /*3490*/  LEA.HI.X R93, R37, UR9, R38, 0x3, P1 ;  /* 0x00000009255d7c11 */ /* 0x000fe400088f1c26 */
[----:B------:R-:W2:Y:S01]  /*34a0*/  LDL.128 R36, [R51] ;  /* 0x0000000033247983 */ /* 0x000ea20000100c00 */
[----:B------:R-:W-:Y:S02]  /*34b0*/  SHF.R.S32.HI R95, RZ, 0x1f, R54 ;  /* 0x0000001fff5f7819 */ /* 0x000fe40000011436 */
[----:B------:R-:W-:Y:S02]  /*34c0*/  MOV R94, R54 ;  /* 0x00000036005e7202 */ /* 0x000fe40000000f00 */
[----:B------:R-:W-:-:S03]  /*34d0*/  IADD3 R53, P0, PT, R88, R53, RZ ;  /* 0x0000003558357210 */ /* 0x000fc60007f1e0ff */
[----:B------:R-:W-:Y:S01]  /*34e0*/  STG.E.64 desc[UR6][R96.64], R94 ;  /* 0x0000005e60007986 */ /* 0x000fe2000c101b06 */
[----:B------:R-:W-:Y:S01]  /*34f0*/  LEA R52, P1, R53, UR8, 0x3 ;  /* 0x0000000835347c11 */ /* 0x000fe2000f8218ff */
[----:B------:R-:W-:Y:S01]  /*3500*/  VIADD R86, R86, 0x8 ;  /* 0x0000000856567836 */ /* 0x000fe20000000000 */
[--C-:B---3--:R-:W-:Y:S01]  /*3510*/  SHF.R.S32.HI R99, RZ, 0x1f, R20.reuse ;  /* 0x0000001fff637819 */ /* 0x108fe20000011414 */
[----:B------:R-:W-:Y:S01]  /*3520*/  IMAD.MOV.U32 R98, RZ, RZ, R20 ;  /* 0x000000ffff627224 */ /* 0x000fe200078e0014 */
[--C-:B------:R-:W-:Y:S01]  /*3530*/  SHF.R.S32.HI R91, RZ, 0x1f, R21.reuse ;  /* 0x0000001fff5b7819 */ /* 0x100fe20000011415 */
[----:B------:R-:W-:Y:S01]  /*3540*/  IMAD.MOV.U32 R90, RZ, RZ, R21 ;  /* 0x000000ffff5a7224 */ /* 0x000fe200078e0015 */
[--C-:B------:R-:W-:Y:S01]  /*3550*/  SHF.R.S32.HI R21, RZ, 0x1f, R22.reuse ;  /* 0x0000001fff157819 */ /* 0x100fe20000011416 */
[----:B------:R-:W-:Y:S01]  /*3560*/  IMAD.MOV.U32 R20, RZ, RZ, R22 ;  /* 0x000000ffff147224 */ /* 0x000fe200078e0016 */
[----:B------:R-:W-:Y:S01]  /*3570*/  STG.E.64 desc[UR6][R96.64+0x8], R98 ;  /* 0x0000086260007986 */ /* 0x000fe2000c101b06 */
[----:B------:R-:W-:-:S03]  /*3580*/  IMAD.X R22, RZ, RZ, R89, P0 ;  /* 0x000000ffff167224 */ /* 0x000fc600000e0659 */
[----:B----4-:R0:W-:Y:S04]  /*3590*/  STG.E.64 desc[UR6][R92.64], R24 ;  /* 0x000000185c007986 */ /* 0x0101e8000c101b06 */
[----:B------:R1:W-:Y:S04]  /*35a0*/  STG.E.64 desc[UR6][R96.64+0x18], R90 ;  /* 0x0000185a60007986 */ /* 0x0003e8000c101b06 */
[----:B------:R-:W-:Y:S04]  /*35b0*/  STG.E.64 desc[UR6][R96.64+0x10], R94 ;  /* 0x0000105e60007986 */ /* 0x000fe8000c101b06 */
[----:B------:R5:W-:Y:S01]  /*35c0*/  STG.E.64 desc[UR6][R92.64+0x8], R26 ;  /* 0x0000081a5c007986 */ /* 0x000be2000c101b06 */
[--C-:B0-----:R-:W-:Y:S01]  /*35d0*/  SHF.R.S32.HI R25, RZ, 0x1f, R23.reuse ;  /* 0x0000001fff197819 */ /* 0x101fe20000011417 */
[----:B------:R-:W-:Y:S01]  /*35e0*/  IMAD.MOV.U32 R24, RZ, RZ, R23 ;  /* 0x000000ffff187224 */ /* 0x000fe200078e0017 */
[C---:B-1----:R-:W-:Y:S01]  /*35f0*/  LEA R90, P0, R53.reuse, UR4, 0x4 ;  /* 0x00000004355a7c11 */ /* 0x042fe2000f8020ff */
[----:B------:R0:W-:Y:S03]  /*3600*/  STG.E.64 desc[UR6][R96.64+0x28], R20 ;  /* 0x0000281460007986 */ /* 0x0001e6000c101b06 */
[C-C-:B------:R-:W-:Y:S01]  /*3610*/  LEA.HI.X R91, R53.reuse, UR5, R22.reuse, 0x4, P0 ;  /* 0x00000005355b7c11 */ /* 0x140fe200080f2416 */
[----:B------:R-:W-:Y:S01]  /*3620*/  STG.E.64 desc[UR6][R96.64+0x20], R94 ;  /* 0x0000205e60007986 */ /* 0x000fe2000c101b06 */
[----:B------:R-:W-:-:S02]  /*3630*/  LEA.HI.X R53, R53, UR9, R22, 0x3, P1 ;  /* 0x0000000935357c11 */ /* 0x000fc400088f1c16 */
[--C-:B-----5:R-:W-:Y:S01]  /*3640*/  SHF.R.S32.HI R27, RZ, 0x1f, R32.reuse ;  /* 0x0000001fff1b7819 */ /* 0x120fe20000011420 */
[----:B------:R-:W-:Y:S01]  /*3650*/  STG.E.64 desc[UR6][R92.64+0x10], R28 ;  /* 0x0000101c5c007986 */ /* 0x000fe2000c101b06 */
[----:B------:R-:W-:-:S03]  /*3660*/  IMAD.MOV.U32 R26, RZ, RZ, R32 ;  /* 0x000000ffff1a7224 */ /* 0x000fc600078e0020 */
[----:B------:R1:W-:Y:S01]  /*3670*/  STG.E.64 desc[UR6][R96.64+0x38], R24 ;  /* 0x0000381860007986 */ /* 0x0003e2000c101b06 */
[----:B------:R-:W-:Y:S02]  /*3680*/  SHF.R.S32.HI R23, RZ, 0x1f, R34 ;  /* 0x0000001fff177819 */ /* 0x000fe40000011422 */
[----:B------:R-:W-:Y:S01]  /*3690*/  MOV R22, R34 ;  /* 0x0000002200167202 */ /* 0x000fe20000000f00 */
[----:B------:R-:W-:Y:S01]  /*36a0*/  STG.E.64 desc[UR6][R96.64+0x30], R94 ;  /* 0x0000305e60007986 */ /* 0x000fe2000c101b06 */
[--C-:B0-----:R-:W-:Y:S01]  /*36b0*/  SHF.R.S32.HI R21, RZ, 0x1f, R35.reuse ;  /* 0x0000001fff157819 */ /* 0x101fe20000011423 */
[----:B------:R-:W-:Y:S02]  /*36c0*/  IMAD.MOV.U32 R20, RZ, RZ, R35 ;  /* 0x000000ffff147224 */ /* 0x000fe400078e0023 */
[----:B------:R0:W-:Y:S01]  /*36d0*/  STG.E.64 desc[UR6][R92.64+0x18], R30 ;  /* 0x0000181e5c007986 */ /* 0x0001e2000c101b06 */
[--C-:B-1----:R-:W-:Y:S01]  /*36e0*/  SHF.R.S32.HI R25, RZ, 0x1f, R33.reuse ;  /* 0x0000001fff197819 */ /* 0x102fe20000011421 */
[----:B------:R-:W-:-:S02]  /*36f0*/  IMAD.MOV.U32 R24, RZ, RZ, R33 ;  /* 0x000000ffff187224 */ /* 0x000fc400078e0021 */
[----:B------:R3:W-:Y:S04]  /*3700*/  STG.E.64 desc[UR6][R90.64+0x8], R26 ;  /* 0x0000081a5a007986 */ /* 0x0007e8000c101b06 */
[----:B------:R3:W-:Y:S04]  /*3710*/  STG.E.64 desc[UR6][R90.64], R94 ;  /* 0x0000005e5a007986 */ /* 0x0007e8000c101b06 */
[----:B--2---:R3:W-:Y:S04]  /*3720*/  STG.E.64 desc[UR6][R52.64], R36 ;  /* 0x0000002434007986 */ /* 0x0047e8000c101b06 */
        /* <DEDUP_REMOVED lines=9> */
[----:B------:R-:W-:Y:S01]  /*37c0*/  PLOP3.LUT P0, PT, PT, PT, PT, 0x8, 0x80 ;  /* 0x000000000080781c */ /* 0x000fe20003f0e170 */
[----:B0-----:R-:W-:-:S02]  /*37d0*/  IMAD.MOV.U32 R92, RZ, RZ, R94 ;  /* 0x000000ffff5c7224 */ /* 0x001fc400078e005e */
[----:B------:R-:W-:-:S10]  /*37e0*/  IMAD.MOV.U32 R93, RZ, RZ, R95 ;  /* 0x000000ffff5d7224 */ /* 0x000fd400078e005f */
.L_x_57:
[----:B------:R-:W-:Y:S05]  /*37f0*/  BSYNC.RECONVERGENT B5 ;  /* 0x0000000000057941 */ /* 0x000fea0003800200 */
.L_x_56:
[----:B------:R-:W-:-:S13]  /*3800*/  ISETP.NE.OR P0, PT, R86, R85, P0 ;  /* 0x000000555600720c */ /* 0x000fda0000705670 */
[----:B------:R-:W-:Y:S05]  /*3810*/  @!P0 BREAK.RELIABLE B3 ;  /* 0x0000000000038942 */ /* 0x000fea0003800100 */
[----:B------:R-:W-:Y:S05]  /*3820*/  @!P0 BRA `(.L_x_58) ;  /* 0x0000000000a48947 */ /* 0x000fea0003800000 */
.L_x_51:
[----:B------:R-:W-:Y:S05]  /*3830*/  BSYNC.RELIABLE B3 ;  /* 0x0000000000037941 */ /* 0x000fea0003800100 */
.L_x_50:
[----:B------:R-:W-:Y:S01]  /*3840*/  BSSY.RECONVERGENT B3, `(.L_x_58) ;  /* 0x0000027000037945 */ /* 0x000fe20003800200 */
.L_x_59:
[C---:B------:R-:W-:Y:S01]  /*3850*/  IMAD R50, R86.reuse, 0x4, R1 ;  /* 0x0000000456327824 */ /* 0x040fe200078e0201 */
[----:B0-----:R-:W0:Y:S01]  /*3860*/  LDCU.64 UR4, c[0x0][0x3f0] ;  /* 0x00007e00ff0477ac */ /* 0x001e220008000a00 */
[----:B------:R-:W-:-:S03]  /*3870*/  IMAD R51, R86, 0x8, R2 ;  /* 0x0000000856337824 */ /* 0x000fc600078e0202 */
[----:B---3--:R-:W2:Y:S01]  /*3880*/  LDL.128 R20, [R50] ;  /* 0x0000000032147983 */ /* 0x008ea20000100c00 */
[----:B------:R-:W3:Y:S03]  /*3890*/  LDCU.64 UR8, c[0x0][0x400] ;  /* 0x00008000ff0877ac */ /* 0x000ee60008000a00 */
[----:B-1----:R-:W4:Y:S04]  /*38a0*/  LDL.128 R24, [R51] ;  /* 0x0000000033187983 */ /* 0x002f280000100c00 */
[----:B------:R-:W5:Y:S01]  /*38b0*/  LDL.128 R28, [R51+0x10] ;  /* 0x00001000331c7983 */ /* 0x000f620000100c00 */
[----:B------:R-:W-:Y:S01]  /*38c0*/  IADD3 R32, P0, PT, R88, R86, RZ ;  /* 0x0000005658207210 */ /* 0x000fe20007f1e0ff */
[--C-:B------:R-:W-:Y:S01]  /*38d0*/  IMAD.MOV.U32 R92, RZ, RZ, R54.reuse ;  /* 0x000000ffff5c7224 */ /* 0x100fe200078e0036 */
[----:B------:R-:W-:Y:S01]  /*38e0*/  SHF.R.S32.HI R93, RZ, 0x1f, R54 ;  /* 0x0000001fff5d7819 */ /* 0x000fe20000011436 */
[----:B------:R-:W-:Y:S01]  /*38f0*/  VIADD R86, R86, 0x4 ;  /* 0x0000000456567836 */ /* 0x000fe20000000000 */
[----:B------:R-:W-:-:S02]  /*3900*/  IADD3.X R33, PT, PT, RZ, R89, RZ, P0, !PT ;  /* 0x00000059ff217210 */ /* 0x000fc400007fe4ff */
[C---:B0-----:R-:W-:Y:S02]  /*3910*/  LEA R90, P0, R32.reuse, UR4, 0x4 ;  /* 0x00000004205a7c11 */ /* 0x041fe4000f8020ff */
[C---:B---3--:R-:W-:Y:S02]  /*3920*/  LEA R52, P1, R32.reuse, UR8, 0x3 ;  /* 0x0000000820347c11 */ /* 0x048fe4000f8218ff */
[C-C-:B------:R-:W-:Y:S02]  /*3930*/  LEA.HI.X R91, R32.reuse, UR5, R33.reuse, 0x4, P0 ;  /* 0x00000005205b7c11 */ /* 0x140fe400080f2421 */
[----:B------:R-:W-:Y:S02]  /*3940*/  LEA.HI.X R53, R32, UR9, R33, 0x3, P1 ;  /* 0x0000000920357c11 */ /* 0x000fe400088f1c21 */
[----:B------:R-:W-:Y:S01]  /*3950*/  ISETP.NE.AND P0, PT, R86, R85, PT ;  /* 0x000000555600720c */ /* 0x000fe20003f05270 */
[----:B------:R0:W-:Y:S01]  /*3960*/  STG.E.64 desc[UR6][R90.64], R92 ;  /* 0x0000005c5a007986 */ /* 0x0001e2000c101b06 */
[--C-:B--2---:R-:W-:Y:S01]  /*3970*/  SHF.R.S32.HI R39, RZ, 0x1f, R20.reuse ;  /* 0x0000001fff277819 */ /* 0x104fe20000011414 */
[----:B------:R-:W-:Y:S01]  /*3980*/  IMAD.MOV.U32 R38, RZ, RZ, R20 ;  /* 0x000000ffff267224 */ /* 0x000fe200078e0014 */
[--C-:B------:R-:W-:Y:S01]  /*3990*/  SHF.R.S32.HI R37, RZ, 0x1f, R21.reuse ;  /* 0x0000001fff257819 */ /* 0x100fe20000011415 */
[----:B------:R-:W-:Y:S01]  /*39a0*/  IMAD.MOV.U32 R36, RZ, RZ, R21 ;  /* 0x000000ffff247224 */ /* 0x000fe200078e0015 */
[--C-:B------:R-:W-:Y:S01]  /*39b0*/  SHF.R.S32.HI R35, RZ, 0x1f, R22.reuse ;  /* 0x0000001fff237819 */ /* 0x100fe20000011416 */
[----:B------:R-:W-:Y:S01]  /*39c0*/  IMAD.MOV.U32 R34, RZ, RZ, R22 ;  /* 0x000000ffff227224 */ /* 0x000fe200078e0016 */
[----:B------:R0:W-:Y:S01]  /*39d0*/  STG.E.64 desc[UR6][R90.64+0x8], R38 ;  /* 0x000008265a007986 */ /* 0x0001e2000c101b06 */
[--C-:B------:R-:W-:Y:S01]  /*39e0*/  SHF.R.S32.HI R33, RZ, 0x1f, R23.reuse ;  /* 0x0000001fff217819 */ /* 0x100fe20000011417 */
[----:B------:R-:W-:-:S02]  /*39f0*/  IMAD.MOV.U32 R32, RZ, RZ, R23 ;  /* 0x000000ffff207224 */ /* 0x000fc400078e0017 */
[----:B----4-:R0:W-:Y:S04]  /*3a00*/  STG.E.64 desc[UR6][R52.64], R24 ;  /* 0x0000001834007986 */ /* 0x0101e8000c101b06 */
[----:B------:R0:W-:Y:S04]  /*3a10*/  STG.E.64 desc[UR6][R90.64+0x18], R36 ;  /* 0x000018245a007986 */ /* 0x0001e8000c101b06 */
[----:B------:R0:W-:Y:S04]  /*3a20*/  STG.E.64 desc[UR6][R90.64+0x10], R92 ;  /* 0x0000105c5a007986 */ /* 0x0001e8000c101b06 */
[----:B------:R0:W-:Y:S04]  /*3a30*/  STG.E.64 desc[UR6][R52.64+0x8], R26 ;  /* 0x0000081a34007986 */ /* 0x0001e8000c101b06 */
[----:B------:R0:W-:Y:S04]  /*3a40*/  STG.E.64 desc[UR6][R90.64+0x28], R34 ;  /* 0x000028225a007986 */ /* 0x0001e8000c101b06 */
[----:B------:R0:W-:Y:S04]  /*3a50*/  STG.E.64 desc[UR6][R90.64+0x20], R92 ;  /* 0x0000205c5a007986 */ /* 0x0001e8000c101b06 */
[----:B-----5:R0:W-:Y:S04]  /*3a60*/  STG.E.64 desc[UR6][R52.64+0x10], R28 ;  /* 0x0000101c34007986 */ /* 0x0201e8000c101b06 */
[----:B------:R0:W-:Y:S04]  /*3a70*/  STG.E.64 desc[UR6][R90.64+0x38], R32 ;  /* 0x000038205a007986 */ /* 0x0001e8000c101b06 */
[----:B------:R0:W-:Y:S04]  /*3a80*/  STG.E.64 desc[UR6][R90.64+0x30], R92 ;  /* 0x0000305c5a007986 */ /* 0x0001e8000c101b06 */
[----:B------:R0:W-:Y:S01]  /*3a90*/  STG.E.64 desc[UR6][R52.64+0x18], R30 ;  /* 0x0000181e34007986 */ /* 0x0001e2000c101b06 */
[----:B------:R-:W-:Y:S05]  /*3aa0*/  @P0 BRA `(.L_x_59) ;  /* 0xfffffffc00680947 */ /* 0x000fea000383ffff */
[----:B------:R-:W-:Y:S05]  /*3ab0*/  BSYNC.RECONVERGENT B3 ;  /* 0x0000000000037941 */ /* 0x000fea0003800200 */
.L_x_58:
[----:B------:R-:W-:Y:S05]  /*3ac0*/  BSYNC.RECONVERGENT B4 ;  /* 0x0000000000047941 */ /* 0x000fea0003800200 */
.L_x_49:
[----:B------:R-:W-:Y:S01]  /*3ad0*/  ISETP.NE.AND P0, PT, R84, RZ, PT ;  /* 0x000000ff5400720c */ /* 0x000fe20003f05270 */
[----:B01----:R-:W-:-:S12]  /*3ae0*/  HFMA2 R30, -RZ, RZ, 0, 0 ;  /* 0x00000000ff1e7431 */ /* 0x003fd800000001ff */
[----:B------:R-:W-:Y:S05]  /*3af0*/  @!P0 BRA `(.L_x_29) ;  /* 0x0000001c004c8947 */ /* 0x000fea0003800000 */
[----:B---3--:R-:W2:Y:S04]  /*3b00*/  LDL.64 R24, [R50+0x10] ;  /* 0x0000100032187983 */ /* 0x008ea80000100a00 */
[----:B------:R-:W3:Y:S01]  /*3b10*/  LDL.128 R20, [R51+0x20] ;  /* 0x0000200033147983 */ /* 0x000ee20000100c00 */
[----:B------:R-:W-:-:S03]  /*3b20*/  ISETP.NE.AND P0, PT, R84, 0x1, PT ;  /* 0x000000015400780c */ /* 0x000fc60003f05270 */
[----:B------:R0:W-:Y:S01]  /*3b30*/  STG.E.64 desc[UR6][R90.64+0x40], R92 ;  /* 0x0000405c5a007986 */ /* 0x0001e2000c101b06 */
[--C-:B--2---:R-:W-:Y:S01]  /*3b40*/  SHF.R.S32.HI R27, RZ, 0x1f, R24.reuse ;  /* 0x0000001fff1b7819 */ /* 0x104fe20000011418 */
[----:B------:R-:W-:-:S05]  /*3b50*/  IMAD.MOV.U32 R26, RZ, RZ, R24 ;  /* 0x000000ffff1a7224 */ /* 0x000fca00078e0018 */
[----:B------:R0:W-:Y:S04]  /*3b60*/  STG.E.64 desc[UR6][R90.64+0x48], R26 ;  /* 0x0000481a5a007986 */ /* 0x0001e8000c101b06 */
[----:B---3--:R0:W-:Y:S01]  /*3b70*/  STG.E.64 desc[UR6][R52.64+0x20], R20 ;  /* 0x0000201434007986 */ /* 0x0081e2000c101b06 */
[----:B------:R-:W-:Y:S05]  /*3b80*/  @!P0 BRA `(.L_x_29) ;  /* 0x0000001c00288947 */ /* 0x000fea0003800000 */
[--C-:B0-----:R-:W-:Y:S01]  /*3b90*/  SHF.R.S32.HI R21, RZ, 0x1f, R25.reuse ;  /* 0x0000001fff157819 */ /* 0x101fe20000011419 */
[----:B------:R-:W-:Y:S01]  /*3ba0*/  IMAD.MOV.U32 R20, RZ, RZ, R25 ;  /* 0x000000ffff147224 */ /* 0x000fe200078e0019 */
[----:B------:R0:W-:Y:S01]  /*3bb0*/  STG.E.64 desc[UR6][R90.64+0x50], R92 ;  /* 0x0000505c5a007986 */ /* 0x0001e2000c101b06 */
[----:B------:R-:W-:-:S03]  /*3bc0*/  ISETP.NE.AND P0, PT, R84, 0x2, PT ;  /* 0x000000025400780c */ /* 0x000fc60003f05270 */
[----:B------:R0:W-:Y:S04]  /*3bd0*/  STG.E.64 desc[UR6][R90.64+0x58], R20 ;  /* 0x000058145a007986 */ /* 0x0001e8000c101b06 */
[----:B------:R0:W-:Y:S06]  /*3be0*/  STG.E.64 desc[UR6][R52.64+0x28], R22 ;  /* 0x0000281634007986 */ /* 0x0001ec000c101b06 */
[----:B------:R-:W-:Y:S05]  /*3bf0*/  @!P0 BRA `(.L_x_29) ;  /* 0x0000001c000c8947 */ /* 0x000fea0003800000 */
[----:B0-----:R-:W2:Y:S04]  /*3c00*/  LDL R22, [R50+0x18] ;  /* 0x0000180032167983 */ /* 0x001ea80000100800 */
[----:B------:R-:W3:Y:S04]  /*3c10*/  LDL.64 R20, [R51+0x30] ;  /* 0x0000300033147983 */ /* 0x000ee80000100a00 */
[----:B------:R0:W-:Y:S01]  /*3c20*/  STG.E.64 desc[UR6][R90.64+0x60], R92 ;  /* 0x0000605c5a007986 */ /* 0x0001e2000c101b06 */
[----:B--2---:R-:W-:-:S05]  /*3c30*/  SHF.R.S32.HI R23, RZ, 0x1f, R22 ;  /* 0x0000001fff177819 */ /* 0x004fca0000011416 */
[----:B------:R0:W-:Y:S04]  /*3c40*/  STG.E.64 desc[UR6][R90.64+0x68], R22 ;  /* 0x000068165a007986 */ /* 0x0001e8000c101b06 */
[----:B---3--:R0:W-:Y:S01]  /*3c50*/  STG.E.64 desc[UR6][R52.64+0x30], R20 ;  /* 0x0000301434007986 */ /* 0x0081e2000c101b06 */
[----:B------:R-:W-:Y:S05]  /*3c60*/  BRA `(.L_x_29) ;  /* 0x0000001800f07947 */ /* 0x000fea0003800000 */
.L_x_36:
[----:B------:R-:W0:Y:S01]  /*3c70*/  LDCU.S8 UR4, c[0x0][0x411] ;  /* 0x00008220ff0477ac */ /* 0x000e220008000200 */
[----:B------:R-:W-:Y:S01]  /*3c80*/  BSSY.RECONVERGENT B3, `(.L_x_60) ;  /* 0x0000056000037945 */ /* 0x000fe20003800200 */
[C---:B------:R-:W-:Y:S01]  /*3c90*/  LOP3.LUT R34, R30.reuse, 0x3, RZ, 0xc0, !PT ;  /* 0x000000031e227812 */ /* 0x040fe200078ec0ff */
[----:B------:R-:W-:Y:S01]  /*3ca0*/  IMAD.MOV.U32 R41, RZ, RZ, RZ ;  /* 0x000000ffff297224 */ /* 0x000fe200078e00ff */
[----:B------:R-:W-:Y:S01]  /*3cb0*/  LOP3.LUT R37, R30, 0xfffffffc, RZ, 0xc0, !PT ;  /* 0xfffffffc1e257812 */ /* 0x000fe200078ec0ff */
[--C-:B------:R-:W-:Y:S01]  /*3cc0*/  IMAD.MOV.U32 R86, RZ, RZ, R54.reuse ;  /* 0x000000ffff567224 */ /* 0x100fe200078e0036 */
[----:B------:R-:W-:Y:S01]  /*3cd0*/  SHF.R.S32.HI R87, RZ, 0x1f, R54 ;  /* 0x0000001fff577819 */ /* 0x000fe20000011436 */
[----:B0-----:R-:W-:-:S06]  /*3ce0*/  UISETP.NE.AND UP0, UPT, UR4, URZ, UPT ;  /* 0x000000ff0400728c */ /* 0x001fcc000bf05270 */
[----:B------:R-:W-:-:S13]  /*3cf0*/  PLOP3.LUT P0, PT, PT, PT, UP0, 0x80, 0x8 ;  /* 0x000000000008781c */ /* 0x000fda0003f0f008 */
.L_x_61:
[C---:B------:R-:W-:Y:S01]  /*3d00*/  IMAD R35, R41.reuse, 0x4, R1 ;  /* 0x0000000429237824 */ /* 0x040fe200078e0201 */
[----:B0-----:R-:W0:Y:S01]  /*3d10*/  LDCU.64 UR8, c[0x0][0x3f0] ;  /* 0x00007e00ff0877ac */ /* 0x001e220008000a00 */
[C---:B------:R-:W-:Y:S01]  /*3d20*/  @P0 IMAD R24, R41.reuse, 0x8, R2 ;  /* 0x0000000829180824 */ /* 0x040fe200078e0202 */
[----:B------:R-:W1:Y:S02]  /*3d30*/  LDC.64 R42, c[0x0][0x408] ;  /* 0x00010200ff2a7b82 */ /* 0x000e640000000a00 */
[----:B------:R-:W2:Y:S01]  /*3d40*/  LDL R20, [R35] ;  /* 0x0000000023147983 */ /* 0x000ea20000100800 */
[----:B------:R-:W3:Y:S03]  /*3d50*/  LDCU.64 UR10, c[0x0][0x400] ;  /* 0x00008000ff0a77ac */ /* 0x000ee60008000a00 */
[----:B------:R-:W4:Y:S01]  /*3d60*/  @P0 LDL.64 R24, [R24] ;  /* 0x0000000018180983 */ /* 0x000f220000100a00 */
[----:B------:R-:W5:Y:S01]  /*3d70*/  LDCU.S8 UR4, c[0x0][0x411] ;  /* 0x00008220ff0477ac */ /* 0x000f620008000200 */
[----:B------:R-:W-:Y:S01]  /*3d80*/  IADD3 R39, P1, PT, R88, R41, RZ ;  /* 0x0000002958277210 */ /* 0x000fe20007f3e0ff */
[----:B------:R-:W-:Y:S01]  /*3d90*/  IMAD R36, R41, 0x3, RZ ;  /* 0x0000000329247824 */ /* 0x000fe200078e02ff */
[----:B------:R-:W4:Y:S02]  /*3da0*/  LDL R102, [R35+0x4] ;  /* 0x0000040023667983 */ /* 0x000f240000100800 */
[----:B------:R-:W-:Y:S01]  /*3db0*/  IADD3.X R38, PT, PT, RZ, R89, RZ, P1, !PT ;  /* 0x00000059ff267210 */ /* 0x000fe20000ffe4ff */
[----:B------:R-:W-:Y:S01]  /*3dc0*/  IMAD R100, R36, 0x8, R3 ;  /* 0x0000000824647824 */ /* 0x000fe200078e0203 */
[----:B------:R-:W4:Y:S01]  /*3dd0*/  LDL.64 R32, [R35+0x8] ;  /* 0x0000080023207983 */ /* 0x000f220000100a00 */
[----:B0-----:R-:W-:-:S02]  /*3de0*/  LEA R94, P1, R39, UR8, 0x4 ;  /* 0x00000008275e7c11 */ /* 0x001fc4000f8220ff */
[----:B------:R-:W-:Y:S01]  /*3df0*/  IMAD R23, R38, 0x18, RZ ;  /* 0x0000001826177824 */ /* 0x000fe200078e02ff */
[----:B------:R-:W4:Y:S01]  /*3e00*/  LDL.128 R28, [R100] ;  /* 0x00000000641c7983 */ /* 0x000f220000100c00 */
[C---:B------:R-:W-:Y:S02]  /*3e10*/  LEA.HI.X R95, R39.reuse, UR9, R38, 0x4, P1 ;  /* 0x00000009275f7c11 */ /* 0x040fe400088f2426 */
[C---:B---3--:R-:W-:Y:S01]  /*3e20*/  LEA R84, P2, R39.reuse, UR10, 0x3 ;  /* 0x0000000a27547c11 */ /* 0x048fe2000f8418ff */
[C---:B-1----:R-:W-:Y:S01]  /*3e30*/  IMAD.WIDE.U32 R42, R39.reuse, 0x18, R42 ;  /* 0x00000018272a7825 */ /* 0x042fe200078e002a */
[----:B-----5:R-:W-:Y:S02]  /*3e40*/  UISETP.NE.AND UP0, UPT, UR4, URZ, UPT ;  /* 0x000000ff0400728c */ /* 0x020fe4000bf05270 */
[----:B------:R-:W-:Y:S01]  /*3e50*/  LEA.HI.X R85, R39, UR11, R38, 0x3, P2 ;  /* 0x0000000b27557c11 */ /* 0x000fe200090f1c26 */
[----:B------:R-:W-:Y:S01]  /*3e60*/  STG.E.64 desc[UR6][R94.64], R86 ;  /* 0x000000565e007986 */ /* 0x000fe2000c101b06 */
[----:B------:R-:W-:Y:S01]  /*3e70*/  IMAD.IADD R43, R43, 0x1, R23 ;  /* 0x000000012b2b7824 */ /* 0x000fe200078e0217 */
[----:B--2---:R-:W-:-:S05]  /*3e80*/  SHF.R.S32.HI R21, RZ, 0x1f, R20 ;  /* 0x0000001fff157819 */ /* 0x004fca0000011414 */
[----:B------:R0:W-:Y:S04]  /*3e90*/  STG.E.64 desc[UR6][R94.64+0x8], R20 ;  /* 0x000008145e007986 */ /* 0x0001e8000c101b06 */
[----:B----4-:R1:W-:Y:S01]  /*3ea0*/  @P0 STG.E.64 desc[UR6][R84.64], R24 ;  /* 0x0000001854000986 */ /* 0x0103e2000c101b06 */
[----:B------:R-:W-:-:S03]  /*3eb0*/  PLOP3.LUT P0, PT, PT, PT, UP0, 0x80, 0x8 ;  /* 0x000000000008781c */ /* 0x000fc60003f0f008 */
[----:B0-----:R-:W2:Y:S10]  /*3ec0*/  LDL.128 R20, [R100+0x10] ;  /* 0x0000100064147983 */ /* 0x001eb40000100c00 */
[----:B------:R-:W-:Y:S01]  /*3ed0*/  @P0 IMAD R98, R41, 0x8, R2 ;  /* 0x0000000829620824 */ /* 0x000fe200078e0202 */
[----:B-1----:R-:W3:Y:S05]  /*3ee0*/  LDL.128 R24, [R100+0x20] ;  /* 0x0000200064187983 */ /* 0x002eea0000100c00 */
[----:B------:R-:W4:Y:S01]  /*3ef0*/  @P0 LDL.64 R98, [R98+0x8] ;  /* 0x0000080062620983 */ /* 0x000f220000100a00 */
[----:B------:R-:W-:Y:S01]  /*3f00*/  SHF.R.S32.HI R103, RZ, 0x1f, R102 ;  /* 0x0000001fff677819 */ /* 0x000fe20000011466 */
[----:B------:R-:W-:-:S02]  /*3f10*/  VIADD R40, R36, 0x6 ;  /* 0x0000000624287836 */ /* 0x000fc40000000000 */
[----:B------:R-:W-:Y:S01]  /*3f20*/  @P0 IMAD R96, R41, 0x8, R2 ;  /* 0x0000000829600824 */ /* 0x000fe200078e0202 */
[----:B------:R-:W-:Y:S01]  /*3f30*/  STG.E.64 desc[UR6][R42.64], R28 ;  /* 0x0000001c2a007986 */ /* 0x000fe2000c101b06 */
[----:B------:R-:W-:-:S03]  /*3f40*/  IMAD R40, R40, 0x8, R3 ;  /* 0x0000000828287824 */ /* 0x000fc600078e0203 */
[----:B------:R0:W-:Y:S04]  /*3f50*/  STG.E.64 desc[UR6][R42.64+0x8], R30 ;  /* 0x0000081e2a007986 */ /* 0x0001e8000c101b06 */
[----:B------:R-:W5:Y:S04]  /*3f60*/  @P0 LDL.64 R96, [R96+0x10] ;  /* 0x0000100060600983 */ /* 0x000f680000100a00 */
[----:B0-----:R-:W5:Y:S04]  /*3f70*/  LDL.128 R28, [R40] ;  /* 0x00000000281c7983 */ /* 0x001f680000100c00 */
[----:B--2---:R0:W-:Y:S04]  /*3f80*/  STG.E.64 desc[UR6][R42.64+0x10], R20 ;  /* 0x000010142a007986 */ /* 0x0041e8000c101b06 */
[----:B------:R-:W-:Y:S04]  /*3f90*/  STG.E.64 desc[UR6][R94.64+0x10], R86 ;  /* 0x000010565e007986 */ /* 0x000fe8000c101b06 */
[----:B------:R-:W-:Y:S04]  /*3fa0*/  STG.E.64 desc[UR6][R94.64+0x18], R102 ;  /* 0x000018665e007986 */ /* 0x000fe8000c101b06 */
[----:B----4-:R1:W-:Y:S04]  /*3fb0*/  @P0 STG.E.64 desc[UR6][R84.64+0x8], R98 ;  /* 0x0000086254000986 */ /* 0x0103e8000c101b06 */
[----:B------:R2:W-:Y:S01]  /*3fc0*/  STG.E.64 desc[UR6][R42.64+0x18], R22 ;  /* 0x000018162a007986 */ /* 0x0005e2000c101b06 */
[----:B0-----:R-:W-:-:S03]  /*3fd0*/  SHF.R.S32.HI R21, RZ, 0x1f, R32 ;  /* 0x0000001fff157819 */ /* 0x001fc60000011420 */
[----:B---3--:R0:W-:Y:S01]  /*3fe0*/  STG.E.64 desc[UR6][R42.64+0x20], R24 ;  /* 0x000020182a007986 */ /* 0x0081e2000c101b06 */
[----:B------:R-:W-:-:S03]  /*3ff0*/  MOV R20, R32 ;  /* 0x0000002000147202 */ /* 0x000fc60000000f00 */
[----:B-1----:R-:W3:Y:S01]  /*4000*/  LDL.64 R98, [R40+0x10] ;  /* 0x0000100028627983 */ /* 0x002ee20000100a00 */
[----:B--2---:R-:W-:Y:S02]  /*4010*/  VIADD R22, R36, 0x9 ;  /* 0x0000000924167836 */ /* 0x004fe40000000000 */
[----:B0-----:R-:W-:Y:S02]  /*4020*/  @P0 IMAD R24, R41, 0x8, R2 ;  /* 0x0000000829180824 */ /* 0x001fe400078e0202 */
[----:B------:R-:W-:Y:S01]  /*4030*/  IMAD R32, R22, 0x8, R3 ;  /* 0x0000000816207824 */ /* 0x000fe200078e0203 */
[----:B------:R0:W-:Y:S04]  /*4040*/  STG.E.64 desc[UR6][R42.64+0x28], R26 ;  /* 0x0000281a2a007986 */ /* 0x0001e8000c101b06 */
[----:B------:R1:W-:Y:S04]  /*4050*/  STG.E.64 desc[UR6][R94.64+0x28], R20 ;  /* 0x000028145e007986 */ /* 0x0003e8000c101b06 */
[----:B------:R-:W2:Y:S04]  /*4060*/  @P0 LDL.64 R24, [R24+0x18] ;  /* 0x0000180018180983 */ /* 0x000ea80000100a00 */
[----:B0-----:R-:W4:Y:S04]  /*4070*/  LDL.64 R26, [R32] ;  /* 0x00000000201a7983 */ /* 0x001f280000100a00 */
[----:B-1----:R-:W4:Y:S01]  /*4080*/  LDL.128 R20, [R32+0x8] ;  /* 0x0000080020147983 */ /* 0x002f220000100c00 */
[--C-:B------:R-:W-:Y:S01]  /*4090*/  SHF.R.S32.HI R87, RZ, 0x1f, R54.reuse ;  /* 0x0000001fff577819 */ /* 0x100fe20000011436 */
[----:B------:R-:W-:-:S05]  /*40a0*/  IMAD.MOV.U32 R86, RZ, RZ, R54 ;  /* 0x000000ffff567224 */ /* 0x000fca00078e0036 */
[----:B------:R0:W-:Y:S04]  /*40b0*/  STG.E.64 desc[UR6][R94.64+0x20], R86 ;  /* 0x000020565e007986 */ /* 0x0001e8000c101b06 */
[----:B-----5:R-:W-:Y:S04]  /*40c0*/  @P0 STG.E.64 desc[UR6][R84.64+0x10], R96 ;  /* 0x0000106054000986 */ /* 0x020fe8000c101b06 */
[----:B------:R1:W-:Y:S01]  /*40d0*/  STG.E.64 desc[UR6][R42.64+0x30], R28 ;  /* 0x0000301c2a007986 */ /* 0x0003e2000c101b06 */
[----:B0-----:R-:W-:-:S04]  /*40e0*/  LEA R94, P1, R39, UR8, 0x4 ;  /* 0x00000008275e7c11 */ /* 0x001fc8000f8220ff */
[----:B------:R-:W-:Y:S02]  /*40f0*/  LEA.HI.X R95, R39, UR9, R38, 0x4, P1 ;  /* 0x00000009275f7c11 */ /* 0x000fe400088f2426 */
[--C-:B-1----:R-:W-:Y:S01]  /*4100*/  SHF.R.S32.HI R29, RZ, 0x1f, R33.reuse ;  /* 0x0000001fff1d7819 */ /* 0x102fe20000011421 */
[----:B------:R-:W-:Y:S01]  /*4110*/  IMAD.MOV.U32 R28, RZ, RZ, R33 ;  /* 0x000000ffff1c7224 */ /* 0x000fe200078e0021 */
[----:B------:R0:W-:Y:S02]  /*4120*/  STG.E.64 desc[UR6][R42.64+0x38], R30 ;  /* 0x0000381e2a007986 */ /* 0x0001e4000c101b06 */
[----:B0-----:R-:W-:Y:S01]  /*4130*/  IMAD.MOV.U32 R31, RZ, RZ, R41 ;  /* 0x000000ffff1f7224 */ /* 0x001fe200078e0029 */
[----:B------:R-:W-:-:S04]  /*4140*/  IADD3 R41, PT, PT, R41, 0x4, RZ ;  /* 0x0000000429297810 */ /* 0x000fc80007ffe0ff */
[----:B------:R-:W-:Y:S01]  /*4150*/  ISETP.NE.AND P1, PT, R41, R37, PT ;  /* 0x000000252900720c */ /* 0x000fe20003f25270 */
[----:B---3--:R0:W-:Y:S04]  /*4160*/  STG.E.64 desc[UR6][R42.64+0x40], R98 ;  /* 0x000040622a007986 */ /* 0x0081e8000c101b06 */
[----:B------:R0:W-:Y:S04]  /*4170*/  STG.E.64 desc[UR6][R94.64+0x38], R28 ;  /* 0x0000381c5e007986 */ /* 0x0001e8000c101b06 */
[----:B------:R0:W-:Y:S04]  /*4180*/  STG.E.64 desc[UR6][R94.64+0x30], R86 ;  /* 0x000030565e007986 */ /* 0x0001e8000c101b06 */
[----:B--2---:R0:W-:Y:S04]  /*4190*/  @P0 STG.E.64 desc[UR6][R84.64+0x18], R24 ;  /* 0x0000181854000986 */ /* 0x0041e8000c101b06 */
[----:B----4-:R0:W-:Y:S04]  /*41a0*/  STG.E.64 desc[UR6][R42.64+0x48], R26 ;  /* 0x0000481a2a007986 */ /* 0x0101e8000c101b06 */
[----:B------:R0:W-:Y:S04]  /*41b0*/  STG.E.64 desc[UR6][R42.64+0x50], R20 ;  /* 0x000050142a007986 */ /* 0x0001e8000c101b06 */
[----:B------:R0:W-:Y:S01]  /*41c0*/  STG.E.64 desc[UR6][R42.64+0x58], R22 ;  /* 0x000058162a007986 */ /* 0x0001e2000c101b06 */
[----:B------:R-:W-:Y:S05]  /*41d0*/  @P1 BRA `(.L_x_61) ;  /* 0xfffffff800c81947 */ /* 0x000fea000383ffff */
[----:B------:R-:W-:Y:S05]  /*41e0*/  BSYNC.RECONVERGENT B3 ;  /* 0x0000000000037941 */ /* 0x000fea0003800200 */
.L_x_60:
[----:B------:R-:W-:Y:S01]  /*41f0*/  ISETP.NE.AND P1, PT, R34, RZ, PT ;  /* 0x000000ff2200720c */ /* 0x000fe20003f25270 */
[----:B------:R-:W-:-:S12]  /*4200*/  IMAD.MOV.U32 R30, RZ, RZ, RZ ;  /* 0x000000ffff1e7224 */ /* 0x000fd800078e00ff */
[----:B------:R-:W-:Y:S05]  /*4210*/  @!P1 BRA `(.L_x_29) ;  /* 0x0000001400849947 */ /* 0x000fea0003800000 */
[----:B0-----:R-:W-:Y:S01]  /*4220*/  VIADD R20, R36, 0xc ;  /* 0x0000000c24147836 */ /* 0x001fe20000000000 */
[----:B------:R-:W2:Y:S01]  /*4230*/  LDL.64 R28, [R35+0x10] ;  /* 0x00001000231c7983 */ /* 0x000ea20000100a00 */
[----:B------:R-:W-:Y:S02]  /*4240*/  @P0 IMAD R32, R31, 0x8, R2 ;  /* 0x000000081f200824 */ /* 0x000fe400078e0202 */
[----:B------:R-:W-:-:S04]  /*4250*/  IMAD R37, R20, 0x8, R3 ;  /* 0x0000000814257824 */ /* 0x000fc800078e0203 */
[----:B------:R-:W3:Y:S04]  /*4260*/  @P0 LDL.64 R32, [R32+0x20] ;  /* 0x0000200020200983 */ /* 0x000ee80000100a00 */
[----:B------:R-:W4:Y:S04]  /*4270*/  LDL.128 R24, [R37] ;  /* 0x0000000025187983 */ /* 0x000f280000100c00 */
[----:B------:R-:W5:Y:S01]  /*4280*/  LDL.128 R20, [R37+0x10] ;  /* 0x0000100025147983 */ /* 0x000f620000100c00 */
[----:B------:R-:W-:-:S03]  /*4290*/  ISETP.NE.AND P1, PT, R34, 0x1, PT ;  /* 0x000000012200780c */ /* 0x000fc60003f25270 */
[----:B------:R0:W-:Y:S01]  /*42a0*/  STG.E.64 desc[UR6][R94.64+0x40], R86 ;  /* 0x000040565e007986 */ /* 0x0001e2000c101b06 */
[--C-:B--2---:R-:W-:Y:S01]  /*42b0*/  SHF.R.S32.HI R39, RZ, 0x1f, R28.reuse ;  /* 0x0000001fff277819 */ /* 0x104fe2000001141c */
[----:B------:R-:W-:-:S05]  /*42c0*/  IMAD.MOV.U32 R38, RZ, RZ, R28 ;  /* 0x000000ffff267224 */ /* 0x000fca00078e001c */
[----:B------:R0:W-:Y:S04]  /*42d0*/  STG.E.64 desc[UR6][R94.64+0x48], R38 ;  /* 0x000048265e007986 */ /* 0x0001e8000c101b06 */
[----:B---3--:R0:W-:Y:S04]  /*42e0*/  @P0 STG.E.64 desc[UR6][R84.64+0x20], R32 ;  /* 0x0000202054000986 */ /* 0x0081e8000c101b06 */
[----:B----4-:R0:W-:Y:S04]  /*42f0*/  STG.E.64 desc[UR6][R42.64+0x60], R24 ;  /* 0x000060182a007986 */ /* 0x0101e8000c101b06 */
[----:B------:R0:W-:Y:S04]  /*4300*/  STG.E.64 desc[UR6][R42.64+0x68], R26 ;  /* 0x0000681a2a007986 */ /* 0x0001e8000c101b06 */
[----:B-----5:R0:W-:Y:S01]  /*4310*/  STG.E.64 desc[UR6][R42.64+0x70], R20 ;  /* 0x000070142a007986 */ /* 0x0201e2000c101b06 */
[----:B------:R-:W-:Y:S05]  /*4320*/  @!P1 BRA `(.L_x_29) ;  /* 0x0000001400409947 */ /* 0x000fea0003800000 */
[----:B0-----:R-:W-:Y:S01]  /*4330*/  @P0 IMAD R20, R31, 0x8, R2 ;  /* 0x000000081f140824 */ /* 0x001fe200078e0202 */
[----:B------:R-:W2:Y:S05]  /*4340*/  LDL.128 R24, [R37+0x20] ;  /* 0x0000200025187983 */ /* 0x000eaa0000100c00 */
[----:B------:R-:W3:Y:S01]  /*4350*/  @P0 LDL.64 R20, [R20+0x28] ;  /* 0x0000280014140983 */ /* 0x000ee20000100a00 */
[----:B------:R-:W-:Y:S02]  /*4360*/  SHF.R.S32.HI R33, RZ, 0x1f, R29 ;  /* 0x0000001fff217819 */ /* 0x000fe4000001141d */
[----:B------:R-:W-:Y:S01]  /*4370*/  MOV R32, R29 ;  /* 0x0000001d00207202 */ /* 0x000fe20000000f00 */
[----:B------:R0:W-:Y:S04]  /*4380*/  STG.E.64 desc[UR6][R94.64+0x50], R86 ;  /* 0x000050565e007986 */ /* 0x0001e8000c101b06 */
[----:B------:R0:W-:Y:S01]  /*4390*/  STG.E.64 desc[UR6][R94.64+0x58], R32 ;  /* 0x000058205e007986 */ /* 0x0001e2000c101b06 */
[----:B------:R-:W-:-:S03]  /*43a0*/  ISETP.NE.AND P1, PT, R34, 0x2, PT ;  /* 0x000000022200780c */ /* 0x000fc60003f25270 */
[----:B---3--:R0:W-:Y:S04]  /*43b0*/  @P0 STG.E.64 desc[UR6][R84.64+0x28], R20 ;  /* 0x0000281454000986 */ /* 0x0081e8000c101b06 */
[----:B------:R0:W-:Y:S04]  /*43c0*/  STG.E.64 desc[UR6][R42.64+0x78], R22 ;  /* 0x000078162a007986 */ /* 0x0001e8000c101b06 */
[----:B--2---:R0:W-:Y:S04]  /*43d0*/  STG.E.64 desc[UR6][R42.64+0x80], R24 ;  /* 0x000080182a007986 */ /* 0x0041e8000c101b06 */
[----:B------:R0:W-:Y:S01]  /*43e0*/  STG.E.64 desc[UR6][R42.64+0x88], R26 ;  /* 0x0000881a2a007986 */ /* 0x0001e2000c101b06 */
[----:B------:R-:W-:Y:S05]  /*43f0*/  @!P1 BRA `(.L_x_29) ;  /* 0x00000014000c9947 */ /* 0x000fea0003800000 */
[----:B------:R-:W-:Y:S01]  /*4400*/  VIADD R36, R36, 0x12 ;  /* 0x0000001224247836 */ /* 0x000fe20000000000 */
[----:B0-----:R-:W2:Y:S01]  /*4410*/  LDL R24, [R35+0x18] ;  /* 0x0000180023187983 */ /* 0x001ea20000100800 */
[----:B------:R-:W-:Y:S02]  /*4420*/  @P0 IMAD R28, R31, 0x8, R2 ;  /* 0x000000081f1c0824 */ /* 0x000fe400078e0202 */
[----:B------:R-:W-:-:S04]  /*4430*/  IMAD R36, R36, 0x8, R3 ;  /* 0x0000000824247824 */ /* 0x000fc800078e0203 */
[----:B------:R-:W3:Y:S04]  /*4440*/  @P0 LDL.64 R28, [R28+0x30] ;  /* 0x000030001c1c0983 */ /* 0x000ee80000100a00 */
[----:B------:R-:W4:Y:S04]  /*4450*/  LDL.128 R20, [R36] ;  /* 0x0000000024147983 */ /* 0x000f280000100c00 */
[----:B------:R-:W5:Y:S04]  /*4460*/  LDL.64 R26, [R36+0x10] ;  /* 0x00001000241a7983 */ /* 0x000f680000100a00 */
[----:B------:R0:W-:Y:S01]  /*4470*/  STG.E.64 desc[UR6][R94.64+0x60], R86 ;  /* 0x000060565e007986 */ /* 0x0001e2000c101b06 */
[----:B--2---:R-:W-:-:S05]  /*4480*/  SHF.R.S32.HI R25, RZ, 0x1f, R24 ;  /* 0x0000001fff197819 */ /* 0x004fca0000011418 */
[----:B------:R0:W-:Y:S04]  /*4490*/  STG.E.64 desc[UR6][R94.64+0x68], R24 ;  /* 0x000068185e007986 */ /* 0x0001e8000c101b06 */
[----:B---3--:R0:W-:Y:S04]  /*44a0*/  @P0 STG.E.64 desc[UR6][R84.64+0x30], R28 ;  /* 0x0000301c54000986 */ /* 0x0081e8000c101b06 */
[----:B----4-:R0:W-:Y:S04]  /*44b0*/  STG.E.64 desc[UR6][R42.64+0x90], R20 ;  /* 0x000090142a007986 */ /* 0x0101e8000c101b06 */
[----:B------:R0:W-:Y:S04]  /*44c0*/  STG.E.64 desc[UR6][R42.64+0x98], R22 ;  /* 0x000098162a007986 */ /* 0x0001e8000c101b06 */
[----:B-----5:R0:W-:Y:S01]  /*44d0*/  STG.E.64 desc[UR6][R42.64+0xa0], R26 ;  /* 0x0000a01a2a007986 */ /* 0x0201e2000c101b06 */
[----:B------:R-:W-:Y:S05]  /*44e0*/  BRA `(.L_x_29) ;  /* 0x0000001000d07947 */ /* 0x000fea0003800000 */
.L_x_35:
[----:B------:R-:W0:Y:S02]  /*44f0*/  LDCU.S8 UR4, c[0x0][0x412] ;  /* 0x00008240ff0477ac */ /* 0x000e240008000200 */
[----:B0-----:R-:W-:-:S09]  /*4500*/  UISETP.NE.AND UP0, UPT, UR4, URZ, UPT ;  /* 0x000000ff0400728c */ /* 0x001fd2000bf05270 */
[----:B------:R-:W-:Y:S05]  /*4510*/  BRA.U UP0, `(.L_x_62) ;  /* 0x0000000d003c7547 */ /* 0x000fea000b800000 */
[----:B------:R-:W0:Y:S02]  /*4520*/  LDCU.S8 UR4, c[0x0][0x411] ;  /* 0x00008220ff0477ac */ /* 0x000e240008000200 */
[----:B0-----:R-:W-:-:S09]  /*4530*/  UISETP.NE.AND UP0, UPT, UR4, URZ, UPT ;  /* 0x000000ff0400728c */ /* 0x001fd2000bf05270 */
[----:B------:R-:W-:Y:S05]  /*4540*/  BRA.U UP0, `(.L_x_63) ;  /* 0x00000005007c7547 */ /* 0x000fea000b800000 */
[----:B------:R-:W-:Y:S01]  /*4550*/  BSSY.RECONVERGENT B3, `(.L_x_64) ;  /* 0x0000038000037945 */ /* 0x000fe20003800200 */
[C---:B------:R-:W-:Y:S01]  /*4560*/  LOP3.LUT R36, R30.reuse, 0x3, RZ, 0xc0, !PT ;  /* 0x000000031e247812 */ /* 0x040fe200078ec0ff */
[----:B------:R-:W-:Y:S01]  /*4570*/  IMAD.MOV.U32 R86, RZ, RZ, RZ ;  /* 0x000000ffff567224 */ /* 0x000fe200078e00ff */
[----:B------:R-:W-:-:S07]  /*4580*/  LOP3.LUT R39, R30, 0xfffffffc, RZ, 0xc0, !PT ;  /* 0xfffffffc1e277812 */ /* 0x000fce00078ec0ff */
.L_x_65:
[C---:B------:R-:W-:Y:S01]  /*4590*/  IMAD R38, R86.reuse, 0x4, R1 ;  /* 0x0000000456267824 */ /* 0x040fe200078e0201 */
[----:B------:R-:W0:Y:S01]  /*45a0*/  LDCU.64 UR4, c[0x0][0x3f0] ;  /* 0x00007e00ff0477ac */ /* 0x000e220008000a00 */
[----:B------:R-:W-:-:S03]  /*45b0*/  IMAD R37, R86, 0x3, RZ ;  /* 0x0000000356257824 */ /* 0x000fc600078e02ff */
[----:B-1----:R-:W2:Y:S01]  /*45c0*/  LDL.128 R20, [R38] ;  /* 0x0000000026147983 */ /* 0x002ea20000100c00 */
[C---:B------:R-:W-:Y:S01]  /*45d0*/  IMAD R40, R37.reuse, 0x4, R0 ;  /* 0x0000000425287824 */ /* 0x040fe200078e0200 */
[----:B------:R-:W-:-:S04]  /*45e0*/  IADD3 R33, PT, PT, R37, 0x6, RZ ;  /* 0x0000000625217810 */ /* 0x000fc80007ffe0ff */
[----:B------:R-:W3:Y:S01]  /*45f0*/  LDL.128 R24, [R40] ;  /* 0x0000000028187983 */ /* 0x000ee20000100c00 */
[----:B------:R-:W-:-:S03]  /*4600*/  IMAD R33, R33, 0x4, R0 ;  /* 0x0000000421217824 */ /* 0x000fc600078e0200 */
[----:B------:R1:W4:Y:S04]  /*4610*/  LDL.128 R28, [R40+0x10] ;  /* 0x00001000281c7983 */ /* 0x0003280000100c00 */
[----:B------:R-:W5:Y:S01]  /*4620*/  LDL.128 R32, [R33+0x8] ;  /* 0x0000080021207983 */ /* 0x000f620000100c00 */
[----:B------:R-:W-:Y:S01]  /*4630*/  IADD3 R43, P0, PT, R88, R86, RZ ;  /* 0x00000056582b7210 */ /* 0x000fe20007f1e0ff */
[----:B------:R-:W-:Y:S01]  /*4640*/  VIADD R86, R86, 0x4 ;  /* 0x0000000456567836 */ /* 0x000fe20000000000 */
[----:B-1----:R-:W1:Y:S03]  /*4650*/  LDC.64 R40, c[0x0][0x3f8] ;  /* 0x0000fe00ff287b82 */ /* 0x002e660000000a00 */
[----:B------:R-:W-:Y:S01]  /*4660*/  IMAD.X R42, RZ, RZ, R89, P0 ;  /* 0x000000ffff2a7224 */ /* 0x000fe200000e0659 */
[----:B0-----:R-:W-:-:S04]  /*4670*/  LEA R84, P0, R43, UR4, 0x4 ;  /* 0x000000042b547c11 */ /* 0x001fc8000f8020ff */
[C---:B------:R-:W-:Y:S02]  /*4680*/  LEA.HI.X R85, R43.reuse, UR5, R42, 0x4, P0 ;  /* 0x000000052b557c11 */ /* 0x040fe400080f242a */
[----:B------:R-:W-:Y:S01]  /*4690*/  ISETP.NE.AND P0, PT, R86, R39, PT ;  /* 0x000000275600720c */ /* 0x000fe20003f05270 */
[----:B-1----:R-:W-:-:S04]  /*46a0*/  IMAD.WIDE.U32 R40, R43, 0xc, R40 ;  /* 0x0000000c2b287825 */ /* 0x002fc800078e0028 */
[----:B------:R-:W-:Y:S02]  /*46b0*/  IMAD R43, R42, 0xc, RZ ;  /* 0x0000000c2a2b7824 */ /* 0x000fe400078e02ff */
[----:B------:R-:W-:Y:S02]  /*46c0*/  IMAD.MOV.U32 R42, RZ, RZ, R40 ;  /* 0x000000ffff2a7224 */ /* 0x000fe400078e0028 */
[----:B------:R-:W-:Y:S01]  /*46d0*/  IMAD.IADD R43, R41, 0x1, R43 ;  /* 0x00000001292b7824 */ /* 0x000fe200078e022b */
[--C-:B------:R-:W-:Y:S01]  /*46e0*/  SHF.R.S32.HI R41, RZ, 0x1f, R54.reuse ;  /* 0x0000001fff297819 */ /* 0x100fe20000011436 */
[----:B------:R-:W-:-:S05]  /*46f0*/  IMAD.MOV.U32 R40, RZ, RZ, R54 ;  /* 0x000000ffff287224 */ /* 0x000fca00078e0036 */
[----:B------:R-:W-:Y:S01]  /*4700*/  STG.E.64 desc[UR6][R84.64], R40 ;  /* 0x0000002854007986 */ /* 0x000fe2000c101b06 */
[--C-:B--2---:R-:W-:Y:S01]  /*4710*/  SHF.R.S32.HI R95, RZ, 0x1f, R20.reuse ;  /* 0x0000001fff5f7819 */ /* 0x104fe20000011414 */
[----:B------:R-:W-:Y:S01]  /*4720*/  IMAD.MOV.U32 R94, RZ, RZ, R20 ;  /* 0x000000ffff5e7224 */ /* 0x000fe200078e0014 */
[--C-:B------:R-:W-:Y:S01]  /*4730*/  SHF.R.S32.HI R97, RZ, 0x1f, R22.reuse ;  /* 0x0000001fff617819 */ /* 0x100fe20000011416 */
[----:B------:R-:W-:Y:S02]  /*4740*/  IMAD.MOV.U32 R96, RZ, RZ, R22 ;  /* 0x000000ffff607224 */ /* 0x000fe400078e0016 */
[----:B------:R-:W-:Y:S01]  /*4750*/  IMAD.MOV.U32 R20, RZ, RZ, R23 ;  /* 0x000000ffff147224 */ /* 0x000fe200078e0017 */
[----:B------:R0:W-:Y:S04]  /*4760*/  STG.E.64 desc[UR6][R84.64+0x8], R94 ;  /* 0x0000085e54007986 */ /* 0x0001e8000c101b06 */
[----:B---3--:R1:W-:Y:S04]  /*4770*/  STG.E desc[UR6][R42.64], R24 ;  /* 0x000000182a007986 */ /* 0x0083e8000c101906 */
[----:B------:R1:W-:Y:S04]  /*4780*/  STG.E desc[UR6][R42.64+0x4], R25 ;  /* 0x000004192a007986 */ /* 0x0003e8000c101906 */
[----:B------:R1:W-:Y:S01]  /*4790*/  STG.E desc[UR6][R42.64+0x8], R26 ;  /* 0x0000081a2a007986 */ /* 0x0003e2000c101906 */
[----:B0-----:R-:W-:-:S02]  /*47a0*/  SHF.R.S32.HI R95, RZ, 0x1f, R21 ;  /* 0x0000001fff5f7819 */ /* 0x001fc40000011415 */
[----:B------:R-:W-:Y:S01]  /*47b0*/  MOV R94, R21 ;  /* 0x00000015005e7202 */ /* 0x000fe20000000f00 */
[----:B------:R1:W-:Y:S01]  /*47c0*/  STG.E.64 desc[UR6][R84.64+0x10], R40 ;  /* 0x0000102854007986 */ /* 0x0003e2000c101b06 */
[----:B------:R-:W-:-:S03]  /*47d0*/  SHF.R.S32.HI R21, RZ, 0x1f, R23 ;  /* 0x0000001fff157819 */ /* 0x000fc60000011417 */
[----:B------:R1:W-:Y:S04]  /*47e0*/  STG.E.64 desc[UR6][R84.64+0x18], R94 ;  /* 0x0000185e54007986 */ /* 0x0003e8000c101b06 */
[----:B------:R1:W-:Y:S04]  /*47f0*/  STG.E desc[UR6][R42.64+0xc], R27 ;  /* 0x00000c1b2a007986 */ /* 0x0003e8000c101906 */
[----:B----4-:R1:W-:Y:S04]  /*4800*/  STG.E desc[UR6][R42.64+0x10], R28 ;  /* 0x0000101c2a007986 */ /* 0x0103e8000c101906 */
[----:B------:R1:W-:Y:S04]  /*4810*/  STG.E desc[UR6][R42.64+0x14], R29 ;  /* 0x0000141d2a007986 */ /* 0x0003e8000c101906 */
[----:B------:R1:W-:Y:S04]  /*4820*/  STG.E.64 desc[UR6][R84.64+0x28], R96 ;  /* 0x0000286054007986 */ /* 0x0003e8000c101b06 */
[----:B------:R1:W-:Y:S04]  /*4830*/  STG.E.64 desc[UR6][R84.64+0x20], R40 ;  /* 0x0000202854007986 */ /* 0x0003e8000c101b06 */
[----:B------:R1:W-:Y:S04]  /*4840*/  STG.E desc[UR6][R42.64+0x18], R30 ;  /* 0x0000181e2a007986 */ /* 0x0003e8000c101906 */
[----:B------:R1:W-:Y:S04]  /*4850*/  STG.E desc[UR6][R42.64+0x1c], R31 ;  /* 0x00001c1f2a007986 */ /* 0x0003e8000c101906 */
[----:B-----5:R1:W-:Y:S04]  /*4860*/  STG.E desc[UR6][R42.64+0x20], R32 ;  /* 0x000020202a007986 */ /* 0x0203e8000c101906 */
[----:B------:R1:W-:Y:S04]  /*4870*/  STG.E.64 desc[UR6][R84.64+0x38], R20 ;  /* 0x0000381454007986 */ /* 0x0003e8000c101b06 */
[----:B------:R1:W-:Y:S04]  /*4880*/  STG.E.64 desc[UR6][R84.64+0x30], R40 ;  /* 0x0000302854007986 */ /* 0x0003e8000c101b06 */
[----:B------:R1:W-:Y:S04]  /*4890*/  STG.E desc[UR6][R42.64+0x24], R33 ;  /* 0x000024212a007986 */ /* 0x0003e8000c101906 */
[----:B------:R1:W-:Y:S04]  /*48a0*/  STG.E desc[UR6][R42.64+0x28], R34 ;  /* 0x000028222a007986 */ /* 0x0003e8000c101906 */
[----:B------:R1:W-:Y:S01]  /*48b0*/  STG.E desc[UR6][R42.64+0x2c], R35 ;  /* 0x00002c232a007986 */ /* 0x0003e2000c101906 */
[----:B------:R-:W-:Y:S05]  /*48c0*/  @P0 BRA `(.L_x_65) ;  /* 0xfffffffc00300947 */ /* 0x000fea000383ffff */
[----:B------:R-:W-:Y:S05]  /*48d0*/  BSYNC.RECONVERGENT B3 ;  /* 0x0000000000037941 */ /* 0x000fea0003800200 */
.L_x_64:
[----:B------:R-:W-:Y:S01]  /*48e0*/  ISETP.NE.AND P0, PT, R36, RZ, PT ;  /* 0x000000ff2400720c */ /* 0x000fe20003f05270 */
[----:B-1----:R-:W-:-:S12]  /*48f0*/  IMAD.MOV.U32 R30, RZ, RZ, RZ ;  /* 0x000000ffff1e7224 */ /* 0x002fd800078e00ff */
[----:B------:R-:W-:Y:S05]  /*4900*/  @!P0 BRA `(.L_x_29) ;  /* 0x0000000c00c88947 */ /* 0x000fea0003800000 */
[----:B------:R-:W-:Y:S01]  /*4910*/  VIADD R21, R37, 0xc ;  /* 0x0000000c25157836 */ /* 0x000fe20000000000 */
[----:B------:R-:W2:Y:S03]  /*4920*/  LDL.64 R24, [R38+0x10] ;  /* 0x0000100026187983 */ /* 0x000ea60000100a00 */
[----:B------:R-:W-:-:S05]  /*4930*/  IMAD R28, R21, 0x4, R0 ;  /* 0x00000004151c7824 */ /* 0x000fca00078e0200 */
[----:B------:R-:W3:Y:S01]  /*4940*/  LDL.128 R20, [R28] ;  /* 0x000000001c147983 */ /* 0x000ee20000100c00 */
[----:B------:R-:W-:-:S03]  /*4950*/  ISETP.NE.AND P0, PT, R36, 0x1, PT ;  /* 0x000000012400780c */ /* 0x000fc60003f05270 */
[----:B------:R0:W-:Y:S01]  /*4960*/  STG.E.64 desc[UR6][R84.64+0x40], R40 ;  /* 0x0000402854007986 */ /* 0x0001e2000c101b06 */
[----:B--2---:R-:W-:Y:S02]  /*4970*/  SHF.R.S32.HI R27, RZ, 0x1f, R24 ;  /* 0x0000001fff1b7819 */ /* 0x004fe40000011418 */
[----:B------:R-:W-:-:S05]  /*4980*/  MOV R26, R24 ;  /* 0x00000018001a7202 */ /* 0x000fca0000000f00 */
[----:B------:R0:W-:Y:S04]  /*4990*/  STG.E.64 desc[UR6][R84.64+0x48], R26 ;  /* 0x0000481a54007986 */ /* 0x0001e8000c101b06 */
[----:B---3--:R0:W-:Y:S04]  /*49a0*/  STG.E desc[UR6][R42.64+0x30], R20 ;  /* 0x000030142a007986 */ /* 0x0081e8000c101906 */
[----:B------:R0:W-:Y:S04]  /*49b0*/  STG.E desc[UR6][R42.64+0x34], R21 ;  /* 0x000034152a007986 */ /* 0x0001e8000c101906 */
[----:B------:R0:W-:Y:S01]  /*49c0*/  STG.E desc[UR6][R42.64+0x38], R22 ;  /* 0x000038162a007986 */ /* 0x0001e2000c101906 */
[----:B------:R-:W-:Y:S05]  /*49d0*/  @!P0 BRA `(.L_x_29) ;  /* 0x0000000c00948947 */ /* 0x000fea0003800000 */
[----:B0-----:R-:W2:Y:S01]  /*49e0*/  LDL.64 R20, [R28+0x10] ;  /* 0x000010001c147983 */ /* 0x001ea20000100a00 */
[--C-:B------:R-:W-:Y:S01]  /*49f0*/  SHF.R.S32.HI R27, RZ, 0x1f, R25.reuse ;  /* 0x0000001fff1b7819 */ /* 0x100fe20000011419 */
[----:B------:R-:W-:Y:S01]  /*4a00*/  IMAD.MOV.U32 R26, RZ, RZ, R25 ;  /* 0x000000ffff1a7224 */ /* 0x000fe200078e0019 */
[----:B------:R-:W-:Y:S01]  /*4a10*/  ISETP.NE.AND P0, PT, R36, 0x2, PT ;  /* 0x000000022400780c */ /* 0x000fe20003f05270 */
[----:B------:R0:W-:Y:S04]  /*4a20*/  STG.E.64 desc[UR6][R84.64+0x50], R40 ;  /* 0x0000502854007986 */ /* 0x0001e8000c101b06 */
[----:B------:R0:W-:Y:S04]  /*4a30*/  STG.E.64 desc[UR6][R84.64+0x58], R26 ;  /* 0x0000581a54007986 */ /* 0x0001e8000c101b06 */
[----:B------:R0:W-:Y:S04]  /*4a40*/  STG.E desc[UR6][R42.64+0x3c], R23 ;  /* 0x00003c172a007986 */ /* 0x0001e8000c101906 */
[----:B--2---:R0:W-:Y:S04]  /*4a50*/  STG.E desc[UR6][R42.64+0x40], R20 ;  /* 0x000040142a007986 */ /* 0x0041e8000c101906 */
[----:B------:R0:W-:Y:S01]  /*4a60*/  STG.E desc[UR6][R42.64+0x44], R21 ;  /* 0x000044152a007986 */ /* 0x0001e2000c101906 */
[----:B------:R-:W-:Y:S05]  /*4a70*/  @!P0 BRA `(.L_x_29) ;  /* 0x0000000c006c8947 */ /* 0x000fea0003800000 */
[----:B------:R-:W-:Y:S01]  /*4a80*/  VIADD R37, R37, 0x12 ;  /* 0x0000001225257836 */ /* 0x000fe20000000000 */
[----:B------:R-:W2:Y:S03]  /*4a90*/  LDL R22, [R38+0x18] ;  /* 0x0000180026167983 */ /* 0x000ea60000100800 */
[----:B------:R-:W-:-:S05]  /*4aa0*/  IMAD R37, R37, 0x4, R0 ;  /* 0x0000000425257824 */ /* 0x000fca00078e0200 */
[----:B0-----:R-:W3:Y:S04]  /*4ab0*/  LDL.64 R20, [R37] ;  /* 0x0000000025147983 */ /* 0x001ee80000100a00 */
[----:B------:R-:W4:Y:S04]  /*4ac0*/  LDL R25, [R37+0x8] ;  /* 0x0000080025197983 */ /* 0x000f280000100800 */
[----:B------:R0:W-:Y:S01]  /*4ad0*/  STG.E.64 desc[UR6][R84.64+0x60], R40 ;  /* 0x0000602854007986 */ /* 0x0001e2000c101b06 */
[----:B--2---:R-:W-:-:S05]  /*4ae0*/  SHF.R.S32.HI R23, RZ, 0x1f, R22 ;  /* 0x0000001fff177819 */ /* 0x004fca0000011416 */
[----:B------:R0:W-:Y:S04]  /*4af0*/  STG.E.64 desc[UR6][R84.64+0x68], R22 ;  /* 0x0000681654007986 */ /* 0x0001e8000c101b06 */
[----:B---3--:R0:W-:Y:S04]  /*4b00*/  STG.E desc[UR6][R42.64+0x48], R20 ;  /* 0x000048142a007986 */ /* 0x0081e8000c101906 */
[----:B------:R0:W-:Y:S04]  /*4b10*/  STG.E desc[UR6][R42.64+0x4c], R21 ;  /* 0x00004c152a007986 */ /* 0x0001e8000c101906 */
[----:B----4-:R0:W-:Y:S01]  /*4b20*/  STG.E desc[UR6][R42.64+0x50], R25 ;  /* 0x000050192a007986 */ /* 0x0101e2000c101906 */
[----:B------:R-:W-:Y:S05]  /*4b30*/  BRA `(.L_x_29) ;  /* 0x0000000c003c7947 */ /* 0x000fea0003800000 */
.L_x_63:
[----:B------:R-:W-:Y:S01]  /*4b40*/  BSSY.RECONVERGENT B3, `(.L_x_66) ;  /* 0x0000041000037945 */ /* 0x000fe20003800200 */
[C---:B------:R-:W-:Y:S01]  /*4b50*/  LOP3.LUT R84, R30.reuse, 0x3, RZ, 0xc0, !PT ;  /* 0x000000031e547812 */ /* 0x040fe200078ec0ff */
[----:B------:R-:W-:Y:S01]  /*4b60*/  IMAD.MOV.U32 R95, RZ, RZ, RZ ;  /* 0x000000ffff5f7224 */ /* 0x000fe200078e00ff */
[----:B------:R-:W-:-:S07]  /*4b70*/  LOP3.LUT R94, R30, 0xfffffffc, RZ, 0xc0, !PT ;  /* 0xfffffffc1e5e7812 */ /* 0x000fce00078ec0ff */
.L_x_67:
[C---:B------:R-:W-:Y:S01]  /*4b80*/  IMAD R86, R95.reuse, 0x4, R1 ;  /* 0x000000045f567824 */ /* 0x040fe200078e0201 */
[----:B------:R-:W0:Y:S01]  /*4b90*/  LDCU.64 UR4, c[0x0][0x3f0] ;  /* 0x00007e00ff0477ac */ /* 0x000e220008000a00 */
[----:B---3--:R-:W1:Y:S03]  /*4ba0*/  LDC.64 R22, c[0x0][0x3f8] ;  /* 0x0000fe00ff167b82 */ /* 0x008e660000000a00 */
[----:B------:R-:W2:Y:S01]  /*4bb0*/  LDL.128 R24, [R86] ;  /* 0x0000000056187983 */ /* 0x000ea20000100c00 */
[----:B------:R-:W-:Y:S01]  /*4bc0*/  IADD3 R32, P0, PT, R88, R95, RZ ;  /* 0x0000005f58207210 */ /* 0x000fe20007f1e0ff */
[----:B------:R-:W-:-:S03]  /*4bd0*/  IMAD R85, R95, 0x3, RZ ;  /* 0x000000035f557824 */ /* 0x000fc600078e02ff */
[----:B------:R-:W-:Y:S01]  /*4be0*/  IADD3.X R21, PT, PT, RZ, R89, RZ, P0, !PT ;  /* 0x00000059ff157210 */ /* 0x000fe200007fe4ff */
[----:B------:R-:W-:Y:S02]  /*4bf0*/  IMAD R20, R85, 0x4, R0 ;  /* 0x0000000455147824 */ /* 0x000fe400078e0200 */
[----:B------:R-:W-:-:S03]  /*4c00*/  IMAD R87, R95, 0x8, R2 ;  /* 0x000000085f577824 */ /* 0x000fc600078e0202 */
[----:B------:R-:W3:Y:S01]  /*4c10*/  LDL.128 R28, [R20] ;  /* 0x00000000141c7983 */ /* 0x000ee20000100c00 */
[--C-:B------:R-:W-:Y:S01]  /*4c20*/  SHF.R.S32.HI R97, RZ, 0x1f, R54.reuse ;  /* 0x0000001fff617819 */ /* 0x100fe20000011436 */
[----:B------:R-:W-:Y:S01]  /*4c30*/  IMAD.MOV.U32 R96, RZ, RZ, R54 ;  /* 0x000000ffff607224 */ /* 0x000fe200078e0036 */
[C---:B0-----:R-:W-:Y:S01]  /*4c40*/  LEA R100, P0, R32.reuse, UR4, 0x4 ;  /* 0x0000000420647c11 */ /* 0x041fe2000f8020ff */
[----:B------:R-:W4:Y:S03]  /*4c50*/  LDL.128 R40, [R87+0x10] ;  /* 0x0000100057287983 */ /* 0x000f260000100c00 */
[C---:B------:R-:W-:Y:S01]  /*4c60*/  LEA.HI.X R101, R32.reuse, UR5, R21, 0x4, P0 ;  /* 0x0000000520657c11 */ /* 0x040fe200080f2415 */
[----:B------:R-:W0:Y:S01]  /*4c70*/  LDCU.64 UR4, c[0x0][0x400] ;  /* 0x00008000ff0477ac */ /* 0x000e220008000a00 */
[----:B-1----:R-:W-:-:S03]  /*4c80*/  IMAD.WIDE.U32 R98, R32, 0xc, R22 ;  /* 0x0000000c20627825 */ /* 0x002fc600078e0016 */
[----:B------:R-:W-:Y:S01]  /*4c90*/  STG.E.64 desc[UR6][R100.64], R96 ;  /* 0x0000006064007986 */ /* 0x000fe2000c101b06 */
[----:B------:R-:W-:-:S04]  /*4ca0*/  IMAD R23, R21, 0xc, RZ ;  /* 0x0000000c15177824 */ /* 0x000fc800078e02ff */
[----:B------:R-:W-:Y:S01]  /*4cb0*/  IMAD.IADD R99, R99, 0x1, R23 ;  /* 0x0000000163637824 */ /* 0x000fe200078e0217 */
[----:B0-----:R-:W-:-:S04]  /*4cc0*/  LEA R102, P0, R32, UR4, 0x3 ;  /* 0x0000000420667c11 */ /* 0x001fc8000f8018ff */
[----:B------:R-:W-:Y:S02]  /*4cd0*/  LEA.HI.X R103, R32, UR5, R21, 0x3, P0 ;  /* 0x0000000520677c11 */ /* 0x000fe400080f1c15 */
[----:B------:R-:W5:Y:S01]  /*4ce0*/  LDL.128 R20, [R20+0x10] ;  /* 0x0000100014147983 */ /* 0x000f620000100c00 */
[--C-:B--2---:R-:W-:Y:S01]  /*4cf0*/  SHF.R.S32.HI R35, RZ, 0x1f, R24.reuse ;  /* 0x0000001fff237819 */ /* 0x104fe20000011418 */
[----:B------:R-:W-:Y:S01]  /*4d00*/  IMAD.MOV.U32 R34, RZ, RZ, R24 ;  /* 0x000000ffff227224 */ /* 0x000fe200078e0018 */
[--C-:B------:R-:W-:Y:S01]  /*4d10*/  SHF.R.S32.HI R105, RZ, 0x1f, R25.reuse ;  /* 0x0000001fff697819 */ /* 0x100fe20000011419 */
[----:B------:R-:W-:Y:S02]  /*4d20*/  IMAD.MOV.U32 R104, RZ, RZ, R25 ;  /* 0x000000ffff687224 */ /* 0x000fe400078e0019 */
[----:B------:R-:W-:Y:S01]  /*4d30*/  VIADD R25, R85, 0x6 ;  /* 0x0000000655197836 */ /* 0x000fe20000000000 */
[----:B------:R0:W-:Y:S04]  /*4d40*/  STG.E.64 desc[UR6][R100.64+0x8], R34 ;  /* 0x0000082264007986 */ /* 0x0001e8000c101b06 */
[----:B------:R-:W-:Y:S01]  /*4d50*/  LEA R36, R25, R0, 0x2 ;  /* 0x0000000019247211 */ /* 0x000fe200078e10ff */
[----:B---3--:R-:W-:Y:S01]  /*4d60*/  STG.E desc[UR6][R98.64], R28 ;  /* 0x0000001c62007986 */ /* 0x008fe2000c101906 */
[----:B------:R-:W-:-:S03]  /*4d70*/  IMAD.MOV.U32 R24, RZ, RZ, R26 ;  /* 0x000000ffff187224 */ /* 0x000fc600078e001a */
[----:B------:R-:W-:Y:S04]  /*4d80*/  STG.E desc[UR6][R98.64+0x4], R29 ;  /* 0x0000041d62007986 */ /* 0x000fe8000c101906 */
[----:B------:R-:W2:Y:S04]  /*4d90*/  LDL.128 R36, [R36+0x8] ;  /* 0x0000080024247983 */ /* 0x000ea80000100c00 */
[----:B0-----:R-:W3:Y:S01]  /*4da0*/  LDL.128 R32, [R87] ;  /* 0x0000000057207983 */ /* 0x001ee20000100c00 */
[----:B------:R-:W-:-:S03]  /*4db0*/  SHF.R.S32.HI R25, RZ, 0x1f, R26 ;  /* 0x0000001fff197819 */ /* 0x000fc6000001141a */
[----:B------:R-:W-:Y:S01]  /*4dc0*/  STG.E desc[UR6][R98.64+0x8], R30 ;  /* 0x0000081e62007986 */ /* 0x000fe2000c101906 */
[----:B------:R-:W-:-:S05]  /*4dd0*/  VIADD R95, R95, 0x4 ;  /* 0x000000045f5f7836 */ /* 0x000fca0000000000 */
[----:B------:R-:W-:Y:S01]  /*4de0*/  ISETP.NE.AND P0, PT, R95, R94, PT ;  /* 0x0000005e5f00720c */ /* 0x000fe20003f05270 */
[----:B---3--:R-:W-:Y:S04]  /*4df0*/  STG.E.64 desc[UR6][R102.64], R32 ;  /* 0x0000002066007986 */ /* 0x008fe8000c101b06 */
[----:B------:R-:W-:Y:S04]  /*4e00*/  STG.E.64 desc[UR6][R100.64+0x18], R104 ;  /* 0x0000186864007986 */ /* 0x000fe8000c101b06 */
[----:B------:R-:W-:Y:S04]  /*4e10*/  STG.E.64 desc[UR6][R100.64+0x10], R96 ;  /* 0x0000106064007986 */ /* 0x000fe8000c101b06 */
[----:B-----5:R0:W-:Y:S04]  /*4e20*/  STG.E desc[UR6][R98.64+0x10], R20 ;  /* 0x0000101462007986 */ /* 0x0201e8000c101906 */
[----:B------:R1:W-:Y:S04]  /*4e30*/  STG.E desc[UR6][R98.64+0x14], R21 ;  /* 0x0000141562007986 */ /* 0x0003e8000c101906 */
[----:B------:R3:W-:Y:S01]  /*4e40*/  STG.E desc[UR6][R98.64+0xc], R31 ;  /* 0x00000c1f62007986 */ /* 0x0007e2000c101906 */
[----:B0-----:R-:W-:-:S03]  /*4e50*/  IMAD.MOV.U32 R20, RZ, RZ, R27 ;  /* 0x000000ffff147224 */ /* 0x001fc600078e001b */
[----:B------:R3:W-:Y:S01]  /*4e60*/  STG.E.64 desc[UR6][R102.64+0x8], R34 ;  /* 0x0000082266007986 */ /* 0x0007e2000c101b06 */
[----:B-1----:R-:W-:-:S03]  /*4e70*/  SHF.R.S32.HI R21, RZ, 0x1f, R27 ;  /* 0x0000001fff157819 */ /* 0x002fc6000001141b */
[----:B------:R3:W-:Y:S04]  /*4e80*/  STG.E.64 desc[UR6][R100.64+0x28], R24 ;  /* 0x0000281864007986 */ /* 0x0007e8000c101b06 */
[----:B------:R3:W-:Y:S04]  /*4e90*/  STG.E.64 desc[UR6][R100.64+0x20], R96 ;  /* 0x0000206064007986 */ /* 0x0007e8000c101b06 */
[----:B------:R3:W-:Y:S04]  /*4ea0*/  STG.E desc[UR6][R98.64+0x18], R22 ;  /* 0x0000181662007986 */ /* 0x0007e8000c101906 */
[----:B------:R3:W-:Y:S04]  /*4eb0*/  STG.E desc[UR6][R98.64+0x1c], R23 ;  /* 0x00001c1762007986 */ /* 0x0007e8000c101906 */
[----:B--2---:R3:W-:Y:S04]  /*4ec0*/  STG.E desc[UR6][R98.64+0x20], R36 ;  /* 0x0000202462007986 */ /* 0x0047e8000c101906 */
[----:B----4-:R3:W-:Y:S04]  /*4ed0*/  STG.E.64 desc[UR6][R102.64+0x10], R40 ;  /* 0x0000102866007986 */ /* 0x0107e8000c101b06 */
[----:B------:R3:W-:Y:S04]  /*4ee0*/  STG.E.64 desc[UR6][R100.64+0x38], R20 ;  /* 0x0000381464007986 */ /* 0x0007e8000c101b06 */
[----:B------:R3:W-:Y:S04]  /*4ef0*/  STG.E.64 desc[UR6][R100.64+0x30], R96 ;  /* 0x0000306064007986 */ /* 0x0007e8000c101b06 */
[----:B------:R3:W-:Y:S04]  /*4f00*/  STG.E desc[UR6][R98.64+0x24], R37 ;  /* 0x0000242562007986 */ /* 0x0007e8000c101906 */
[----:B------:R3:W-:Y:S04]  /*4f10*/  STG.E desc[UR6][R98.64+0x28], R38 ;  /* 0x0000282662007986 */ /* 0x0007e8000c101906 */
[----:B------:R3:W-:Y:S04]  /*4f20*/  STG.E desc[UR6][R98.64+0x2c], R39 ;  /* 0x00002c2762007986 */ /* 0x0007e8000c101906 */
[----:B------:R3:W-:Y:S01]  /*4f30*/  STG.E.64 desc[UR6][R102.64+0x18], R42 ;  /* 0x0000182a66007986 */ /* 0x0007e2000c101b06 */
[----:B------:R-:W-:Y:S05]  /*4f40*/  @P0 BRA `(.L_x_67) ;  /* 0xfffffffc000c0947 */ /* 0x000fea000383ffff */
[----:B------:R-:W-:Y:S05]  /*4f50*/  BSYNC.RECONVERGENT B3 ;  /* 0x0000000000037941 */ /* 0x000fea0003800200 */
.L_x_66:
[----:B------:R-:W-:Y:S01]  /*4f60*/  ISETP.NE.AND P0, PT, R84, RZ, PT ;  /* 0x000000ff5400720c */ /* 0x000fe20003f05270 */
[----:B------:R-:W-:-:S12]  /*4f70*/  IMAD.MOV.U32 R30, RZ, RZ, RZ ;  /* 0x000000ffff1e7224 */ /* 0x000fd800078e00ff */
[----:B------:R-:W-:Y:S05]  /*4f80*/  @!P0 BRA `(.L_x_29) ;  /* 0x0000000800288947 */ /* 0x000fea0003800000 */
[----:B---3--:R-:W-:Y:S01]  /*4f90*/  VIADD R21, R85, 0xc ;  /* 0x0000000c55157836 */ /* 0x008fe20000000000 */
[----:B------:R-:W2:Y:S03]  /*4fa0*/  LDL.64 R28, [R86+0x10] ;  /* 0x00001000561c7983 */ /* 0x000ea60000100a00 */
[----:B------:R-:W-:Y:S01]  /*4fb0*/  IMAD R31, R21, 0x4, R0 ;  /* 0x00000004151f7824 */ /* 0x000fe200078e0200 */
[----:B------:R-:W3:Y:S04]  /*4fc0*/  LDL.128 R24, [R87+0x20] ;  /* 0x0000200057187983 */ /* 0x000ee80000100c00 */
[----:B------:R-:W4:Y:S04]  /*4fd0*/  LDL.128 R20, [R31] ;  /* 0x000000001f147983 */ /* 0x000f280000100c00 */
[----:B------:R0:W-:Y:S01]  /*4fe0*/  STG.E.64 desc[UR6][R100.64+0x40], R96 ;  /* 0x0000406064007986 */ /* 0x0001e2000c101b06 */
[----:B------:R-:W-:-:S02]  /*4ff0*/  ISETP.NE.AND P0, PT, R84, 0x1, PT ;  /* 0x000000015400780c */ /* 0x000fc40003f05270 */
[----:B--2---:R-:W-:Y:S02]  /*5000*/  SHF.R.S32.HI R33, RZ, 0x1f, R28 ;  /* 0x0000001fff217819 */ /* 0x004fe4000001141c */
[----:B------:R-:W-:-:S05]  /*5010*/  MOV R32, R28 ;  /* 0x0000001c00207202 */ /* 0x000fca0000000f00 */
[----:B------:R0:W-:Y:S04]  /*5020*/  STG.E.64 desc[UR6][R100.64+0x48], R32 ;  /* 0x0000482064007986 */ /* 0x0001e8000c101b06 */
[----:B----4-:R0:W-:Y:S04]  /*5030*/  STG.E desc[UR6][R98.64+0x30], R20 ;  /* 0x0000301462007986 */ /* 0x0101e8000c101906 */
[----:B------:R0:W-:Y:S04]  /*5040*/  STG.E desc[UR6][R98.64+0x34], R21 ;  /* 0x0000341562007986 */ /* 0x0001e8000c101906 */
[----:B------:R0:W-:Y:S04]  /*5050*/  STG.E desc[UR6][R98.64+0x38], R22 ;  /* 0x0000381662007986 */ /* 0x0001e8000c101906 */
[----:B---3--:R0:W-:Y:S01]  /*5060*/  STG.E.64 desc[UR6][R102.64+0x20], R24 ;  /* 0x0000201866007986 */ /* 0x0081e2000c101b06 */
        /* <DEDUP_REMOVED lines=9> */
[----:B------:R4:W-:Y:S04]  /*5100*/  STG.E desc[UR6][R98.64+0x44], R21 ;  /* 0x0000441562007986 */ /* 0x0009e8000c101906 */
[----:B------:R4:W-:Y:S01]  /*5110*/  STG.E.64 desc[UR6][R102.64+0x28], R26 ;  /* 0x0000281a66007986 */ /* 0x0009e2000c101b06 */
[----:B------:R-:W-:Y:S05]  /*5120*/  @!P0 BRA `(.L_x_29) ;  /* 0x0000000400c08947 */ /* 0x000fea0003800000 */
[----:B------:R-:W-:Y:S01]  /*5130*/  VIADD R85, R85, 0x12 ;  /* 0x0000001255557836 */ /* 0x000fe20000000000 */
[----:B------:R-:W2:Y:S03]  /*5140*/  LDL R22, [R86+0x18] ;  /* 0x0000180056167983 */ /* 0x000ea60000100800 */
[----:B------:R-:W-:Y:S01]  /*5150*/  IMAD R85, R85, 0x4, R0 ;  /* 0x0000000455557824 */ /* 0x000fe200078e0200 */
[----:B----4-:R-:W3:Y:S04]  /*5160*/  LDL.64 R24, [R87+0x30] ;  /* 0x0000300057187983 */ /* 0x010ee80000100a00 */
[----:B------:R-:W4:Y:S04]  /*5170*/  LDL.64 R20, [R85] ;  /* 0x0000000055147983 */ /* 0x000f280000100a00 */
[----:B------:R-:W5:Y:S04]  /*5180*/  LDL R27, [R85+0x8] ;  /* 0x00000800551b7983 */ /* 0x000f680000100800 */
[----:B------:R0:W-:Y:S01]  /*5190*/  STG.E.64 desc[UR6][R100.64+0x60], R96 ;  /* 0x0000606064007986 */ /* 0x0001e2000c101b06 */
[----:B--2---:R-:W-:-:S05]  /*51a0*/  SHF.R.S32.HI R23, RZ, 0x1f, R22 ;  /* 0x0000001fff177819 */ /* 0x004fca0000011416 */
[----:B------:R0:W-:Y:S04]  /*51b0*/  STG.E.64 desc[UR6][R100.64+0x68], R22 ;  /* 0x0000681664007986 */ /* 0x0001e8000c101b06 */
[----:B----4-:R0:W-:Y:S04]  /*51c0*/  STG.E desc[UR6][R98.64+0x48], R20 ;  /* 0x0000481462007986 */ /* 0x0101e8000c101906 */
[----:B------:R0:W-:Y:S04]  /*51d0*/  STG.E desc[UR6][R98.64+0x4c], R21 ;  /* 0x00004c1562007986 */ /* 0x0001e8000c101906 */
[----:B-----5:R0:W-:Y:S04]  /*51e0*/  STG.E desc[UR6][R98.64+0x50], R27 ;  /* 0x0000501b62007986 */ /* 0x0201e8000c101906 */
[----:B---3--:R0:W-:Y:S01]  /*51f0*/  STG.E.64 desc[UR6][R102.64+0x30], R24 ;  /* 0x0000301866007986 */ /* 0x0081e2000c101b06 */
[----:B------:R-:W-:Y:S05]  /*5200*/  BRA `(.L_x_29) ;  /* 0x0000000400887947 */ /* 0x000fea0003800000 */
.L_x_62:
[----:B------:R-:W0:Y:S01]  /*5210*/  LDCU.S8 UR4, c[0x0][0x411] ;  /* 0x00008220ff0477ac */ /* 0x000e220008000200 */
[----:B------:R-:W-:Y:S01]  /*5220*/  BSSY.RECONVERGENT B3, `(.L_x_68) ;  /* 0x0000048000037945 */ /* 0x000fe20003800200 */
[----:B------:R-:W-:Y:S01]  /*5230*/  LOP3.LUT R42, R42, 0xfffffffe, RZ, 0xc0, !PT ;  /* 0xfffffffe2a2a7812 */ /* 0x000fe200078ec0ff */
[----:B------:R-:W-:Y:S01]  /*5240*/  IMAD.MOV.U32 R41, RZ, RZ, RZ ;  /* 0x000000ffff297224 */ /* 0x000fe200078e00ff */
[--C-:B------:R-:W-:Y:S01]  /*5250*/  SHF.R.S32.HI R27, RZ, 0x1f, R54.reuse ;  /* 0x0000001fff1b7819 */ /* 0x100fe20000011436 */
[----:B------:R-:W-:Y:S01]  /*5260*/  IMAD.MOV.U32 R26, RZ, RZ, R54 ;  /* 0x000000ffff1a7224 */ /* 0x000fe200078e0036 */
[----:B0-----:R-:W-:-:S06]  /*5270*/  UISETP.NE.AND UP0, UPT, UR4, URZ, UPT ;  /* 0x000000ff0400728c */ /* 0x001fcc000bf05270 */
[----:B------:R-:W-:-:S13]  /*5280*/  PLOP3.LUT P0, PT, PT, PT, UP0, 0x80, 0x8 ;  /* 0x000000000008781c */ /* 0x000fda0003f0f008 */
.L_x_69:
[C---:B------:R-:W-:Y:S01]  /*5290*/  IMAD R39, R41.reuse, 0x4, R1 ;  /* 0x0000000429277824 */ /* 0x040fe200078e0201 */
[----:B------:R-:W0:Y:S01]  /*52a0*/  LDCU.64 UR4, c[0x0][0x3f0] ;  /* 0x00007e00ff0477ac */ /* 0x000e220008000a00 */
[C---:B------:R-:W-:Y:S01]  /*52b0*/  IMAD R38, R41.reuse, 0x3, RZ ;  /* 0x0000000329267824 */ /* 0x040fe200078e02ff */
[----:B------:R-:W-:Y:S01]  /*52c0*/  IADD3 R20, P1, PT, R88, R41, RZ ;  /* 0x0000002958147210 */ /* 0x000fe20007f3e0ff */
[----:B------:R-:W-:Y:S01]  /*52d0*/  @P0 IMAD R30, R41, 0x8, R2 ;  /* 0x00000008291e0824 */ /* 0x000fe200078e0202 */
[----:B------:R-:W2:Y:S01]  /*52e0*/  LDL.64 R32, [R39] ;  /* 0x0000000027207983 */ /* 0x000ea20000100a00 */
[----:B------:R-:W1:Y:S01]  /*52f0*/  LDC.64 R22, c[0x0][0x3f8] ;  /* 0x0000fe00ff167b82 */ /* 0x000e620000000a00 */
[----:B------:R-:W-:-:S03]  /*5300*/  LEA R36, R38, R0, 0x2 ;  /* 0x0000000026247211 */ /* 0x000fc600078e10ff */
[----:B------:R-:W3:Y:S04]  /*5310*/  @P0 LDL.64 R30, [R30] ;  /* 0x000000001e1e0983 */ /* 0x000ee80000100a00 */
[----:B------:R-:W4:Y:S01]  /*5320*/  LDL.64 R28, [R36] ;  /* 0x00000000241c7983 */ /* 0x000f220000100a00 */
[----:B------:R-:W-:Y:S01]  /*5330*/  IMAD.X R43, RZ, RZ, R89, P1 ;  /* 0x000000ffff2b7224 */ /* 0x000fe200008e0659 */
[----:B------:R-:W5:Y:S02]  /*5340*/  LDC.64 R96, c[0x0][0x408] ;  /* 0x00010200ff607b82 */ /* 0x000f640000000a00 */
[----:B------:R-:W3:Y:S01]  /*5350*/  LDL.64 R34, [R36+0x8] ;  /* 0x0000080024227983 */ /* 0x000ee20000100a00 */
[----:B0-----:R-:W-:-:S04]  /*5360*/  LEA R86, P1, R20, UR4, 0x4 ;  /* 0x0000000414567c11 */ /* 0x001fc8000f8220ff */
[C---:B------:R-:W-:Y:S01]  /*5370*/  LEA.HI.X R87, R20.reuse, UR5, R43, 0x4, P1 ;  /* 0x0000000514577c11 */ /* 0x040fe200088f242b */
[----:B------:R-:W0:Y:S01]  /*5380*/  LDCU.64 UR4, c[0x0][0x400] ;  /* 0x00008000ff0477ac */ /* 0x000e220008000a00 */
[----:B------:R-:W-:Y:S01]  /*5390*/  IMAD R21, R43, 0xc, RZ ;  /* 0x0000000c2b157824 */ /* 0x000fe200078e02ff */
[----:B------:R-:W3:Y:S01]  /*53a0*/  LDL.64 R36, [R36+0x10] ;  /* 0x0000100024247983 */ /* 0x000ee20000100a00 */
[----:B-1----:R-:W-:-:S03]  /*53b0*/  IMAD.WIDE.U32 R84, R20, 0xc, R22 ;  /* 0x0000000c14547825 */ /* 0x002fc600078e0016 */
[----:B------:R-:W-:Y:S01]  /*53c0*/  STG.E.64 desc[UR6][R86.64], R26 ;  /* 0x0000001a56007986 */ /* 0x000fe2000c101b06 */
[C---:B0-----:R-:W-:Y:S01]  /*53d0*/  LEA R94, P1, R20.reuse, UR4, 0x3 ;  /* 0x00000004145e7c11 */ /* 0x041fe2000f8218ff */
[----:B------:R-:W0:Y:S01]  /*53e0*/  LDCU.S8 UR4, c[0x0][0x411] ;  /* 0x00008220ff0477ac */ /* 0x000e220008000200 */
[----:B------:R-:W-:Y:S02]  /*53f0*/  IMAD.IADD R85, R85, 0x1, R21 ;  /* 0x0000000155557824 */ /* 0x000fe400078e0215 */
[C---:B------:R-:W-:Y:S01]  /*5400*/  LEA.HI.X R95, R20.reuse, UR5, R43, 0x3, P1 ;  /* 0x00000005145f7c11 */ /* 0x040fe200088f1c2b */
[----:B0-----:R-:W-:Y:S01]  /*5410*/  UISETP.NE.AND UP0, UPT, UR4, URZ, UPT ;  /* 0x000000ff0400728c */ /* 0x001fe2000bf05270 */
[----:B------:R-:W-:Y:S02]  /*5420*/  IMAD R23, R43, 0x18, RZ ;  /* 0x000000182b177824 */ /* 0x000fe400078e02ff */
[----:B-----5:R-:W-:-:S04]  /*5430*/  IMAD.WIDE.U32 R98, R20, 0x18, R96 ;  /* 0x0000001814627825 */ /* 0x020fc800078e0060 */
[----:B------:R-:W-:Y:S02]  /*5440*/  IMAD.IADD R99, R99, 0x1, R23 ;  /* 0x0000000163637824 */ /* 0x000fe400078e0217 */
[----:B------:R-:W-:Y:S01]  /*5450*/  IMAD.WIDE.U32 R96, R20, 0x18, R96 ;  /* 0x0000001814607825 */ /* 0x000fe200078e0060 */
[----:B--2---:R-:W-:-:S03]  /*5460*/  SHF.R.S32.HI R25, RZ, 0x1f, R32 ;  /* 0x0000001fff197819 */ /* 0x004fc60000011420 */
[----:B------:R-:W-:-:S05]  /*5470*/  IMAD.MOV.U32 R24, RZ, RZ, R32 ;  /* 0x000000ffff187224 */ /* 0x000fca00078e0020 */
[----:B------:R0:W-:Y:S04]  /*5480*/  STG.E.64 desc[UR6][R86.64+0x8], R24 ;  /* 0x0000081856007986 */ /* 0x0001e8000c101b06 */
[----:B----4-:R-:W-:Y:S04]  /*5490*/  STG.E desc[UR6][R84.64], R28 ;  /* 0x0000001c54007986 */ /* 0x010fe8000c101906 */
[----:B------:R-:W-:Y:S04]  /*54a0*/  STG.E desc[UR6][R84.64+0x4], R29 ;  /* 0x0000041d54007986 */ /* 0x000fe8000c101906 */
[----:B---3--:R-:W-:Y:S04]  /*54b0*/  STG.E desc[UR6][R84.64+0x8], R34 ;  /* 0x0000082254007986 */ /* 0x008fe8000c101906 */
[----:B------:R1:W-:Y:S01]  /*54c0*/  @P0 STG.E.64 desc[UR6][R94.64], R30 ;  /* 0x0000001e5e000986 */ /* 0x0003e2000c101b06 */
[----:B------:R-:W-:Y:S01]  /*54d0*/  PLOP3.LUT P0, PT, PT, PT, UP0, 0x80, 0x8 ;  /* 0x000000000008781c */ /* 0x000fe20003f0f008 */
[----:B------:R-:W-:-:S05]  /*54e0*/  IMAD R32, R38, 0x8, R3 ;  /* 0x0000000826207824 */ /* 0x000fca00078e0203 */
[----:B0-----:R-:W2:Y:S04]  /*54f0*/  LDL.128 R24, [R32] ;  /* 0x0000000020187983 */ /* 0x001ea80000100c00 */
[----:B------:R-:W3:Y:S03]  /*5500*/  LDL.128 R20, [R32+0x10] ;  /* 0x0000100020147983 */ /* 0x000ee60000100c00 */
[----:B------:R-:W-:Y:S01]  /*5510*/  @P0 LEA R100, R41, R2, 0x3 ;  /* 0x0000000229640211 */ /* 0x000fe200078e18ff */
[----:B-1----:R-:W4:Y:S05]  /*5520*/  LDL.128 R28, [R32+0x20] ;  /* 0x00002000201c7983 */ /* 0x002f2a0000100c00 */
[----:B------:R-:W5:Y:S01]  /*5530*/  @P0 LDL.64 R100, [R100+0x8] ;  /* 0x0000080064640983 */ /* 0x000f620000100a00 */
[----:B------:R-:W-:-:S04]  /*5540*/  IMAD R43, R43, 0x18, RZ ;  /* 0x000000182b2b7824 */ /* 0x000fc800078e02ff */
[----:B------:R-:W-:Y:S01]  /*5550*/  IMAD.IADD R97, R97, 0x1, R43 ;  /* 0x0000000161617824 */ /* 0x000fe200078e022b */
[----:B--2---:R0:W-:Y:S04]  /*5560*/  STG.E.64 desc[UR6][R98.64], R24 ;  /* 0x0000001862007986 */ /* 0x0041e8000c101b06 */
[----:B------:R1:W-:Y:S04]  /*5570*/  STG.E.64 desc[UR6][R98.64+0x8], R26 ;  /* 0x0000081a62007986 */ /* 0x0003e8000c101b06 */
[----:B---3--:R2:W-:Y:S01]  /*5580*/  STG.E.64 desc[UR6][R98.64+0x10], R20 ;  /* 0x0000101462007986 */ /* 0x0085e2000c101b06 */
[--C-:B0-----:R-:W-:Y:S01]  /*5590*/  SHF.R.S32.HI R25, RZ, 0x1f, R33.reuse ;  /* 0x0000001fff197819 */ /* 0x101fe20000011421 */
[----:B------:R-:W-:Y:S01]  /*55a0*/  IMAD.MOV.U32 R24, RZ, RZ, R33 ;  /* 0x000000ffff187224 */ /* 0x000fe200078e0021 */
[--C-:B-1----:R-:W-:Y:S01]  /*55b0*/  SHF.R.S32.HI R27, RZ, 0x1f, R54.reuse ;  /* 0x0000001fff1b7819 */ /* 0x102fe20000011436 */
[----:B------:R-:W-:-:S03]  /*55c0*/  IMAD.MOV.U32 R26, RZ, RZ, R54 ;  /* 0x000000ffff1a7224 */ /* 0x000fc600078e0036 */
[----:B------:R0:W-:Y:S01]  /*55d0*/  STG.E.64 desc[UR6][R86.64+0x18], R24 ;  /* 0x0000181856007986 */ /* 0x0001e2000c101b06 */
[----:B--2---:R-:W-:-:S03]  /*55e0*/  IMAD.MOV.U32 R21, RZ, RZ, R41 ;  /* 0x000000ffff157224 */ /* 0x004fc600078e0029 */
[----:B------:R0:W-:Y:S01]  /*55f0*/  STG.E.64 desc[UR6][R86.64+0x10], R26 ;  /* 0x0000101a56007986 */ /* 0x0001e2000c101b06 */
[----:B------:R-:W-:-:S03]  /*5600*/  VIADD R41, R41, 0x2 ;  /* 0x0000000229297836 */ /* 0x000fc60000000000 */
[----:B------:R0:W-:Y:S04]  /*5610*/  STG.E desc[UR6][R84.64+0xc], R35 ;  /* 0x00000c2354007986 */ /* 0x0001e8000c101906 */
[----:B------:R0:W-:Y:S04]  /*5620*/  STG.E desc[UR6][R84.64+0x10], R36 ;  /* 0x0000102454007986 */ /* 0x0001e8000c101906 */
[----:B------:R0:W-:Y:S04]  /*5630*/  STG.E desc[UR6][R84.64+0x14], R37 ;  /* 0x0000142554007986 */ /* 0x0001e8000c101906 */
[----:B-----5:R0:W-:Y:S04]  /*5640*/  @P0 STG.E.64 desc[UR6][R94.64+0x8], R100 ;  /* 0x000008645e000986 */ /* 0x0201e8000c101b06 */
[----:B------:R0:W-:Y:S04]  /*5650*/  STG.E.64 desc[UR6][R96.64+0x18], R22 ;  /* 0x0000181660007986 */ /* 0x0001e8000c101b06 */
[----:B----4-:R0:W-:Y:S04]  /*5660*/  STG.E.64 desc[UR6][R96.64+0x20], R28 ;  /* 0x0000201c60007986 */ /* 0x0101e8000c101b06 */
[----:B------:R0:W-:Y:S01]  /*5670*/  STG.E.64 desc[UR6][R96.64+0x28], R30 ;  /* 0x0000281e60007986 */ /* 0x0001e2000c101b06 */
[----:B------:R-:W-:-:S13]  /*5680*/  ISETP.NE.AND P1, PT, R41, R42, PT ;  /* 0x0000002a2900720c */ /* 0x000fda0003f25270 */
[----:B0-----:R-:W-:Y:S05]  /*5690*/  @P1 BRA `(.L_x_69) ;  /* 0xfffffff800fc1947 */ /* 0x001fea000383ffff */
[----:B------:R-:W-:Y:S05]  /*56a0*/  BSYNC.RECONVERGENT B3 ;  /* 0x0000000000037941 */ /* 0x000fea0003800200 */
.L_x_68:
[----:B------:R-:W-:Y:S01]  /*56b0*/  LOP3.LUT R40, R40, 0x1, RZ, 0xc0, !PT ;  /* 0x0000000128287812 */ /* 0x000fe200078ec0ff */
[----:B------:R-:W-:-:S03]  /*56c0*/  IMAD.MOV.U32 R30, RZ, RZ, RZ ;  /* 0x000000ffff1e7224 */ /* 0x000fc600078e00ff */
[----:B------:R-:W-:-:S13]  /*56d0*/  ISETP.NE.U32.AND P1, PT, R40, 0x1, PT ;  /* 0x000000012800780c */ /* 0x000fda0003f25070 */
[----:B------:R-:W-:Y:S05]  /*56e0*/  @!P1 BRA `(.L_x_29) ;  /* 0x0000000000509947 */ /* 0x000fea0003800000 */
[----:B------:R-:W-:Y:S01]  /*56f0*/  IADD3 R36, PT, PT, R38, 0x6, RZ ;  /* 0x0000000626247810 */ /* 0x000fe20007ffe0ff */
[----:B------:R-:W2:Y:S01]  /*5700*/  LDL R34, [R39+0x8] ;  /* 0x0000080027227983 */ /* 0x000ea20000100800 */
[----:B------:R-:W-:-:S03]  /*5710*/  @P0 IMAD R32, R21, 0x8, R2 ;  /* 0x0000000815200824 */ /* 0x000fc600078e0202 */
[C---:B------:R-:W-:Y:S02]  /*5720*/  IMAD R31, R36.reuse, 0x4, R0 ;  /* 0x00000004241f7824 */ /* 0x040fe400078e0200 */
[----:B------:R-:W-:Y:S01]  /*5730*/  IMAD R36, R36, 0x8, R3 ;  /* 0x0000000824247824 */ /* 0x000fe200078e0203 */
[----:B------:R-:W3:Y:S04]  /*5740*/  @P0 LDL.64 R32, [R32+0x10] ;  /* 0x0000100020200983 */ /* 0x000ee80000100a00 */
[----:B------:R-:W4:Y:S04]  /*5750*/  LDL.64 R24, [R31] ;  /* 0x000000001f187983 */ /* 0x000f280000100a00 */
[----:B------:R-:W5:Y:S04]  /*5760*/  LDL R37, [R31+0x8] ;  /* 0x000008001f257983 */ /* 0x000f680000100800 */
[----:B------:R-:W3:Y:S04]  /*5770*/  LDL.64 R28, [R36+0x10] ;  /* 0x00001000241c7983 */ /* 0x000ee80000100a00 */
[----:B------:R-:W3:Y:S04]  /*5780*/  LDL.128 R20, [R36] ;  /* 0x0000000024147983 */ /* 0x000ee80000100c00 */
[----:B------:R1:W-:Y:S01]  /*5790*/  STG.E.64 desc[UR6][R86.64+0x20], R26 ;  /* 0x0000201a56007986 */ /* 0x0003e2000c101b06 */
[----:B--2---:R-:W-:-:S05]  /*57a0*/  SHF.R.S32.HI R35, RZ, 0x1f, R34 ;  /* 0x0000001fff237819 */ /* 0x004fca0000011422 */
[----:B------:R1:W-:Y:S04]  /*57b0*/  STG.E.64 desc[UR6][R86.64+0x28], R34 ;  /* 0x0000282256007986 */ /* 0x0003e8000c101b06 */
[----:B----4-:R1:W-:Y:S04]  /*57c0*/  STG.E desc[UR6][R84.64+0x18], R24 ;  /* 0x0000181854007986 */ /* 0x0103e8000c101906 */
[----:B------:R1:W-:Y:S04]  /*57d0*/  STG.E desc[UR6][R84.64+0x1c], R25 ;  /* 0x00001c1954007986 */ /* 0x0003e8000c101906 */
[----:B-----5:R1:W-:Y:S04]  /*57e0*/  STG.E desc[UR6][R84.64+0x20], R37 ;  /* 0x0000202554007986 */ /* 0x0203e8000c101906 */
[----:B---3--:R1:W-:Y:S04]  /*57f0*/  @P0 STG.E.64 desc[UR6][R94.64+0x10], R32 ;  /* 0x000010205e000986 */ /* 0x0083e8000c101b06 */
[----:B------:R1:W-:Y:S04]  /*5800*/  STG.E.64 desc[UR6][R96.64+0x30], R20 ;  /* 0x0000301460007986 */ /* 0x0003e8000c101b06 */
[----:B------:R1:W-:Y:S04]  /*5810*/  STG.E.64 desc[UR6][R96.64+0x38], R22 ;  /* 0x0000381660007986 */ /* 0x0003e8000c101b06 */
[----:B------:R1:W-:Y:S02]  /*5820*/  STG.E.64 desc[UR6][R96.64+0x40], R28 ;  /* 0x0000401c60007986 */ /* 0x0003e4000c101b06 */
.L_x_29:
[----:B------:R-:W-:Y:S05]  /*5830*/  BSYNC.RECONVERGENT B2 ;  /* 0x0000000000027941 */ /* 0x000fea0003800200 */
.L_x_28:
[----:B------:R-:W-:-:S05]  /*5840*/  VIADD R16, R16, 0x1 ;  /* 0x0000000110107836 */ /* 0x000fca0000000000 */
[----:B------:R-:W-:-:S13]  /*5850*/  ISETP.GE.AND P0, PT, R16, R19, PT ;  /* 0x000000131000720c */ /* 0x000fda0003f06270 */
[----:B------:R-:W-:Y:S05]  /*5860*/  @!P0 BRA `(.L_x_70) ;  /* 0xffffffb800a88947 */ /* 0x000fea000383ffff */
.L_x_11:
[----:B------:R-:W-:Y:S05]  /*5870*/  BSYNC B0 ;  /* 0x0000000000007941 */ /* 0x000fea0003800000 */
.L_x_2:
[----:B------:R-:W-:Y:S02]  /*5880*/  IMAD.SHL.U32 R15, R18, 0x2, RZ ;  /* 0x00000002120f7824 */ /* 0x000fe400078e00ff */
[----:B------:R-:W-:Y:S02]  /*5890*/  VIADD R13, R13, 0x8 ;  /* 0x000000080d0d7836 */ /* 0x000fe40000000000 */
[----:B------:R-:W-:-:S04]  /*58a0*/  IMAD R14, R44, R15, R44 ;  /* 0x0000000f2c0e7224 */ /* 0x000fc800078e022c */
[----:B------:R-:W-:-:S05]  /*58b0*/  IMAD R14, R14, 0x2, R15 ;  /* 0x000000020e0e7824 */ /* 0x000fca00078e020f */
[----:B------:R-:W-:-:S05]  /*58c0*/  IADD3 R14, PT, PT, R14, 0x1, RZ ;  /* 0x000000010e0e7810 */ /* 0x000fca0007ffe0ff */
[----:B------:R-:W-:-:S04]  /*58d0*/  IMAD R15, R45, R14, RZ ;  /* 0x0000000e2d0f7224 */ /* 0x000fc800078e02ff */
[----:B------:R-:W-:-:S05]  /*58e0*/  IMAD R14, R15, 0x2, R14 ;  /* 0x000000020f0e7824 */ /* 0x000fca00078e020e */
[----:B------:R-:W-:-:S13]  /*58f0*/  ISETP.GE.AND P0, PT, R13, R14, PT ;  /* 0x0000000e0d00720c */ /* 0x000fda0003f06270 */
[----:B------:R-:W-:Y:S05]  /*5900*/  @!P0 BRA `(.L_x_71) ;  /* 0xffffffac00f48947 */ /* 0x000fea000383ffff */
.L_x_1:
[----:B------:R-:W-:Y:S05]  /*5910*/  BSYNC B1 ;  /* 0x0000000000017941 */ /* 0x000fea0003800000 */
.L_x_0:
[----:B------:R-:W-:-:S13]  /*5920*/  ISETP.GE.AND P0, PT, R30, 0x1, PT ;  /* 0x000000011e00780c */ /* 0x000fda0003f06270 */
[----:B------:R-:W-:Y:S05]  /*5930*/  @!P0 EXIT ;  /* 0x000000000000894d */ /* 0x000fea0003800000 */
[----:B0--3--:R-:W0:Y:S01]  /*5940*/  LDC.64 R52, c[0x0][0x3e8] ;  /* 0x0000fa00ff347b82 */ /* 0x009e220000000a00 */
[----:B------:R-:W-:Y:S01]  /*5950*/  IMAD.MOV.U32 R31, RZ, RZ, RZ ;  /* 0x000000ffff1f7224 */ /* 0x000fe200078e00ff */
[----:B------:R-:W3:Y:S04]  /*5960*/  LDCU.64 UR4, c[0x0][0x418] ;  /* 0x00008300ff0477ac */ /* 0x000ee80008000a00 */
[----:B0-----:R-:W2:Y:S02]  /*5970*/  ATOMG.E.ADD.64.STRONG.GPU PT, R52, desc[UR6][R52.64], R30 ;  /* 0x8000001e343479a8 */ /* 0x001ea400081ef506 */
[----:B--2---:R-:W-:-:S04]  /*5980*/  IADD3 R4, P1, PT, R52, R30, RZ ;  /* 0x0000001e34047210 */ /* 0x004fc80007f3e0ff */
[----:B---3--:R-:W-:Y:S01]  /*5990*/  ISETP.GT.U32.AND P0, PT, R4, UR4, PT ;  /* 0x0000000404007c0c */ /* 0x008fe2000bf04070 */
[----:B------:R-:W-:-:S05]  /*59a0*/  IMAD.X R4, RZ, RZ, R53, P1 ;  /* 0x000000ffff047224 */ /* 0x000fca00008e0635 */
[----:B------:R-:W-:-:S13]  /*59b0*/  ISETP.GT.U32.AND.EX P0, PT, R4, UR5, PT, P0 ;  /* 0x0000000504007c0c */ /* 0x000fda000bf04100 */
[----:B------:R-:W-:Y:S05]  /*59c0*/  @P0 BRA `(.L_x_72) ;  /* 0x0000004800980947 */ /* 0x000fea0003800000 */
[----:B------:R-:W0:Y:S01]  /*59d0*/  LDCU.U8 UR4, c[0x0][0x410] ;  /* 0x00008200ff0477ac */ /* 0x000e220008000000 */
[----:B-----5:R-:W-:Y:S01]  /*59e0*/  SHF.R.S32.HI R55, RZ, 0x1f, R54 ;  /* 0x0000001fff377819 */ /* 0x020fe20000011436 */
        /* <DEDUP_REMOVED lines=9> */
[C---:B------:R-:W-:Y:S01]  /*5a80*/  VIADD R0, R30.reuse, 0xffffffff ;  /* 0xffffffff1e007836 */ /* 0x040fe20000000000 */
[----:B------:R-:W-:Y:S01]  /*5a90*/  BSSY.RECONVERGENT B0, `(.L_x_76) ;  /* 0x00000ae000007945 */ /* 0x000fe20003800200 */
[----:B------:R-:W-:Y:S01]  /*5aa0*/  LOP3.LUT R12, R30, 0x3, RZ, 0xc0, !PT ;  /* 0x000000031e0c7812 */ /* 0x000fe200078ec0ff */
[----:B------:R-:W-:Y:S02]  /*5ab0*/  IMAD.MOV.U32 R13, RZ, RZ, RZ ;  /* 0x000000ffff0d7224 */ /* 0x000fe400078e00ff */
[----:B------:R-:W-:-:S13]  /*5ac0*/  ISETP.GE.U32.AND P0, PT, R0, 0x3, PT ;  /* 0x000000030000780c */ /* 0x000fda0003f06070 */
[----:B------:R-:W-:Y:S05]  /*5ad0*/  @!P0 BRA `(.L_x_77) ;  /* 0x0000000800a48947 */ /* 0x000fea0003800000 */
[----:B------:R-:W0:Y:S01]  /*5ae0*/  LDCU.64 UR4, c[0x0][0x3f0] ;  /* 0x00007e00ff0477ac */ /* 0x000e220008000a00 */
[----:B------:R-:W-:Y:S01]  /*5af0*/  LOP3.LUT R13, R30, 0x7ffffffc, RZ, 0xc0, !PT ;  /* 0x7ffffffc1e0d7812 */ /* 0x000fe200078ec0ff */
[----:B------:R-:W-:Y:S03]  /*5b00*/  BSSY.RELIABLE B1, `(.L_x_78) ;  /* 0x000008d000017945 */ /* 0x000fe60003800100 */
[----:B------:R-:W-:Y:S02]  /*5b10*/  IADD3 R14, PT, PT, -R13, RZ, RZ ;  /* 0x000000ff0d0e7210 */ /* 0x000fe40007ffe1ff */
[----:B0-----:R-:W-:-:S04]  /*5b20*/  LEA R2, P0, R52, UR4, 0x4 ;  /* 0x0000000434027c11 */ /* 0x001fc8000f8020ff */
[----:B------:R-:W-:Y:S02]  /*5b30*/  LEA.HI.X R0, R52, UR5, R53, 0x4, P0 ;  /* 0x0000000534007c11 */ /* 0x000fe400080f2435 */
[----:B------:R-:W-:Y:S02]  /*5b40*/  ISETP.GE.AND P0, PT, R14, RZ, PT ;  /* 0x000000ff0e00720c */ /* 0x000fe40003f06270 */
[----:B------:R-:W-:-:S05]  /*5b50*/  IADD3 R2, P1, PT, R2, 0x20, RZ ;  /* 0x0000002002027810 */ /* 0x000fca0007f3e0ff */
[----:B------:R-:W-:Y:S02]  /*5b60*/  IMAD.X R3, RZ, RZ, R0, P1 ;  /* 0x000000ffff037224 */ /* 0x000fe400008e0600 */
[----:B------:R-:W-:-:S04]  /*5b70*/  IMAD.MOV.U32 R0, RZ, RZ, R1 ;  /* 0x000000ffff007224 */ /* 0x000fc800078e0001 */
[----:B------:R-:W-:Y:S05]  /*5b80*/  @P0 BRA `(.L_x_79) ;  /* 0x0000000800100947 */ /* 0x000fea0003800000 */
[----:B------:R-:W-:Y:S01]  /*5b90*/  IMAD.MOV R4, RZ, RZ, -R14 ;  /* 0x000000ffff047224 */ /* 0x000fe200078e0a0e */
[----:B------:R-:W-:Y:S01]  /*5ba0*/  BSSY.RECONVERGENT B2, `(.L_x_80) ;  /* 0x0000051000027945 */ /* 0x000fe20003800200 */
[----:B------:R-:W-:-:S03]  /*5bb0*/  PLOP3.LUT P0, PT, PT, PT, PT, 0x80, 0x8 ;  /* 0x000000000008781c */ /* 0x000fc60003f0f070 */
[----:B------:R-:W-:-:S13]  /*5bc0*/  ISETP.GT.AND P1, PT, R4, 0xc, PT ;  /* 0x0000000c0400780c */ /* 0x000fda0003f24270 */
[----:B------:R-:W-:Y:S05]  /*5bd0*/  @!P1 BRA `(.L_x_81) ;  /* 0x0000000400349947 */ /* 0x000fea0003800000 */
[----:B------:R-:W-:-:S13]  /*5be0*/  PLOP3.LUT P0, PT, PT, PT, PT, 0x8, 0x80 ;  /* 0x000000000080781c */ /* 0x000fda0003f0e170 */
.L_x_82:
[----:B-1--4-:R-:W2:Y:S04]  /*5bf0*/  LDL.128 R24, [R0] ;  /* 0x0000000000187983 */ /* 0x012ea80000100c00 */
[----:B------:R-:W3:Y:S04]  /*5c00*/  LDL.128 R32, [R0+0x10] ;  /* 0x0000100000207983 */ /* 0x000ee80000100c00 */
[----:B------:R-:W4:Y:S04]  /*5c10*/  LDL.128 R8, [R0+0x20] ;  /* 0x0000200000087983 */ /* 0x000f280000100c00 */
[----:B------:R0:W5:Y:S01]  /*5c20*/  LDL.128 R4, [R0+0x30] ;  /* 0x0000300000047983 */ /* 0x0001620000100c00 */
[----:B------:R-:W-:-:S03]  /*5c30*/  VIADD R14, R14, 0x10 ;  /* 0x000000100e0e7836 */ /* 0x000fc60000000000 */
[----:B------:R-:W-:Y:S02]  /*5c40*/  STG.E.64 desc[UR6][R2.64+-0x20], R54 ;  /* 0xffffe03602007986 */ /* 0x000fe4000c101b06 */
[----:B------:R-:W-:Y:S02]  /*5c50*/  ISETP.GE.AND P1, PT, R14, -0xc, PT ;  /* 0xfffffff40e00780c */ /* 0x000fe40003f26270 */
[----:B------:R-:W-:Y:S01]  /*5c60*/  STG.E.64 desc[UR6][R2.64+-0x10], R54 ;  /* 0xfffff03602007986 */ /* 0x000fe2000c101b06 */
[----:B0-----:R-:W-:-:S03]  /*5c70*/  VIADD R0, R0, 0x40 ;  /* 0x0000004000007836 */ /* 0x001fc60000000000 */
[----:B------:R-:W-:Y:S04]  /*5c80*/  STG.E.64 desc[UR6][R2.64], R54 ;  /* 0x0000003602007986 */ /* 0x000fe8000c101b06 */
        /* <DEDUP_REMOVED lines=19> */
[----:B------:R-:W-:Y:S01]  /*5dc0*/  SHF.R.S32.HI R23, RZ, 0x1f, R27 ;  /* 0x0000001fff177819 */ /* 0x000fe2000001141b */
[----:B------:R4:W-:Y:S01]  /*5dd0*/  STG.E.64 desc[UR6][R2.64+-0x18], R16 ;  /* 0xffffe81002007986 */ /* 0x0009e2000c101b06 */
[----:B------:R-:W-:Y:S01]  /*5de0*/  MOV R22, R27 ;  /* 0x0000001b00167202 */ /* 0x000fe20000000f00 */
[--C-:B---3--:R-:W-:Y:S01]  /*5df0*/  IMAD.MOV.U32 R24, RZ, RZ, R32.reuse ;  /* 0x000000ffff187224 */ /* 0x108fe200078e0020 */
[----:B------:R-:W-:Y:S01]  /*5e00*/  SHF.R.S32.HI R25, RZ, 0x1f, R32 ;  /* 0x0000001fff197819 */ /* 0x000fe20000011420 */
[----:B------:R0:W-:Y:S01]  /*5e10*/  STG.E.64 desc[UR6][R2.64+-0x8], R18 ;  /* 0xfffff81202007986 */ /* 0x0001e2000c101b06 */
[--C-:B------:R-:W-:Y:S01]  /*5e20*/  SHF.R.S32.HI R27, RZ, 0x1f, R33.reuse ;  /* 0x0000001fff1b7819 */ /* 0x100fe20000011421 */
[----:B------:R-:W-:Y:S01]  /*5e30*/  IMAD.MOV.U32 R26, RZ, RZ, R33 ;  /* 0x000000ffff1a7224 */ /* 0x000fe200078e0021 */
[--C-:B------:R-:W-:Y:S01]  /*5e40*/  SHF.R.S32.HI R29, RZ, 0x1f, R34.reuse ;  /* 0x0000001fff1d7819 */ /* 0x100fe20000011422 */
[----:B------:R1:W-:Y:S01]  /*5e50*/  STG.E.64 desc[UR6][R2.64+0x8], R20 ;  /* 0x0000081402007986 */ /* 0x0003e2000c101b06 */
[----:B------:R-:W-:Y:S01]  /*5e60*/  SHF.R.S32.HI R31, RZ, 0x1f, R35 ;  /* 0x0000001fff1f7819 */ /* 0x000fe20000011423 */
[----:B------:R-:W-:-:S02]  /*5e70*/  IMAD.MOV.U32 R28, RZ, RZ, R34 ;  /* 0x000000ffff1c7224 */ /* 0x000fc400078e0022 */
[----:B------:R2:W-:Y:S01]  /*5e80*/  STG.E.64 desc[UR6][R2.64+0x18], R22 ;  /* 0x0000181602007986 */ /* 0x0005e2000c101b06 */
[----:B------:R-:W-:Y:S01]  /*5e90*/  IMAD.MOV.U32 R30, RZ, RZ, R35 ;  /* 0x000000ffff1e7224 */ /* 0x000fe200078e0023 */
[--C-:B----4-:R-:W-:Y:S01]  /*5ea0*/  SHF.R.S32.HI R17, RZ, 0x1f, R8.reuse ;  /* 0x0000001fff117819 */ /* 0x110fe20000011408 */
[----:B------:R-:W-:Y:S01]  /*5eb0*/  IMAD.MOV.U32 R16, RZ, RZ, R8 ;  /* 0x000000ffff107224 */ /* 0x000fe200078e0008 */
[----:B------:R3:W-:Y:S01]  /*5ec0*/  STG.E.64 desc[UR6][R2.64+0x28], R24 ;  /* 0x0000281802007986 */ /* 0x0007e2000c101b06 */
[--C-:B-----5:R-:W-:Y:S01]  /*5ed0*/  IMAD.MOV.U32 R8, RZ, RZ, R4.reuse ;  /* 0x000000ffff087224 */ /* 0x120fe200078e0004 */
[--C-:B0-----:R-:W-:Y:S01]  /*5ee0*/  SHF.R.S32.HI R19, RZ, 0x1f, R9.reuse ;  /* 0x0000001fff137819 */ /* 0x101fe20000011409 */
[----:B------:R-:W-:Y:S01]  /*5ef0*/  IMAD.MOV.U32 R18, RZ, RZ, R9 ;  /* 0x000000ffff127224 */ /* 0x000fe200078e0009 */
[----:B------:R-:W-:Y:S01]  /*5f00*/  SHF.R.S32.HI R9, RZ, 0x1f, R4 ;  /* 0x0000001fff097819 */ /* 0x000fe20000011404 */
[----:B------:R0:W-:Y:S01]  /*5f10*/  STG.E.64 desc[UR6][R2.64+0x38], R26 ;  /* 0x0000381a02007986 */ /* 0x0001e2000c101b06 */
[----:B------:R-:W-:-:S02]  /*5f20*/  IADD3 R4, P2, PT, R2, 0x100, RZ ;  /* 0x0000010002047810 */ /* 0x000fc40007f5e0ff */
[----:B-1----:R-:W-:Y:S01]  /*5f30*/  SHF.R.S32.HI R21, RZ, 0x1f, R10 ;  /* 0x0000001fff157819 */ /* 0x002fe2000001140a */
[----:B------:R-:W-:Y:S01]  /*5f40*/  STG.E.64 desc[UR6][R2.64+0x48], R28 ;  /* 0x0000481c02007986 */ /* 0x000fe2000c101b06 */
[--C-:B--2---:R-:W-:Y:S01]  /*5f50*/  SHF.R.S32.HI R23, RZ, 0x1f, R11.reuse ;  /* 0x0000001fff177819 */ /* 0x104fe2000001140b */
[----:B------:R-:W-:Y:S01]  /*5f60*/  IMAD.MOV.U32 R22, RZ, RZ, R11 ;  /* 0x000000ffff167224 */ /* 0x000fe200078e000b */
[----:B------:R-:W-:Y:S01]  /*5f70*/  MOV R20, R10 ;  /* 0x0000000a00147202 */ /* 0x000fe20000000f00 */
[--C-:B------:R-:W-:Y:S01]  /*5f80*/  IMAD.MOV.U32 R10, RZ, RZ, R5.reuse ;  /* 0x000000ffff0a7224 */ /* 0x100fe200078e0005 */
[----:B------:R-:W-:Y:S01]  /*5f90*/  SHF.R.S32.HI R11, RZ, 0x1f, R5 ;  /* 0x0000001fff0b7819 */ /* 0x000fe20000011405 */
[--C-:B---3--:R-:W-:Y:S01]  /*5fa0*/  IMAD.MOV.U32 R24, RZ, RZ, R6.reuse ;  /* 0x000000ffff187224 */ /* 0x108fe200078e0006 */
[----:B------:R-:W-:Y:S01]  /*5fb0*/  SHF.R.S32.HI R25, RZ, 0x1f, R6 ;  /* 0x0000001fff197819 */ /* 0x000fe20000011406 */
[----:B------:R-:W-:Y:S01]  /*5fc0*/  STG.E.64 desc[UR6][R2.64+0x58], R30 ;  /* 0x0000581e02007986 */ /* 0x000fe2000c101b06 */
[----:B------:R-:W-:Y:S01]  /*5fd0*/  IADD3.X R5, PT, PT, RZ, R3, RZ, P2, !PT ;  /* 0x00000003ff057210 */ /* 0x000fe200017fe4ff */
[--C-:B0-----:R-:W-:Y:S01]  /*5fe0*/  IMAD.MOV.U32 R26, RZ, RZ, R7.reuse ;  /* 0x000000ffff1a7224 */ /* 0x101fe200078e0007 */
[----:B------:R-:W-:Y:S01]  /*5ff0*/  SHF.R.S32.HI R27, RZ, 0x1f, R7 ;  /* 0x0000001fff1b7819 */ /* 0x000fe20000011407 */
[----:B------:R-:W-:Y:S04]  /*6000*/  STG.E.64 desc[UR6][R2.64+0x68], R16 ;  /* 0x0000681002007986 */ /* 0x000fe8000c101b06 */
[----:B------:R-:W-:Y:S04]  /*6010*/  STG.E.64 desc[UR6][R2.64+0x78], R18 ;  /* 0x0000781202007986 */ /* 0x000fe8000c101b06 */
[----:B------:R-:W-:Y:S04]  /*6020*/  STG.E.64 desc[UR6][R2.64+0x88], R20 ;  /* 0x0000881402007986 */ /* 0x000fe8000c101b06 */
[----:B------:R-:W-:Y:S04]  /*6030*/  STG.E.64 desc[UR6][R2.64+0x98], R22 ;  /* 0x0000981602007986 */ /* 0x000fe8000c101b06 */
[----:B------:R-:W-:Y:S04]  /*6040*/  STG.E.64 desc[UR6][R2.64+0xa8], R8 ;  /* 0x0000a80802007986 */ /* 0x000fe8000c101b06 */
[----:B------:R-:W-:Y:S04]  /*6050*/  STG.E.64 desc[UR6][R2.64+0xb8], R10 ;  /* 0x0000b80a02007986 */ /* 0x000fe8000c101b06 */
[----:B------:R-:W-:Y:S04]  /*6060*/  STG.E.64 desc[UR6][R2.64+0xc8], R24 ;  /* 0x0000c81802007986 */ /* 0x000fe8000c101b06 */
[----:B------:R0:W-:Y:S02]  /*6070*/  STG.E.64 desc[UR6][R2.64+0xd8], R26 ;  /* 0x0000d81a02007986 */ /* 0x0001e4000c101b06 */
[----:B0-----:R-:W-:-:S02]  /*6080*/  IMAD.MOV.U32 R2, RZ, RZ, R4 ;  /* 0x000000ffff027224 */ /* 0x001fc400078e0004 */
[----:B------:R-:W-:Y:S01]  /*6090*/  IMAD.MOV.U32 R3, RZ, RZ, R5 ;  /* 0x000000ffff037224 */ /* 0x000fe200078e0005 */
[----:B------:R-:W-:Y:S06]  /*60a0*/  @!P1 BRA `(.L_x_82) ;  /* 0xfffffff800d09947 */ /* 0x000fec000383ffff */
.L_x_81:
[----:B------:R-:W-:Y:S05]  /*60b0*/  BSYNC.RECONVERGENT B2 ;  /* 0x0000000000027941 */ /* 0x000fea0003800200 */
.L_x_80:
[----:B------:R-:W-:Y:S01]  /*60c0*/  IMAD.MOV R4, RZ, RZ, -R14 ;  /* 0x000000ffff047224 */ /* 0x000fe200078e0a0e */
[----:B------:R-:W-:Y:S04]  /*60d0*/  BSSY.RECONVERGENT B2, `(.L_x_83) ;  /* 0x000002c000027945 */ /* 0x000fe80003800200 */
[----:B------:R-:W-:-:S13]  /*60e0*/  ISETP.GT.AND P1, PT, R4, 0x4, PT ;  /* 0x000000040400780c */ /* 0x000fda0003f24270 */
[----:B------:R-:W-:Y:S05]  /*60f0*/  @!P1 BRA `(.L_x_84) ;  /* 0x0000000000a49947 */ /* 0x000fea0003800000 */
[----:B------:R-:W2:Y:S04]  /*6100*/  LDL.128 R16, [R0] ;  /* 0x0000000000107983 */ /* 0x000ea80000100c00 */
[----:B-1--4-:R0:W3:Y:S01]  /*6110*/  LDL.128 R24, [R0+0x10] ;  /* 0x0000100000187983 */ /* 0x0120e20000100c00 */
[----:B------:R-:W-:Y:S02]  /*6120*/  PLOP3.LUT P0, PT, PT, PT, PT, 0x8, 0x80 ;  /* 0x000000000080781c */ /* 0x000fe40003f0e170 */
[----:B------:R-:W-:Y:S01]  /*6130*/  IADD3 R14, PT, PT, R14, 0x8, RZ ;  /* 0x000000080e0e7810 */ /* 0x000fe20007ffe0ff */
[----:B------:R-:W-:Y:S04]  /*6140*/  STG.E.64 desc[UR6][R2.64+-0x20], R54 ;  /* 0xffffe03602007986 */ /* 0x000fe8000c101b06 */
[----:B------:R-:W-:Y:S01]  /*6150*/  STG.E.64 desc[UR6][R2.64+-0x10], R54 ;  /* 0xfffff03602007986 */ /* 0x000fe2000c101b06 */
[----:B0-----:R-:W-:-:S03]  /*6160*/  VIADD R0, R0, 0x20 ;  /* 0x0000002000007836 */ /* 0x001fc60000000000 */
        /* <DEDUP_REMOVED lines=10> */
[----:B------:R-:W-:Y:S01]  /*6210*/  SHF.R.S32.HI R9, RZ, 0x1f, R18 ;  /* 0x0000001fff097819 */ /* 0x000fe20000011412 */
[--C-:B------:R-:W-:Y:S01]  /*6220*/  IMAD.MOV.U32 R10, RZ, RZ, R19.reuse ;  /* 0x000000ffff0a7224 */ /* 0x100fe200078e0013 */
[----:B------:R0:W-:Y:S01]  /*6230*/  STG.E.64 desc[UR6][R2.64+-0x18], R4 ;  /* 0xffffe80402007986 */ /* 0x0001e2000c101b06 */
[----:B------:R-:W-:Y:S01]  /*6240*/  SHF.R.S32.HI R11, RZ, 0x1f, R19 ;  /* 0x0000001fff0b7819 */ /* 0x000fe20000011413 */
[--C-:B---3--:R-:W-:Y:S01]  /*6250*/  IMAD.MOV.U32 R16, RZ, RZ, R24.reuse ;  /* 0x000000ffff107224 */ /* 0x108fe200078e0018 */
[----:B------:R-:W-:Y:S01]  /*6260*/  MOV R8, R18 ;  /* 0x0000001200087202 */ /* 0x000fe20000000f00 */
[--C-:B------:R-:W-:Y:S01]  /*6270*/  IMAD.MOV.U32 R18, RZ, RZ, R25.reuse ;  /* 0x000000ffff127224 */ /* 0x100fe200078e0019 */
[----:B------:R-:W-:Y:S01]  /*6280*/  SHF.R.S32.HI R17, RZ, 0x1f, R24 ;  /* 0x0000001fff117819 */ /* 0x000fe20000011418 */
[--C-:B------:R-:W-:Y:S01]  /*6290*/  IMAD.MOV.U32 R20, RZ, RZ, R26.reuse ;  /* 0x000000ffff147224 */ /* 0x100fe200078e001a */
[----:B------:R-:W-:Y:S01]  /*62a0*/  SHF.R.S32.HI R19, RZ, 0x1f, R25 ;  /* 0x0000001fff137819 */ /* 0x000fe20000011419 */
[--C-:B------:R-:W-:Y:S01]  /*62b0*/  IMAD.MOV.U32 R22, RZ, RZ, R27.reuse ;  /* 0x000000ffff167224 */ /* 0x100fe200078e001b */
[----:B------:R-:W-:Y:S01]  /*62c0*/  SHF.R.S32.HI R21, RZ, 0x1f, R26 ;  /* 0x0000001fff157819 */ /* 0x000fe2000001141a */
[----:B------:R-:W-:Y:S01]  /*62d0*/  STG.E.64 desc[UR6][R2.64+-0x8], R6 ;  /* 0xfffff80602007986 */ /* 0x000fe2000c101b06 */
[----:B------:R-:W-:-:S02]  /*62e0*/  SHF.R.S32.HI R23, RZ, 0x1f, R27 ;  /* 0x0000001fff177819 */ /* 0x000fc4000001141b */
[----:B0-----:R-:W-:Y:S01]  /*62f0*/  IADD3 R4, P1, PT, R2, 0x80, RZ ;  /* 0x0000008002047810 */ /* 0x001fe20007f3e0ff */
[----:B------:R-:W-:Y:S04]  /*6300*/  STG.E.64 desc[UR6][R2.64+0x8], R8 ;  /* 0x0000080802007986 */ /* 0x000fe8000c101b06 */
[----:B------:R-:W-:Y:S01]  /*6310*/  IMAD.X R5, RZ, RZ, R3, P1 ;  /* 0x000000ffff057224 */ /* 0x000fe200008e0603 */
[----:B------:R-:W-:Y:S04]  /*6320*/  STG.E.64 desc[UR6][R2.64+0x18], R10 ;  /* 0x0000180a02007986 */ /* 0x000fe8000c101b06 */
[----:B------:R-:W-:Y:S04]  /*6330*/  STG.E.64 desc[UR6][R2.64+0x28], R16 ;  /* 0x0000281002007986 */ /* 0x000fe8000c101b06 */
[----:B------:R-:W-:Y:S04]  /*6340*/  STG.E.64 desc[UR6][R2.64+0x38], R18 ;  /* 0x0000381202007986 */ /* 0x000fe8000c101b06 */
[----:B------:R-:W-:Y:S04]  /*6350*/  STG.E.64 desc[UR6][R2.64+0x48], R20 ;  /* 0x0000481402007986 */ /* 0x000fe8000c101b06 */
[----:B------:R0:W-:Y:S02]  /*6360*/  STG.E.64 desc[UR6][R2.64+0x58], R22 ;  /* 0x0000581602007986 */ /* 0x0001e4000c101b06 */
[----:B0-----:R-:W-:-:S02]  /*6370*/  IMAD.MOV.U32 R2, RZ, RZ, R4 ;  /* 0x000000ffff027224 */ /* 0x001fc400078e0004 */
[----:B------:R-:W-:-:S07]  /*6380*/  IMAD.MOV.U32 R3, RZ, RZ, R5 ;  /* 0x000000ffff037224 */ /* 0x000fce00078e0005 */
.L_x_84:
[----:B------:R-:W-:Y:S05]  /*6390*/  BSYNC.RECONVERGENT B2 ;  /* 0x0000000000027941 */ /* 0x000fea0003800200 */
.L_x_83:
[----:B------:R-:W-:-:S13]  /*63a0*/  ISETP.NE.OR P0, PT, R14, RZ, P0 ;  /* 0x000000ff0e00720c */ /* 0x000fda0000705670 */
[----:B------:R-:W-:Y:S05]  /*63b0*/  @!P0 BREAK.RELIABLE B1 ;  /* 0x0000000000018942 */ /* 0x000fea0003800100 */
[----:B------:R-:W-:Y:S05]  /*63c0*/  @!P0 BRA `(.L_x_77) ;  /* 0x0000000000688947 */ /* 0x000fea0003800000 */
.L_x_79:
[----:B------:R-:W-:Y:S05]  /*63d0*/  BSYNC.RELIABLE B1 ;  /* 0x0000000000017941 */ /* 0x000fea0003800100 */
.L_x_78:
[----:B------:R0:W2:Y:S01]  /*63e0*/  LDL.128 R16, [R0] ;  /* 0x0000000000107983 */ /* 0x0000a20000100c00 */
[----:B------:R-:W-:Y:S01]  /*63f0*/  VIADD R14, R14, 0x4 ;  /* 0x000000040e0e7836 */ /* 0x000fe20000000000 */
[----:B------:R-:W-:Y:S02]  /*6400*/  IADD3 R15, P1, PT, R2, 0x40, RZ ;  /* 0x00000040020f7810 */ /* 0x000fe40007f3e0ff */
[----:B------:R-:W-:Y:S02]  /*6410*/  STG.E.64 desc[UR6][R2.64+-0x20], R54 ;  /* 0xffffe03602007986 */ /* 0x000fe4000c101b06 */
[----:B------:R-:W-:Y:S02]  /*6420*/  ISETP.NE.AND P0, PT, R14, RZ, PT ;  /* 0x000000ff0e00720c */ /* 0x000fe40003f05270 */
[----:B------:R-:W-:Y:S01]  /*6430*/  STG.E.64 desc[UR6][R2.64+-0x10], R54 ;  /* 0xfffff03602007986 */ /* 0x000fe2000c101b06 */
[----:B0-----:R-:W-:-:S03]  /*6440*/  VIADD R0, R0, 0x10 ;  /* 0x0000001000007836 */ /* 0x001fc60000000000 */
        /* <DEDUP_REMOVED lines=10> */
[----:B------:R-:W-:-:S03]  /*64f0*/  MOV R10, R19 ;  /* 0x00000013000a7202 */ /* 0x000fc60000000f00 */
[----:B------:R-:W-:Y:S04]  /*6500*/  STG.E.64 desc[UR6][R2.64+-0x8], R6 ;  /* 0xfffff80602007986 */ /* 0x000fe8000c101b06 */
[----:B------:R-:W-:Y:S04]  /*6510*/  STG.E.64 desc[UR6][R2.64+0x8], R8 ;  /* 0x0000080802007986 */ /* 0x000fe8000c101b06 */
[----:B------:R2:W-:Y:S01]  /*6520*/  STG.E.64 desc[UR6][R2.64+0x18], R10 ;  /* 0x0000180a02007986 */ /* 0x0005e2000c101b06 */
[----:B0-----:R-:W-:Y:S02]  /*6530*/  IMAD.X R4, RZ, RZ, R3, P1 ;  /* 0x000000ffff047224 */ /* 0x001fe400008e0603 */
[----:B--2---:R-:W-:-:S02]  /*6540*/  IMAD.MOV.U32 R2, RZ, RZ, R15 ;  /* 0x000000ffff027224 */ /* 0x004fc400078e000f */
[----:B------:R-:W-:Y:S01]  /*6550*/  IMAD.MOV.U32 R3, RZ, RZ, R4 ;  /* 0x000000ffff037224 */ /* 0x000fe200078e0004 */
[----:B------:R-:W-:Y:S06]  /*6560*/  @P0 BRA `(.L_x_78) ;  /* 0xfffffffc009c0947 */ /* 0x000fec000383ffff */
.L_x_77:
[----:B------:R-:W-:Y:S05]  /*6570*/  BSYNC.RECONVERGENT B0 ;  /* 0x0000000000007941 */ /* 0x000fea0003800200 */
.L_x_76:
[----:B------:R-:W-:-:S13]  /*6580*/  ISETP.NE.AND P0, PT, R12, RZ, PT ;  /* 0x000000ff0c00720c */ /* 0x000fda0003f05270 */
[----:B------:R-:W-:Y:S05]  /*6590*/  @!P0 EXIT ;  /* 0x000000000000894d */ /* 0x000fea0003800000 */
[----:B------:R-:W0:Y:S01]  /*65a0*/  LDCU.64 UR4, c[0x0][0x3f0] ;  /* 0x00007e00ff0477ac */ /* 0x000e220008000a00 */
[----:B------:R-:W-:Y:S01]  /*65b0*/  IADD3 R5, P0, PT, R52, R13, RZ ;  /* 0x0000000d34057210 */ /* 0x000fe20007f1e0ff */
[----:B------:R-:W-:Y:S01]  /*65c0*/  IMAD R13, R13, 0x4, R1 ;  /* 0x000000040d0d7824 */ /* 0x000fe200078e0201 */
[----:B------:R-:W-:-:S03]  /*65d0*/  IADD3 R12, PT, PT, -R12, RZ, RZ ;  /* 0x000000ff0c0c7210 */ /* 0x000fc60007ffe1ff */
[----:B------:R-:W-:Y:S01]  /*65e0*/  IMAD.X R52, RZ, RZ, R53, P0 ;  /* 0x000000ffff347224 */ /* 0x000fe200000e0635 */
[----:B0-----:R-:W-:-:S04]  /*65f0*/  LEA R4, P1, R5, UR4, 0x4 ;  /* 0x0000000405047c11 */ /* 0x001fc8000f8220ff */
[----:B------:R-:W-:Y:S02]  /*6600*/  IADD3 R4, P0, PT, R4, 0x8, RZ ;  /* 0x0000000804047810 */ /* 0x000fe40007f1e0ff */
[----:B------:R-:W-:-:S05]  /*6610*/  LEA.HI.X R5, R5, UR5, R52, 0x4, P1 ;  /* 0x0000000505057c11 */ /* 0x000fca00088f2434 */
[----:B------:R-:W-:-:S07]  /*6620*/  IMAD.X R5, RZ, RZ, R5, P0 ;  /* 0x000000ffff057224 */ /* 0x000fce00000e0605 */
.L_x_85:
[----:B------:R-:W2:Y:S01]  /*6630*/  LDL R2, [R13] ;  /* 0x000000000d027983 */ /* 0x000ea20000100800 */
[----:B------:R-:W-:Y:S01]  /*6640*/  VIADD R12, R12, 0x1 ;  /* 0x000000010c0c7836 */ /* 0x000fe20000000000 */
[----:B------:R-:W-:Y:S02]  /*6650*/  IADD3 R0, P1, PT, R4, 0x10, RZ ;  /* 0x0000001004007810 */ /* 0x000fe40007f3e0ff */
[----:B------:R0:W-:Y:S02]  /*6660*/  STG.E.64 desc[UR6][R4.64+-0x8], R54 ;  /* 0xfffff83604007986 */ /* 0x0001e4000c101b06 */
[----:B------:R-:W-:Y:S01]  /*6670*/  ISETP.NE.AND P0, PT, R12, RZ, PT ;  /* 0x000000ff0c00720c */ /* 0x000fe20003f05270 */
[----:B------:R-:W-:Y:S01]  /*6680*/  IMAD.X R6, RZ, RZ, R5, P1 ;  /* 0x000000ffff067224 */ /* 0x000fe200008e0605 */
[----:B--2---:R-:W-:-:S05]  /*6690*/  SHF.R.S32.HI R3, RZ, 0x1f, R2 ;  /* 0x0000001fff037819 */ /* 0x004fca0000011402 */
[----:B------:R0:W-:Y:S06]  /*66a0*/  STG.E.64 desc[UR6][R4.64], R2 ;  /* 0x0000000204007986 */ /* 0x0001ec000c101b06 */
[----:B------:R-:W-:Y:S05]  /*66b0*/  @!P0 EXIT ;  /* 0x000000000000894d */ /* 0x000fea0003800000 */
[----:B------:R-:W-:Y:S02]  /*66c0*/  VIADD R13, R13, 0x4 ;  /* 0x000000040d0d7836 */ /* 0x000fe40000000000 */
[----:B0-----:R-:W-:Y:S02]  /*66d0*/  IMAD.MOV.U32 R4, RZ, RZ, R0 ;  /* 0x000000ffff047224 */ /* 0x001fe400078e0000 */
[----:B------:R-:W-:Y:S01]  /*66e0*/  IMAD.MOV.U32 R5, RZ, RZ, R6 ;  /* 0x000000ffff057224 */ /* 0x000fe200078e0006 */
[----:B------:R-:W-:Y:S06]  /*66f0*/  BRA `(.L_x_85) ;  /* 0xfffffffc00cc7947 */ /* 0x000fec000383ffff */
.L_x_75:
[C---:B------:R-:W-:Y:S01]  /*6700*/  IADD3 R0, PT, PT, R30.reuse, -0x1, RZ ;  /* 0xffffffff1e007810 */ /* 0x040fe20007ffe0ff */
[----:B------:R-:W-:Y:S01]  /*6710*/  BSSY.RECONVERGENT B0, `(.L_x_86) ;  /* 0x00000ed000007945 */ /* 0x000fe20003800200 */
[----:B------:R-:W-:Y:S01]  /*6720*/  LOP3.LUT R3, R30, 0x3, RZ, 0xc0, !PT ;  /* 0x000000031e037812 */ /* 0x000fe200078ec0ff */
[----:B------:R-:W-:Y:S01]  /*6730*/  IMAD.MOV.U32 R61, RZ, RZ, RZ ;  /* 0x000000ffff3d7224 */ /* 0x000fe200078e00ff */
[----:B------:R-:W-:-:S13]  /*6740*/  ISETP.GE.U32.AND P0, PT, R0, 0x3, PT ;  /* 0x000000030000780c */ /* 0x000fda0003f06070 */
[----:B------:R-:W-:Y:S05]  /*6750*/  @!P0 BRA `(.L_x_87) ;  /* 0x0000000c00a08947 */ /* 0x000fea0003800000 */
[----:B------:R-:W0:Y:S01]  /*6760*/  LDCU.64 UR8, c[0x0][0x400] ;  /* 0x00008000ff0877ac */ /* 0x000e220008000a00 */
[----:B------:R-:W-:Y:S01]  /*6770*/  LOP3.LUT R61, R30, 0x7ffffffc, RZ, 0xc0, !PT ;  /* 0x7ffffffc1e3d7812 */ /* 0x000fe200078ec0ff */
[----:B------:R-:W-:Y:S01]  /*6780*/  BSSY.RELIABLE B1, `(.L_x_88) ;  /* 0x00000c1000017945 */ /* 0x000fe20003800100 */
[----:B------:R-:W-:Y:S01]  /*6790*/  VIADD R60, R1, 0x90 ;  /* 0x00000090013c7836 */ /* 0x000fe20000000000 */
[----:B------:R-:W2:Y:S02]  /*67a0*/  LDCU.64 UR4, c[0x0][0x3f0] ;  /* 0x00007e00ff0477ac */ /* 0x000ea40008000a00 */
[----:B------:R-:W-:-:S05]  /*67b0*/  IMAD.MOV R62, RZ, RZ, -R61 ;  /* 0x000000ffff3e7224 */ /* 0x000fca00078e0a3d */
[----:B------:R-:W-:Y:S02]  /*67c0*/  ISETP.GE.AND P2, PT, R62, RZ, PT ;  /* 0x000000ff3e00720c */ /* 0x000fe40003f46270 */
[C---:B0-----:R-:W-:Y:S02]  /*67d0*/  LEA R58, P0, R52.reuse, UR8, 0x3 ;  /* 0x00000008343a7c11 */ /* 0x041fe4000f8018ff */
[C---:B--2---:R-:W-:Y:S02]  /*67e0*/  LEA R56, P1, R52.reuse, UR4, 0x4 ;  /* 0x0000000434387c11 */ /* 0x044fe4000f8220ff */
[C-C-:B------:R-:W-:Y:S02]  /*67f0*/  LEA.HI.X R0, R52.reuse, UR9, R53.reuse, 0x3, P0 ;  /* 0x0000000934007c11 */ /* 0x140fe400080f1c35 */
[----:B------:R-:W-:Y:S02]  /*6800*/  LEA.HI.X R4, R52, UR5, R53, 0x4, P1 ;  /* 0x0000000534047c11 */ /* 0x000fe400088f2435 */
[----:B------:R-:W-:-:S02]  /*6810*/  IADD3 R58, P0, PT, R58, 0x10, RZ ;  /* 0x000000103a3a7810 */ /* 0x000fc40007f1e0ff */
[----:B------:R-:W-:-:S03]  /*6820*/  IADD3 R56, P1, PT, R56, 0x20, RZ ;  /* 0x0000002038387810 */ /* 0x000fc60007f3e0ff */
[----:B------:R-:W-:Y:S02]  /*6830*/  IMAD.X R59, RZ, RZ, R0, P0 ;  /* 0x000000ffff3b7224 */ /* 0x000fe400000e0600 */
[----:B------:R-:W-:Y:S02]  /*6840*/  IMAD.X R57, RZ, RZ, R4, P1 ;  /* 0x000000ffff397224 */ /* 0x000fe400008e0604 */
[----:B------:R-:W-:Y:S01]  /*6850*/  IMAD.MOV.U32 R0, RZ, RZ, R1 ;  /* 0x000000ffff007224 */ /* 0x000fe200078e0001 */
[----:B------:R-:W-:Y:S06]  /*6860*/  @P2 BRA `(.L_x_89) ;  /* 0x0000000800c82947 */ /* 0x000fec0003800000 */
[----:B------:R-:W-:Y:S01]  /*6870*/  IADD3 R4, PT, PT, -R62, RZ, RZ ;  /* 0x000000ff3e047210 */ /* 0x000fe20007ffe1ff */
[----:B------:R-:W-:Y:S01]  /*6880*/  BSSY.RECONVERGENT B2, `(.L_x_90) ;  /* 0x000006e000027945 */ /* 0x000fe20003800200 */
[----:B------:R-:W-:Y:S02]  /*6890*/  PLOP3.LUT P0, PT, PT, PT, PT, 0x80, 0x8 ;  /* 0x000000000008781c */ /* 0x000fe40003f0f070 */
[----:B------:R-:W-:-:S13]  /*68a0*/  ISETP.GT.AND P1, PT, R4, 0xc, PT ;  /* 0x0000000c0400780c */ /* 0x000fda0003f24270 */
[----:B------:R-:W-:Y:S05]  /*68b0*/  @!P1 BRA `(.L_x_91) ;  /* 0x0000000400a89947 */ /* 0x000fea0003800000 */
[----:B------:R-:W-:-:S13]  /*68c0*/  PLOP3.LUT P0, PT, PT, PT, PT, 0x8, 0x80 ;  /* 0x000000000080781c */ /* 0x000fda0003f0e170 */
.L_x_92:
[----:B------:R-:W2:Y:S04]  /*68d0*/  LDL.128 R4, [R0] ;  /* 0x0000000000047983 */ /* 0x000ea80000100c00 */
[----:B------:R-:W3:Y:S04]  /*68e0*/  LDL.128 R8, [R60+-0x10] ;  /* 0xfffff0003c087983 */ /* 0x000ee80000100c00 */
[----:B------:R-:W5:Y:S04]  /*68f0*/  LDL.128 R16, [R0+0x10] ;  /* 0x0000100000107983 */ /* 0x000f680000100c00 */
[----:B------:R-:W5:Y:S04]  /*6900*/  LDL.128 R12, [R60] ;  /* 0x000000003c0c7983 */ /* 0x000f680000100c00 */
[----:B-1--4-:R-:W4:Y:S04]  /*6910*/  LDL.128 R20, [R60+0x10] ;  /* 0x000010003c147983 */ /* 0x012f280000100c00 */
[----:B------:R-:W4:Y:S04]  /*6920*/  LDL.128 R28, [R0+0x20] ;  /* 0x00002000001c7983 */ /* 0x000f280000100c00 */
[----:B------:R-:W4:Y:S04]  /*6930*/  LDL.128 R24, [R60+0x20] ;  /* 0x000020003c187983 */ /* 0x000f280000100c00 */
[----:B------:R-:W4:Y:S04]  /*6940*/  LDL.128 R32, [R60+0x30] ;  /* 0x000030003c207983 */ /* 0x000f280000100c00 */
[----:B------:R0:W4:Y:S04]  /*6950*/  LDL.128 R40, [R0+0x30] ;  /* 0x0000300000287983 */ /* 0x0001280000100c00 */
[----:B------:R-:W4:Y:S04]  /*6960*/  LDL.128 R36, [R60+0x40] ;  /* 0x000040003c247983 */ /* 0x000f280000100c00 */
[----:B------:R-:W4:Y:S04]  /*6970*/  LDL.128 R44, [R60+0x50] ;  /* 0x000050003c2c7983 */ /* 0x000f280000100c00 */
[----:B------:R1:W4:Y:S04]  /*6980*/  LDL.128 R48, [R60+0x60] ;  /* 0x000060003c307983 */ /* 0x0003280000100c00 */
[----:B------:R-:W-:Y:S01]  /*6990*/  STG.E.64 desc[UR6][R56.64+-0x20], R54 ;  /* 0xffffe03638007986 */ /* 0x000fe2000c101b06 */
[----:B------:R-:W-:-:S05]  /*69a0*/  VIADD R62, R62, 0x10 ;  /* 0x000000103e3e7836 */ /* 0x000fca0000000000 */
[----:B------:R-:W-:Y:S01]  /*69b0*/  ISETP.GE.AND P1, PT, R62, -0xc, PT ;  /* 0xfffffff43e00780c */ /* 0x000fe20003f26270 */
[----:B0-----:R-:W-:Y:S01]  /*69c0*/  VIADD R0, R0, 0x40 ;  /* 0x0000004000007836 */ /* 0x001fe20000000000 */
[----:B-1----:R-:W-:Y:S02]  /*69d0*/  IADD3 R60, PT, PT, R60, 0x80, RZ ;  /* 0x000000803c3c7810 */ /* 0x002fe40007ffe0ff */
        /* <DEDUP_REMOVED lines=9> */
[----:B---3--:R1:W-:Y:S01]  /*6a70*/  STG.E.64 desc[UR6][R58.64+-0x10], R8 ;  /* 0xfffff0083a007986 */ /* 0x0083e2000c101b06 */
[--C-:B-----5:R-:W-:Y:S01]  /*6a80*/  SHF.R.S32.HI R5, RZ, 0x1f, R16.reuse ;  /* 0x0000001fff057819 */ /* 0x120fe20000011410 */
[----:B------:R-:W-:Y:S02]  /*6a90*/  IMAD.MOV.U32 R4, RZ, RZ, R16 ;  /* 0x000000ffff047224 */ /* 0x000fe400078e0010 */
[----:B------:R-:W-:Y:S01]  /*6aa0*/  STG.E.64 desc[UR6][R56.64+-0x8], R66 ;  /* 0xfffff84238007986 */ /* 0x000fe2000c101b06 */
[----:B------:R-:W-:-:S03]  /*6ab0*/  SHF.R.S32.HI R7, RZ, 0x1f, R17 ;  /* 0x0000001fff077819 */ /* 0x000fc60000011411 */
[----:B------:R-:W-:Y:S01]  /*6ac0*/  STG.E.64 desc[UR6][R56.64+-0x10], R54 ;  /* 0xfffff03638007986 */ /* 0x000fe2000c101b06 */
[----:B------:R-:W-:-:S03]  /*6ad0*/  IMAD.MOV.U32 R6, RZ, RZ, R17 ;  /* 0x000000ffff067224 */ /* 0x000fc600078e0011 */
[----:B------:R4:W-:Y:S01]  /*6ae0*/  STG.E.64 desc[UR6][R58.64+-0x8], R10 ;  /* 0xfffff80a3a007986 */ /* 0x0009e2000c101b06 */
[----:B0-----:R-:W-:-:S03]  /*6af0*/  SHF.R.S32.HI R65, RZ, 0x1f, R18 ;  /* 0x0000001fff417819 */ /* 0x001fc60000011412 */
[----:B------:R-:W-:Y:S01]  /*6b00*/  STG.E.64 desc[UR6][R56.64+0x8], R68 ;  /* 0x0000084438007986 */ /* 0x000fe2000c101b06 */
[----:B------:R-:W-:-:S03]  /*6b10*/  MOV R64, R18 ;  /* 0x0000001200407202 */ /* 0x000fc60000000f00 */
[----:B------:R-:W-:Y:S04]  /*6b20*/  STG.E.64 desc[UR6][R56.64], R54 ;  /* 0x0000003638007986 */ /* 0x000fe8000c101b06 */
[----:B------:R-:W-:Y:S01]  /*6b30*/  STG.E.64 desc[UR6][R58.64], R12 ;  /* 0x0000000c3a007986 */ /* 0x000fe2000c101b06 */
[----:B-1----:R-:W-:-:S03]  /*6b40*/  SHF.R.S32.HI R9, RZ, 0x1f, R19 ;  /* 0x0000001fff097819 */ /* 0x002fc60000011413 */
[----:B------:R-:W-:Y:S01]  /*6b50*/  STG.E.64 desc[UR6][R56.64+0x18], R70 ;  /* 0x0000184638007986 */ /* 0x000fe2000c101b06 */
[----:B------:R-:W-:-:S03]  /*6b60*/  IMAD.MOV.U32 R8, RZ, RZ, R19 ;  /* 0x000000ffff087224 */ /* 0x000fc600078e0013 */
[----:B------:R-:W-:Y:S04]  /*6b70*/  STG.E.64 desc[UR6][R56.64+0x10], R54 ;  /* 0x0000103638007986 */ /* 0x000fe8000c101b06 */
[----:B------:R-:W-:Y:S01]  /*6b80*/  STG.E.64 desc[UR6][R58.64+0x8], R14 ;  /* 0x0000080e3a007986 */ /* 0x000fe2000c101b06 */
[----:B----4-:R-:W-:-:S03]  /*6b90*/  SHF.R.S32.HI R11, RZ, 0x1f, R28 ;  /* 0x0000001fff0b7819 */ /* 0x010fc6000001141c */
[----:B------:R0:W-:Y:S01]  /*6ba0*/  STG.E.64 desc[UR6][R56.64+0x28], R4 ;  /* 0x0000280438007986 */ /* 0x0001e2000c101b06 */
[----:B------:R-:W-:-:S03]  /*6bb0*/  IMAD.MOV.U32 R10, RZ, RZ, R28 ;  /* 0x000000ffff0a7224 */ /* 0x000fc600078e001c */
[----:B------:R-:W-:Y:S04]  /*6bc0*/  STG.E.64 desc[UR6][R56.64+0x20], R54 ;  /* 0x0000203638007986 */ /* 0x000fe8000c101b06 */
[----:B------:R-:W-:Y:S04]  /*6bd0*/  STG.E.64 desc[UR6][R58.64+0x10], R20 ;  /* 0x000010143a007986 */ /* 0x000fe8000c101b06 */
[----:B------:R1:W-:Y:S04]  /*6be0*/  STG.E.64 desc[UR6][R56.64+0x38], R6 ;  /* 0x0000380638007986 */ /* 0x0003e8000c101b06 */
[----:B------:R-:W-:Y:S01]  /*6bf0*/  STG.E.64 desc[UR6][R56.64+0x30], R54 ;  /* 0x0000303638007986 */ /* 0x000fe2000c101b06 */
[--C-:B0-----:R-:W-:Y:S01]  /*6c00*/  SHF.R.S32.HI R5, RZ, 0x1f, R29.reuse ;  /* 0x0000001fff057819 */ /* 0x101fe2000001141d */
[----:B------:R-:W-:-:S02]  /*6c10*/  IMAD.MOV.U32 R4, RZ, RZ, R29 ;  /* 0x000000ffff047224 */ /* 0x000fc400078e001d */
[----:B------:R-:W-:Y:S01]  /*6c20*/  STG.E.64 desc[UR6][R58.64+0x18], R22 ;  /* 0x000018163a007986 */ /* 0x000fe2000c101b06 */
[----:B------:R-:W-:-:S03]  /*6c30*/  SHF.R.S32.HI R13, RZ, 0x1f, R30 ;  /* 0x0000001fff0d7819 */ /* 0x000fc6000001141e */
[----:B------:R-:W-:Y:S01]  /*6c40*/  STG.E.64 desc[UR6][R56.64+0x48], R64 ;  /* 0x0000484038007986 */ /* 0x000fe2000c101b06 */
[----:B------:R-:W-:-:S03]  /*6c50*/  IMAD.MOV.U32 R12, RZ, RZ, R30 ;  /* 0x000000ffff0c7224 */ /* 0x000fc600078e001e */
[----:B------:R-:W-:Y:S04]  /*6c60*/  STG.E.64 desc[UR6][R56.64+0x40], R54 ;  /* 0x0000403638007986 */ /* 0x000fe8000c101b06 */
[----:B------:R-:W-:Y:S01]  /*6c70*/  STG.E.64 desc[UR6][R58.64+0x20], R24 ;  /* 0x000020183a007986 */ /* 0x000fe2000c101b06 */
[----:B------:R-:W-:-:S03]  /*6c80*/  SHF.R.S32.HI R15, RZ, 0x1f, R31 ;  /* 0x0000001fff0f7819 */ /* 0x000fc6000001141f */
[----:B------:R0:W-:Y:S01]  /*6c90*/  STG.E.64 desc[UR6][R56.64+0x58], R8 ;  /* 0x0000580838007986 */ /* 0x0001e2000c101b06 */
[----:B------:R-:W-:-:S03]  /*6ca0*/  IMAD.MOV.U32 R14, RZ, RZ, R31 ;  /* 0x000000ffff0e7224 */ /* 0x000fc600078e001f */
[----:B------:R-:W-:Y:S04]  /*6cb0*/  STG.E.64 desc[UR6][R56.64+0x50], R54 ;  /* 0x0000503638007986 */ /* 0x000fe8000c101b06 */
[----:B------:R-:W-:Y:S01]  /*6cc0*/  STG.E.64 desc[UR6][R58.64+0x28], R26 ;  /* 0x0000281a3a007986 */ /* 0x000fe2000c101b06 */
[----:B-1----:R-:W-:-:S03]  /*6cd0*/  SHF.R.S32.HI R7, RZ, 0x1f, R40 ;  /* 0x0000001fff077819 */ /* 0x002fc60000011428 */
[----:B------:R1:W-:Y:S01]  /*6ce0*/  STG.E.64 desc[UR6][R56.64+0x68], R10 ;  /* 0x0000680a38007986 */ /* 0x0003e2000c101b06 */
[----:B------:R-:W-:-:S03]  /*6cf0*/  IMAD.MOV.U32 R6, RZ, RZ, R40 ;  /* 0x000000ffff067224 */ /* 0x000fc600078e0028 */
[----:B------:R-:W-:Y:S04]  /*6d00*/  STG.E.64 desc[UR6][R56.64+0x60], R54 ;  /* 0x0000603638007986 */ /* 0x000fe8000c101b06 */
[----:B------:R-:W-:Y:S04]  /*6d10*/  STG.E.64 desc[UR6][R58.64+0x30], R32 ;  /* 0x000030203a007986 */ /* 0x000fe8000c101b06 */
[----:B------:R2:W-:Y:S04]  /*6d20*/  STG.E.64 desc[UR6][R56.64+0x78], R4 ;  /* 0x0000780438007986 */ /* 0x0005e8000c101b06 */
[----:B------:R-:W-:Y:S04]  /*6d30*/  STG.E.64 desc[UR6][R56.64+0x70], R54 ;  /* 0x0000703638007986 */ /* 0x000fe8000c101b06 */
[----:B------:R-:W-:Y:S01]  /*6d40*/  STG.E.64 desc[UR6][R58.64+0x38], R34 ;  /* 0x000038223a007986 */ /* 0x000fe2000c101b06 */
        /* <DEDUP_REMOVED lines=8> */
[----:B------:R-:W-:Y:S01]  /*6dd0*/  STG.E.64 desc[UR6][R56.64+0x90], R54 ;  /* 0x0000903638007986 */ /* 0x000fe2000c101b06 */
[----:B--2---:R-:W-:-:S03]  /*6de0*/  IADD3 R4, P3, PT, R58, 0x80, RZ ;  /* 0x000000803a047810 */ /* 0x004fc60007f7e0ff */
[----:B------:R-:W-:Y:S01]  /*6df0*/  STG.E.64 desc[UR6][R58.64+0x48], R38 ;  /* 0x000048263a007986 */ /* 0x000fe2000c101b06 */
[----:B------:R-:W-:-:S03]  /*6e00*/  SHF.R.S32.HI R17, RZ, 0x1f, R43 ;  /* 0x0000001fff117819 */ /* 0x000fc6000001142b */
[----:B------:R0:W-:Y:S01]  /*6e10*/  STG.E.64 desc[UR6][R56.64+0xa8], R6 ;  /* 0x0000a80638007986 */ /* 0x0001e2000c101b06 */
[----:B------:R-:W-:-:S03]  /*6e20*/  IMAD.MOV.U32 R16, RZ, RZ, R43 ;  /* 0x000000ffff107224 */ /* 0x000fc600078e002b */
[----:B------:R-:W-:Y:S01]  /*6e30*/  STG.E.64 desc[UR6][R56.64+0xa0], R54 ;  /* 0x0000a03638007986 */ /* 0x000fe2000c101b06 */
[----:B------:R-:W-:-:S03]  /*6e40*/  IMAD.X R5, RZ, RZ, R59, P3 ;  /* 0x000000ffff057224 */ /* 0x000fc600018e063b */
[----:B------:R-:W-:Y:S01]  /*6e50*/  STG.E.64 desc[UR6][R58.64+0x50], R44 ;  /* 0x0000502c3a007986 */ /* 0x000fe2000c101b06 */
[----:B0-----:R-:W-:-:S03]  /*6e60*/  IADD3 R6, P2, PT, R56, 0x100, RZ ;  /* 0x0000010038067810 */ /* 0x001fc60007f5e0ff */
[----:B------:R-:W-:Y:S04]  /*6e70*/  STG.E.64 desc[UR6][R56.64+0xb8], R8 ;  /* 0x0000b80838007986 */ /* 0x000fe8000c101b06 */
[----:B------:R-:W-:Y:S01]  /*6e80*/  STG.E.64 desc[UR6][R56.64+0xb0], R54 ;  /* 0x0000b03638007986 */ /* 0x000fe2000c101b06 */
[----:B------:R-:W-:-:S03]  /*6e90*/  IMAD.X R7, RZ, RZ, R57, P2 ;  /* 0x000000ffff077224 */ /* 0x000fc600010e0639 */
[----:B------:R-:W-:Y:S04]  /*6ea0*/  STG.E.64 desc[UR6][R58.64+0x58], R46 ;  /* 0x0000582e3a007986 */ /* 0x000fe8000c101b06 */
[----:B------:R-:W-:Y:S04]  /*6eb0*/  STG.E.64 desc[UR6][R56.64+0xc8], R10 ;  /* 0x0000c80a38007986 */ /* 0x000fe8000c101b06 */
[----:B------:R-:W-:Y:S04]  /*6ec0*/  STG.E.64 desc[UR6][R56.64+0xc0], R54 ;  /* 0x0000c03638007986 */ /* 0x000fe8000c101b06 */
[----:B------:R-:W-:Y:S04]  /*6ed0*/  STG.E.64 desc[UR6][R58.64+0x60], R48 ;  /* 0x000060303a007986 */ /* 0x000fe8000c101b06 */
[----:B------:R-:W-:Y:S04]  /*6ee0*/  STG.E.64 desc[UR6][R56.64+0xd8], R16 ;  /* 0x0000d81038007986 */ /* 0x000fe8000c101b06 */
[----:B------:R0:W-:Y:S04]  /*6ef0*/  STG.E.64 desc[UR6][R56.64+0xd0], R54 ;  /* 0x0000d03638007986 */ /* 0x0001e8000c101b06 */
[----:B------:R1:W-:Y:S01]  /*6f00*/  STG.E.64 desc[UR6][R58.64+0x68], R50 ;  /* 0x000068323a007986 */ /* 0x0003e2000c101b06 */
[----:B0-----:R-:W-:-:S02]  /*6f10*/  IMAD.MOV.U32 R56, RZ, RZ, R6 ;  /* 0x000000ffff387224 */ /* 0x001fc400078e0006 */
[----:B------:R-:W-:Y:S02]  /*6f20*/  IMAD.MOV.U32 R57, RZ, RZ, R7 ;  /* 0x000000ffff397224 */ /* 0x000fe400078e0007 */
[----:B-1----:R-:W-:Y:S02]  /*6f30*/  IMAD.MOV.U32 R58, RZ, RZ, R4 ;  /* 0x000000ffff3a7224 */ /* 0x002fe400078e0004 */
[----:B------:R-:W-:Y:S01]  /*6f40*/  IMAD.MOV.U32 R59, RZ, RZ, R5 ;  /* 0x000000ffff3b7224 */ /* 0x000fe200078e0005 */
[----:B------:R-:W-:Y:S06]  /*6f50*/  @!P1 BRA `(.L_x_92) ;  /* 0xfffffff8005c9947 */ /* 0x000fec000383ffff */
.L_x_91:
[----:B------:R-:W-:Y:S05]  /*6f60*/  BSYNC.RECONVERGENT B2 ;  /* 0x0000000000027941 */ /* 0x000fea0003800200 */
.L_x_90:
[----:B------:R-:W-:Y:S01]  /*6f70*/  IMAD.MOV R4, RZ, RZ, -R62 ;  /* 0x000000ffff047224 */ /* 0x000fe200078e0a3e */
[----:B------:R-:W-:Y:S04]  /*6f80*/  BSSY.RECONVERGENT B2, `(.L_x_93) ;  /* 0x000003d000027945 */ /* 0x000fe80003800200 */
[----:B------:R-:W-:-:S13]  /*6f90*/  ISETP.GT.AND P1, PT, R4, 0x4, PT ;  /* 0x000000040400780c */ /* 0x000fda0003f24270 */
[----:B------:R-:W-:Y:S05]  /*6fa0*/  @!P1 BRA `(.L_x_94) ;  /* 0x0000000000e89947 */ /* 0x000fea0003800000 */
[----:B-1----:R-:W2:Y:S04]  /*6fb0*/  LDL.128 R32, [R0] ;  /* 0x0000000000207983 */ /* 0x002ea80000100c00 */
[----:B----4-:R-:W3:Y:S04]  /*6fc0*/  LDL.128 R24, [R60+-0x10] ;  /* 0xfffff0003c187983 */ /* 0x010ee80000100c00 */
[----:B------:R0:W4:Y:S04]  /*6fd0*/  LDL.128 R16, [R0+0x10] ;  /* 0x0000100000107983 */ /* 0x0001280000100c00 */
[----:B------:R-:W5:Y:S04]  /*6fe0*/  LDL.128 R12, [R60] ;  /* 0x000000003c0c7983 */ /* 0x000f680000100c00 */
[----:B------:R-:W5:Y:S04]  /*6ff0*/  LDL.128 R8, [R60+0x10] ;  /* 0x000010003c087983 */ /* 0x000f680000100c00 */
[----:B------:R1:W5:Y:S04]  /*7000*/  LDL.128 R4, [R60+0x20] ;  /* 0x000020003c047983 */ /* 0x0003680000100c00 */
[----:B------:R-:W-:Y:S01]  /*7010*/  STG.E.64 desc[UR6][R56.64+-0x20], R54 ;  /* 0xffffe03638007986 */ /* 0x000fe2000c101b06 */
[----:B------:R-:W-:Y:S01]  /*7020*/  PLOP3.LUT P0, PT, PT, PT, PT, 0x8, 0x80 ;  /* 0x000000000080781c */ /* 0x000fe20003f0e170 */
[----:B------:R-:W-:-:S02]  /*7030*/  VIADD R62, R62, 0x8 ;  /* 0x000000083e3e7836 */ /* 0x000fc40000000000 */
[----:B0-----:R-:W-:Y:S02]  /*7040*/  VIADD R0, R0, 0x20 ;  /* 0x0000002000007836 */ /* 0x001fe40000000000 */
[----:B-1----:R-:W-:Y:S01]  /*7050*/  VIADD R60, R60, 0x40 ;  /* 0x000000403c3c7836 */ /* 0x002fe20000000000 */
[--C-:B--2---:R-:W-:Y:S01]  /*7060*/  SHF.R.S32.HI R21, RZ, 0x1f, R32.reuse ;  /* 0x0000001fff157819 */ /* 0x104fe20000011420 */
[----:B------:R-:W-:Y:S01]  /*7070*/  IMAD.MOV.U32 R20, RZ, RZ, R32 ;  /* 0x000000ffff147224 */ /* 0x000fe200078e0020 */
[----:B------:R-:W-:Y:S02]  /*7080*/  SHF.R.S32.HI R23, RZ, 0x1f, R33 ;  /* 0x0000001fff177819 */ /* 0x000fe40000011421 */
[----:B------:R-:W-:Y:S01]  /*7090*/  MOV R22, R33 ;  /* 0x0000002100167202 */ /* 0x000fe20000000f00 */
[--C-:B------:R-:W-:Y:S01]  /*70a0*/  IMAD.MOV.U32 R28, RZ, RZ, R34.reuse ;  /* 0x000000ffff1c7224 */ /* 0x100fe200078e0022 */
[----:B------:R-:W-:Y:S01]  /*70b0*/  SHF.R.S32.HI R29, RZ, 0x1f, R34 ;  /* 0x0000001fff1d7819 */ /* 0x000fe20000011422 */
[----:B------:R0:W-:Y:S01]  /*70c0*/  STG.E.64 desc[UR6][R56.64+-0x18], R20 ;  /* 0xffffe81438007986 */ /* 0x0001e2000c101b06 */
[--C-:B------:R-:W-:Y:S01]  /*70d0*/  SHF.R.S32.HI R31, RZ, 0x1f, R35.reuse ;  /* 0x0000001fff1f7819 */ /* 0x100fe20000011423 */
[----:B------:R-:W-:-:S02]  /*70e0*/  IMAD.MOV.U32 R30, RZ, RZ, R35 ;  /* 0x000000ffff1e7224 */ /* 0x000fc400078e0023 */
[----:B---3--:R-:W-:Y:S01]  /*70f0*/  STG.E.64 desc[UR6][R58.64+-0x10], R24 ;  /* 0xfffff0183a007986 */ /* 0x008fe2000c101b06 */
[--C-:B----4-:R-:W-:Y:S01]  /*7100*/  SHF.R.S32.HI R33, RZ, 0x1f, R16.reuse ;  /* 0x0000001fff217819 */ /* 0x110fe20000011410 */
[----:B------:R-:W-:Y:S02]  /*7110*/  IMAD.MOV.U32 R32, RZ, RZ, R16 ;  /* 0x000000ffff207224 */ /* 0x000fe400078e0010 */
[----:B------:R-:W-:Y:S04]  /*7120*/  STG.E.64 desc[UR6][R56.64+-0x8], R22 ;  /* 0xfffff81638007986 */ /* 0x000fe8000c101b06 */
[----:B------:R-:W-:Y:S04]  /*7130*/  STG.E.64 desc[UR6][R56.64+-0x10], R54 ;  /* 0xfffff03638007986 */ /* 0x000fe8000c101b06 */
[----:B------:R-:W-:Y:S04]  /*7140*/  STG.E.64 desc[UR6][R58.64+-0x8], R26 ;  /* 0xfffff81a3a007986 */ /* 0x000fe8000c101b06 */
[----:B------:R-:W-:Y:S04]  /*7150*/  STG.E.64 desc[UR6][R56.64+0x8], R28 ;  /* 0x0000081c38007986 */ /* 0x000fe8000c101b06 */
[----:B------:R-:W-:Y:S01]  /*7160*/  STG.E.64 desc[UR6][R56.64], R54 ;  /* 0x0000003638007986 */ /* 0x000fe2000c101b06 */
[----:B0-----:R-:W-:-:S03]  /*7170*/  SHF.R.S32.HI R21, RZ, 0x1f, R17 ;  /* 0x0000001fff157819 */ /* 0x001fc60000011411 */
[----:B-----5:R0:W-:Y:S01]  /*7180*/  STG.E.64 desc[UR6][R58.64], R12 ;  /* 0x0000000c3a007986 */ /* 0x0201e2000c101b06 */
[----:B------:R-:W-:-:S03]  /*7190*/  IMAD.MOV.U32 R20, RZ, RZ, R17 ;  /* 0x000000ffff147224 */ /* 0x000fc600078e0011 */
[----:B------:R-:W-:Y:S04]  /*71a0*/  STG.E.64 desc[UR6][R56.64+0x18], R30 ;  /* 0x0000181e38007986 */ /* 0x000fe8000c101b06 */
[----:B------:R-:W-:Y:S01]  /*71b0*/  STG.E.64 desc[UR6][R56.64+0x10], R54 ;  /* 0x0000103638007986 */ /* 0x000fe2000c101b06 */
[----:B------:R-:W-:-:S03]  /*71c0*/  SHF.R.S32.HI R35, RZ, 0x1f, R18 ;  /* 0x0000001fff237819 */ /* 0x000fc60000011412 */
[----:B------:R-:W-:Y:S01]  /*71d0*/  STG.E.64 desc[UR6][R58.64+0x8], R14 ;  /* 0x0000080e3a007986 */ /* 0x000fe2000c101b06 */
[----:B------:R-:W-:Y:S01]  /*71e0*/  IMAD.MOV.U32 R34, RZ, RZ, R18 ;  /* 0x000000ffff227224 */ /* 0x000fe200078e0012 */
[----:B0-----:R-:W-:Y:S02]  /*71f0*/  IADD3 R12, P1, PT, R56, 0x80, RZ ;  /* 0x00000080380c7810 */ /* 0x001fe40007f3e0ff */
[----:B------:R-:W-:Y:S04]  /*7200*/  STG.E.64 desc[UR6][R56.64+0x28], R32 ;  /* 0x0000282038007986 */ /* 0x000fe8000c101b06 */
[----:B------:R-:W-:Y:S01]  /*7210*/  STG.E.64 desc[UR6][R56.64+0x20], R54 ;  /* 0x0000203638007986 */ /* 0x000fe2000c101b06 */
[----:B------:R-:W-:-:S03]  /*7220*/  SHF.R.S32.HI R25, RZ, 0x1f, R19 ;  /* 0x0000001fff197819 */ /* 0x000fc60000011413 */
[----:B------:R0:W-:Y:S01]  /*7230*/  STG.E.64 desc[UR6][R58.64+0x10], R8 ;  /* 0x000010083a007986 */ /* 0x0001e2000c101b06 */
[----:B------:R-:W-:Y:S01]  /*7240*/  IMAD.MOV.U32 R24, RZ, RZ, R19 ;  /* 0x000000ffff187224 */ /* 0x000fe200078e0013 */
[----:B------:R-:W-:Y:S02]  /*7250*/  IADD3.X R13, PT, PT, RZ, R57, RZ, P1, !PT ;  /* 0x00000039ff0d7210 */ /* 0x000fe40000ffe4ff */
[----:B------:R-:W-:Y:S04]  /*7260*/  STG.E.64 desc[UR6][R56.64+0x38], R20 ;  /* 0x0000381438007986 */ /* 0x000fe8000c101b06 */
        /* <DEDUP_REMOVED lines=8> */
[----:B------:R0:W-:Y:S04]  /*72f0*/  STG.E.64 desc[UR6][R56.64+0x50], R54 ;  /* 0x0000503638007986 */ /* 0x0001e8000c101b06 */
[----:B------:R1:W-:Y:S01]  /*7300*/  STG.E.64 desc[UR6][R58.64+0x28], R6 ;  /* 0x000028063a007986 */ /* 0x0003e2000c101b06 */
[----:B0-----:R-:W-:-:S02]  /*7310*/  IMAD.MOV.U32 R56, RZ, RZ, R12 ;  /* 0x000000ffff387224 */ /* 0x001fc400078e000c */
[----:B------:R-:W-:Y:S01]  /*7320*/  IMAD.MOV.U32 R57, RZ, RZ, R13 ;  /* 0x000000ffff397224 */ /* 0x000fe200078e000d */
[----:B-1----:R-:W-:Y:S01]  /*7330*/  MOV R58, R8 ;  /* 0x00000008003a7202 */ /* 0x002fe20000000f00 */
[----:B------:R-:W-:-:S07]  /*7340*/  IMAD.MOV.U32 R59, RZ, RZ, R9 ;  /* 0x000000ffff3b7224 */ /* 0x000fce00078e0009 */
.L_x_94:
[----:B------:R-:W-:Y:S05]  /*7350*/  BSYNC.RECONVERGENT B2 ;  /* 0x0000000000027941 */ /* 0x000fea0003800200 */
.L_x_93:
[----:B------:R-:W-:-:S13]  /*7360*/  ISETP.NE.OR P0, PT, R62, RZ, P0 ;  /* 0x000000ff3e00720c */ /* 0x000fda0000705670 */
[----:B------:R-:W-:Y:S05]  /*7370*/  @!P0 BREAK.RELIABLE B1 ;  /* 0x0000000000018942 */ /* 0x000fea0003800100 */
[----:B------:R-:W-:Y:S05]  /*7380*/  @!P0 BRA `(.L_x_87) ;  /* 0x0000000000948947 */ /* 0x000fea0003800000 */
.L_x_89:
[----:B------:R-:W-:Y:S05]  /*7390*/  BSYNC.RELIABLE B1 ;  /* 0x0000000000017941 */ /* 0x000fea0003800100 */
.L_x_88:
[----:B-1--4-:R0:W2:Y:S04]  /*73a0*/  LDL.128 R20, [R0] ;  /* 0x0000000000147983 */ /* 0x0120a80000100c00 */
[----:B------:R-:W3:Y:S04]  /*73b0*/  LDL.128 R8, [R60+-0x10] ;  /* 0xfffff0003c087983 */ /* 0x000ee80000100c00 */
[----:B------:R1:W4:Y:S01]  /*73c0*/  LDL.128 R16, [R60] ;  /* 0x000000003c107983 */ /* 0x0003220000100c00 */
[----:B------:R-:W-:Y:S02]  /*73d0*/  VIADD R62, R62, 0x4 ;  /* 0x000000043e3e7836 */ /* 0x000fe40000000000 */
[----:B0-----:R-:W-:Y:S01]  /*73e0*/  VIADD R0, R0, 0x10 ;  /* 0x0000001000007836 */ /* 0x001fe20000000000 */
[----:B------:R-:W-:Y:S02]  /*73f0*/  STG.E.64 desc[UR6][R56.64+-0x20], R54 ;  /* 0xffffe03638007986 */ /* 0x000fe4000c101b06 */
[----:B------:R-:W-:Y:S01]  /*7400*/  ISETP.NE.AND P0, PT, R62, RZ, PT ;  /* 0x000000ff3e00720c */ /* 0x000fe20003f05270 */
[----:B-1----:R-:W-:Y:S01]  /*7410*/  VIADD R60, R60, 0x20 ;  /* 0x000000203c3c7836 */ /* 0x002fe20000000000 */
        /* <DEDUP_REMOVED lines=9> */
[----:B---3--:R1:W-:Y:S04]  /*74b0*/  STG.E.64 desc[UR6][R58.64+-0x10], R8 ;  /* 0xfffff0083a007986 */ /* 0x0083e8000c101b06 */
[----:B------:R-:W-:Y:S04]  /*74c0*/  STG.E.64 desc[UR6][R56.64+-0x8], R6 ;  /* 0xfffff80638007986 */ /* 0x000fe8000c101b06 */
[----:B------:R-:W-:Y:S01]  /*74d0*/  STG.E.64 desc[UR6][R56.64+-0x10], R54 ;  /* 0xfffff03638007986 */ /* 0x000fe2000c101b06 */
[----:B0-----:R-:W-:-:S03]  /*74e0*/  IADD3 R4, P2, PT, R58, 0x20, RZ ;  /* 0x000000203a047810 */ /* 0x001fc60007f5e0ff */
[----:B------:R-:W-:Y:S01]  /*74f0*/  STG.E.64 desc[UR6][R58.64+-0x8], R10 ;  /* 0xfffff80a3a007986 */ /* 0x000fe2000c101b06 */
[----:B-1----:R-:W-:Y:S01]  /*7500*/  IADD3 R8, P1, PT, R56, 0x40, RZ ;  /* 0x0000004038087810 */ /* 0x002fe20007f3e0ff */
[----:B------:R-:W-:Y:S02]  /*7510*/  IMAD.X R5, RZ, RZ, R59, P2 ;  /* 0x000000ffff057224 */ /* 0x000fe400010e063b */
[----:B------:R-:W-:Y:S01]  /*7520*/  STG.E.64 desc[UR6][R56.64+0x8], R12 ;  /* 0x0000080c38007986 */ /* 0x000fe2000c101b06 */
[----:B------:R-:W-:-:S03]  /*7530*/  IADD3.X R9, PT, PT, RZ, R57, RZ, P1, !PT ;  /* 0x00000039ff097210 */ /* 0x000fc60000ffe4ff */
[----:B------:R-:W-:Y:S04]  /*7540*/  STG.E.64 desc[UR6][R56.64], R54 ;  /* 0x0000003638007986 */ /* 0x000fe8000c101b06 */
[----:B----4-:R-:W-:Y:S04]  /*7550*/  STG.E.64 desc[UR6][R58.64], R16 ;  /* 0x000000103a007986 */ /* 0x010fe8000c101b06 */
[----:B------:R-:W-:Y:S04]  /*7560*/  STG.E.64 desc[UR6][R56.64+0x18], R14 ;  /* 0x0000180e38007986 */ /* 0x000fe8000c101b06 */
[----:B------:R0:W-:Y:S04]  /*7570*/  STG.E.64 desc[UR6][R56.64+0x10], R54 ;  /* 0x0000103638007986 */ /* 0x0001e8000c101b06 */
[----:B------:R1:W-:Y:S01]  /*7580*/  STG.E.64 desc[UR6][R58.64+0x8], R18 ;  /* 0x000008123a007986 */ /* 0x0003e2000c101b06 */
[----:B0-----:R-:W-:-:S02]  /*7590*/  IMAD.MOV.U32 R56, RZ, RZ, R8 ;  /* 0x000000ffff387224 */ /* 0x001fc400078e0008 */
[----:B------:R-:W-:Y:S02]  /*75a0*/  IMAD.MOV.U32 R57, RZ, RZ, R9 ;  /* 0x000000ffff397224 */ /* 0x000fe400078e0009 */
[----:B-1----:R-:W-:Y:S01]  /*75b0*/  IMAD.MOV.U32 R58, RZ, RZ, R4 ;  /* 0x000000ffff3a7224 */ /* 0x002fe200078e0004 */
[----:B------:R-:W-:Y:S01]  /*75c0*/  MOV R59, R5 ;  /* 0x00000005003b7202 */ /* 0x000fe20000000f00 */
[----:B------:R-:W-:Y:S06]  /*75d0*/  @P0 BRA `(.L_x_88) ;  /* 0xfffffffc00700947 */ /* 0x000fec000383ffff */
.L_x_87:
[----:B------:R-:W-:Y:S05]  /*75e0*/  BSYNC.RECONVERGENT B0 ;  /* 0x0000000000007941 */ /* 0x000fea0003800200 */
.L_x_86:
[----:B------:R-:W-:-:S13]  /*75f0*/  ISETP.NE.AND P0, PT, R3, RZ, PT ;  /* 0x000000ff0300720c */ /* 0x000fda0003f05270 */
[----:B------:R-:W-:Y:S05]  /*7600*/  @!P0 EXIT ;  /* 0x000000000000894d */ /* 0x000fea0003800000 */
[----:B------:R-:W0:Y:S01]  /*7610*/  LDCU.64 UR8, c[0x0][0x3f0] ;  /* 0x00007e00ff0877ac */ /* 0x000e220008000a00 */
[----:B------:R-:W-:Y:S01]  /*7620*/  IADD3 R11, P0, PT, R52, R61, RZ ;  /* 0x0000003d340b7210 */ /* 0x000fe20007f1e0ff */
[C---:B------:R-:W-:Y:S01]  /*7630*/  IMAD R13, R61.reuse, 0x8, R2 ;  /* 0x000000083d0d7824 */ /* 0x040fe200078e0202 */
[----:B------:R-:W2:Y:S01]  /*7640*/  LDCU.64 UR4, c[0x0][0x400] ;  /* 0x00008000ff0477ac */ /* 0x000ea20008000a00 */
[----:B------:R-:W-:Y:S02]  /*7650*/  IMAD R61, R61, 0x4, R1 ;  /* 0x000000043d3d7824 */ /* 0x000fe400078e0201 */
[----:B------:R-:W-:Y:S02]  /*7660*/  IMAD.X R52, RZ, RZ, R53, P0 ;  /* 0x000000ffff347224 */ /* 0x000fe400000e0635 */
[----:B------:R-:W-:Y:S01]  /*7670*/  IMAD.MOV R0, RZ, RZ, -R3 ;  /* 0x000000ffff007224 */ /* 0x000fe200078e0a03 */
[----:B0-----:R-:W-:-:S04]  /*7680*/  LEA R6, P1, R11, UR8, 0x4 ;  /* 0x000000080b067c11 */ /* 0x001fc8000f8220ff */
[----:B------:R-:W-:Y:S02]  /*7690*/  IADD3 R6, P2, PT, R6, 0x8, RZ ;  /* 0x0000000806067810 */ /* 0x000fe40007f5e0ff */
[C---:B------:R-:W-:Y:S02]  /*76a0*/  LEA.HI.X R7, R11.reuse, UR9, R52, 0x4, P1 ;  /* 0x000000090b077c11 */ /* 0x040fe400088f2434 */
[----:B--2---:R-:W-:-:S03]  /*76b0*/  LEA R12, P0, R11, UR4, 0x3 ;  /* 0x000000040b0c7c11 */ /* 0x004fc6000f8018ff */
[----:B------:R-:W-:Y:S01]  /*76c0*/  IMAD.X R7, RZ, RZ, R7, P2 ;  /* 0x000000ffff077224 */ /* 0x000fe200010e0607 */
[----:B------:R-:W-:-:S09]  /*76d0*/  LEA.HI.X R11, R11, UR5, R52, 0x3, P0 ;  /* 0x000000050b0b7c11 */ /* 0x000fd200080f1c34 */
.L_x_95:
[----:B0-----:R-:W2:Y:S04]  /*76e0*/  LDL R2, [R61] ;  /* 0x000000003d027983 */ /* 0x001ea80000100800 */
[----:B------:R-:W3:Y:S01]  /*76f0*/  LDL.64 R4, [R13] ;  /* 0x000000000d047983 */ /* 0x000ee20000100a00 */
[----:B------:R-:W-:Y:S01]  /*7700*/  VIADD R0, R0, 0x1 ;  /* 0x0000000100007836 */ /* 0x000fe20000000000 */
[----:B------:R-:W-:Y:S02]  /*7710*/  IADD3 R10, P1, PT, R12, 0x8, RZ ;  /* 0x000000080c0a7810 */ /* 0x000fe40007f3e0ff */
[----:B------:R-:W-:Y:S01]  /*7720*/  IADD3 R8, P2, PT, R6, 0x10, RZ ;  /* 0x0000001006087810 */ /* 0x000fe20007f5e0ff */
[----:B------:R-:W-:Y:S01]  /*7730*/  STG.E.64 desc[UR6][R6.64+-0x8], R54 ;  /* 0xfffff83606007986 */ /* 0x000fe2000c101b06 */
[----:B------:R-:W-:-:S02]  /*7740*/  ISETP.NE.AND P0, PT, R0, RZ, PT ;  /* 0x000000ff0000720c */ /* 0x000fc40003f05270 */
[----:B------:R-:W-:Y:S02]  /*7750*/  IADD3.X R9, PT, PT, RZ, R7, RZ, P2, !PT ;  /* 0x00000007ff097210 */ /* 0x000fe400017fe4ff */
[----:B--2---:R-:W-:-:S05]  /*7760*/  SHF.R.S32.HI R3, RZ, 0x1f, R2 ;  /* 0x0000001fff037819 */ /* 0x004fca0000011402 */
[----:B------:R0:W-:Y:S02]  /*7770*/  STG.E.64 desc[UR6][R6.64], R2 ;  /* 0x0000000206007986 */ /* 0x0001e4000c101b06 */
[----:B0-----:R-:W-:Y:S02]  /*7780*/  IMAD.MOV.U32 R2, RZ, RZ, R12 ;  /* 0x000000ffff027224 */ /* 0x001fe400078e000c */
[--C-:B------:R-:W-:Y:S02]  /*7790*/  IMAD.MOV.U32 R3, RZ, RZ, R11.reuse ;  /* 0x000000ffff037224 */ /* 0x100fe400078e000b */
[----:B------:R-:W-:-:S03]  /*77a0*/  IMAD.X R11, RZ, RZ, R11, P1 ;  /* 0x000000ffff0b7224 */ /* 0x000fc600008e060b */
[----:B---3--:R0:W-:Y:S01]  /*77b0*/  STG.E.64 desc[UR6][R2.64], R4 ;  /* 0x0000000402007986 */ /* 0x0081e2000c101b06 */
[----:B------:R-:W-:Y:S05]  /*77c0*/  @!P0 EXIT ;  /* 0x000000000000894d */ /* 0x000fea0003800000 */
[----:B------:R-:W-:Y:S02]  /*77d0*/  VIADD R13, R13, 0x8 ;  /* 0x000000080d0d7836 */ /* 0x000fe40000000000 */
[----:B------:R-:W-:Y:S02]  /*77e0*/  VIADD R61, R61, 0x4 ;  /* 0x000000043d3d7836 */ /* 0x000fe40000000000 */
[----:B------:R-:W-:Y:S02]  /*77f0*/  IMAD.MOV.U32 R12, RZ, RZ, R10 ;  /* 0x000000ffff0c7224 */ /* 0x000fe400078e000a */
[----:B------:R-:W-:Y:S02]  /*7800*/  IMAD.MOV.U32 R6, RZ, RZ, R8 ;  /* 0x000000ffff067224 */ /* 0x000fe400078e0008 */
[----:B------:R-:W-:Y:S01]  /*7810*/  IMAD.MOV.U32 R7, RZ, RZ, R9 ;  /* 0x000000ffff077224 */ /* 0x000fe200078e0009 */
[----:B------:R-:W-:Y:S06]  /*7820*/  BRA `(.L_x_95) ;  /* 0xfffffffc00ac7947 */ /* 0x000fec000383ffff */
.L_x_74:
[----:B------:R-:W0:Y:S02]  /*7830*/  LDCU.S8 UR4, c[0x0][0x411] ;  /* 0x00008220ff0477ac */ /* 0x000e240008000200 */
[----:B0-----:R-:W-:-:S09]  /*7840*/  UISETP.NE.AND UP0, UPT, UR4, URZ, UPT ;  /* 0x000000ff0400728c */ /* 0x001fd2000bf05270 */
[----:B------:R-:W-:Y:S05]  /*7850*/  BRA.U UP0, `(.L_x_96) ;  /* 0x0000000500ac7547 */ /* 0x000fea000b800000 */
[C---:B------:R-:W-:Y:S01]  /*7860*/  IADD3 R0, PT, PT, R30.reuse, -0x1, RZ ;  /* 0xffffffff1e007810 */ /* 0x040fe20007ffe0ff */
[----:B------:R-:W-:Y:S01]  /*7870*/  BSSY.RECONVERGENT B0, `(.L_x_97) ;  /* 0x000003f000007945 */ /* 0x000fe20003800200 */
[----:B------:R-:W-:Y:S02]  /*7880*/  LOP3.LUT R44, R30, 0x3, RZ, 0xc0, !PT ;  /* 0x000000031e2c7812 */ /* 0x000fe400078ec0ff */
[----:B------:R-:W-:Y:S01]  /*7890*/  ISETP.GE.U32.AND P0, PT, R0, 0x3, PT ;  /* 0x000000030000780c */ /* 0x000fe20003f06070 */
[----:B------:R-:W-:Y:S01]  /*78a0*/  IMAD.MOV.U32 R0, RZ, RZ, RZ ;  /* 0x000000ffff007224 */ /* 0x000fe200078e00ff */
[----:B------:R-:W-:-:S11]  /*78b0*/  ISETP.NE.AND P1, PT, R44, RZ, PT ;  /* 0x000000ff2c00720c */ /* 0x000fd60003f25270 */
[----:B------:R-:W-:Y:S05]  /*78c0*/  @!P0 BRA `(.L_x_98) ;  /* 0x0000000000e48947 */ /* 0x000fea0003800000 */
[----:B------:R-:W-:Y:S01]  /*78d0*/  LOP3.LUT R0, R30, 0x7ffffffc, RZ, 0xc0, !PT ;  /* 0x7ffffffc1e007812 */ /* 0x000fe200078ec0ff */
[----:B------:R-:W-:-:S07]  /*78e0*/  IMAD.MOV.U32 R45, RZ, RZ, RZ ;  /* 0x000000ffff2d7224 */ /* 0x000fce00078e00ff */
.L_x_99:
[C---:B0-----:R-:W-:Y:S01]  /*78f0*/  IMAD R4, R45.reuse, 0x4, R1 ;  /* 0x000000042d047824 */ /* 0x041fe200078e0201 */
[----:B------:R-:W0:Y:S01]  /*7900*/  LDC.64 R42, c[0x0][0x408] ;  /* 0x00010200ff2a7b82 */ /* 0x000e220000000a00 */
[----:B------:R-:W-:Y:S01]  /*7910*/  IMAD R2, R45, 0x3, RZ ;  /* 0x000000032d027824 */ /* 0x000fe200078e02ff */
[----:B------:R-:W2:Y:S03]  /*7920*/  LDCU.64 UR4, c[0x0][0x3f0] ;  /* 0x00007e00ff0477ac */ /* 0x000ea60008000a00 */
[----:B------:R-:W3:Y:S01]  /*7930*/  LDL.128 R4, [R4] ;  /* 0x0000000004047983 */ /* 0x000ee20000100c00 */
[C---:B-1----:R-:W-:Y:S02]  /*7940*/  IMAD R34, R2.reuse, 0x8, R3 ;  /* 0x0000000802227824 */ /* 0x042fe400078e0203 */
[C---:B------:R-:W-:Y:S01]  /*7950*/  VIADD R16, R2.reuse, 0x6 ;  /* 0x0000000602107836 */ /* 0x040fe20000000000 */
[----:B------:R-:W-:-:S02]  /*7960*/  IADD3 R2, PT, PT, R2, 0x9, RZ ;  /* 0x0000000902027810 */ /* 0x000fc40007ffe0ff */
[----:B------:R-:W5:Y:S01]  /*7970*/  LDL.128 R8, [R34] ;  /* 0x0000000022087983 */ /* 0x000f620000100c00 */
[--C-:B------:R-:W-:Y:S02]  /*7980*/  IMAD R38, R16, 0x8, R3.reuse ;  /* 0x0000000810267824 */ /* 0x100fe400078e0203 */
[----:B------:R-:W-:Y:S01]  /*7990*/  IMAD R2, R2, 0x8, R3 ;  /* 0x0000000802027824 */ /* 0x000fe200078e0203 */
[----:B------:R-:W5:Y:S04]  /*79a0*/  LDL.128 R12, [R34+0x10] ;  /* 0x00001000220c7983 */ /* 0x000f680000100c00 */
[----:B------:R1:W5:Y:S04]  /*79b0*/  LDL.128 R16, [R34+0x20] ;  /* 0x0000200022107983 */ /* 0x0003680000100c00 */
[----:B----4-:R-:W4:Y:S04]  /*79c0*/  LDL.128 R20, [R38] ;  /* 0x0000000026147983 */ /* 0x010f280000100c00 */
[----:B------:R1:W4:Y:S04]  /*79d0*/  LDL.128 R24, [R38+0x10] ;  /* 0x0000100026187983 */ /* 0x0003280000100c00 */
[----:B------:R-:W4:Y:S01]  /*79e0*/  LDL.128 R28, [R2+0x8] ;  /* 0x00000800021c7983 */ /* 0x000f220000100c00 */
[----:B------:R-:W-:Y:S01]  /*79f0*/  IADD3 R33, P0, PT, R52, R45, RZ ;  /* 0x0000002d34217210 */ /* 0x000fe20007f1e0ff */
[----:B------:R-:W-:-:S04]  /*7a00*/  VIADD R45, R45, 0x4 ;  /* 0x000000042d2d7836 */ /* 0x000fc80000000000 */
[----:B------:R-:W-:Y:S01]  /*7a10*/  IMAD.X R36, RZ, RZ, R53, P0 ;  /* 0x000000ffff247224 */ /* 0x000fe200000e0635 */
[C---:B--2---:R-:W-:Y:S01]  /*7a20*/  LEA R32, P0, R33.reuse, UR4, 0x4 ;  /* 0x0000000421207c11 */ /* 0x044fe2000f8020ff */
[----:B0-----:R-:W-:-:S03]  /*7a30*/  IMAD.WIDE.U32 R42, R33, 0x18, R42 ;  /* 0x00000018212a7825 */ /* 0x001fc600078e002a */
[----:B------:R-:W-:Y:S01]  /*7a40*/  LEA.HI.X R33, R33, UR5, R36, 0x4, P0 ;  /* 0x0000000521217c11 */ /* 0x000fe200080f2424 */
[----:B------:R-:W-:Y:S01]  /*7a50*/  IMAD R47, R36, 0x18, RZ ;  /* 0x00000018242f7824 */ /* 0x000fe200078e02ff */
[----:B------:R-:W-:-:S03]  /*7a60*/  ISETP.NE.AND P0, PT, R45, R0, PT ;  /* 0x000000002d00720c */ /* 0x000fc60003f05270 */
[----:B------:R0:W-:Y:S01]  /*7a70*/  STG.E.64 desc[UR6][R32.64], R54 ;  /* 0x0000003620007986 */ /* 0x0001e2000c101b06 */
[--C-:B---3--:R-:W-:Y:S01]  /*7a80*/  SHF.R.S32.HI R35, RZ, 0x1f, R4.reuse ;  /* 0x0000001fff237819 */ /* 0x108fe20000011404 */
[----:B-1----:R-:W-:Y:S01]  /*7a90*/  IMAD.MOV.U32 R34, RZ, RZ, R4 ;  /* 0x000000ffff227224 */ /* 0x002fe200078e0004 */
[--C-:B------:R-:W-:Y:S01]  /*7aa0*/  SHF.R.S32.HI R37, RZ, 0x1f, R5.reuse ;  /* 0x0000001fff257819 */ /* 0x100fe20000011405 */
[----:B------:R-:W-:Y:S01]  /*7ab0*/  IMAD.MOV.U32 R36, RZ, RZ, R5 ;  /* 0x000000ffff247224 */ /* 0x000fe200078e0005 */
[----:B------:R-:W-:Y:S01]  /*7ac0*/  SHF.R.S32.HI R39, RZ, 0x1f, R6 ;  /* 0x0000001fff277819 */ /* 0x000fe20000011406 */
[----:B------:R-:W-:Y:S01]  /*7ad0*/  IMAD.IADD R5, R43, 0x1, R47 ;  /* 0x000000012b057824 */ /* 0x000fe200078e022f */
[----:B------:R0:W-:Y:S01]  /*7ae0*/  STG.E.64 desc[UR6][R32.64+0x8], R34 ;  /* 0x0000082220007986 */ /* 0x0001e2000c101b06 */
[----:B------:R-:W-:Y:S01]  /*7af0*/  IMAD.MOV.U32 R4, RZ, RZ, R42 ;  /* 0x000000ffff047224 */ /* 0x000fe200078e002a */
[----:B------:R-:W-:Y:S01]  /*7b00*/  SHF.R.S32.HI R41, RZ, 0x1f, R7 ;  /* 0x0000001fff297819 */ /* 0x000fe20000011407 */
[----:B------:R-:W-:Y:S01]  /*7b10*/  IMAD.MOV.U32 R38, RZ, RZ, R6 ;  /* 0x000000ffff267224 */ /* 0x000fe200078e0006 */
[----:B------:R-:W-:-:S02]  /*7b20*/  MOV R40, R7 ;  /* 0x0000000700287202 */ /* 0x000fc40000000f00 */
[----:B-----5:R0:W-:Y:S04]  /*7b30*/  STG.E.64 desc[UR6][R4.64], R8 ;  /* 0x0000000804007986 */ /* 0x0201e8000c101b06 */
        /* <DEDUP_REMOVED lines=12> */
[----:B------:R0:W-:Y:S04]  /*7c00*/  STG.E.64 desc[UR6][R32.64+0x38], R40 ;  /* 0x0000382820007986 */ /* 0x0001e8000c101b06 */
[----:B------:R0:W-:Y:S04]  /*7c10*/  STG.E.64 desc[UR6][R32.64+0x30], R54 ;  /* 0x0000303620007986 */ /* 0x0001e8000c101b06 */
[----:B------:R0:W-:Y:S04]  /*7c20*/  STG.E.64 desc[UR6][R4.64+0x48], R26 ;  /* 0x0000481a04007986 */ /* 0x0001e8000c101b06 */
[----:B------:R0:W-:Y:S04]  /*7c30*/  STG.E.64 desc[UR6][R4.64+0x50], R28 ;  /* 0x0000501c04007986 */ /* 0x0001e8000c101b06 */
[----:B------:R0:W-:Y:S01]  /*7c40*/  STG.E.64 desc[UR6][R4.64+0x58], R30 ;  /* 0x0000581e04007986 */ /* 0x0001e2000c101b06 */
[----:B------:R-:W-:Y:S05]  /*7c50*/  @P0 BRA `(.L_x_99) ;  /* 0xfffffffc00240947 */ /* 0x000fea000383ffff */
.L_x_98:
[----:B------:R-:W-:Y:S05]  /*7c60*/  BSYNC.RECONVERGENT B0 ;  /* 0x0000000000007941 */ /* 0x000fea0003800200 */
.L_x_97:
[----:B------:R-:W-:Y:S05]  /*7c70*/  @!P1 EXIT ;  /* 0x000000000000994d */ /* 0x000fea0003800000 */
[----:B0-----:R-:W0:Y:S01]  /*7c80*/  LDC.64 R4, c[0x0][0x408] ;  /* 0x00010200ff047b82 */ /* 0x001e220000000a00 */
[----:B------:R-:W2:Y:S01]  /*7c90*/  LDCU.64 UR4, c[0x0][0x3f0] ;  /* 0x00007e00ff0477ac */ /* 0x000ea20008000a00 */
[----:B------:R-:W-:Y:S01]  /*7ca0*/  IADD3 R11, P0, PT, R52, R0, RZ ;  /* 0x00000000340b7210 */ /* 0x000fe20007f1e0ff */
[C---:B------:R-:W-:Y:S02]  /*7cb0*/  IMAD R2, R0.reuse, 0x3, RZ ;  /* 0x0000000300027824 */ /* 0x040fe400078e02ff */
[----:B------:R-:W-:Y:S02]  /*7cc0*/  IMAD R16, R0, 0x4, R1 ;  /* 0x0000000400107824 */ /* 0x000fe400078e0201 */
[----:B------:R-:W-:Y:S02]  /*7cd0*/  IMAD.X R52, RZ, RZ, R53, P0 ;  /* 0x000000ffff347224 */ /* 0x000fe400000e0635 */
[----:B------:R-:W-:Y:S02]  /*7ce0*/  IMAD R2, R2, 0x8, R3 ;  /* 0x0000000802027824 */ /* 0x000fe400078e0203 */
[----:B------:R-:W-:-:S02]  /*7cf0*/  IMAD R13, R52, 0x18, RZ ;  /* 0x00000018340d7824 */ /* 0x000fc400078e02ff */
[----:B------:R-:W-:Y:S01]  /*7d00*/  IMAD.MOV R0, RZ, RZ, -R44 ;  /* 0x000000ffff007224 */ /* 0x000fe200078e0a2c */
[----:B------:R-:W-:Y:S02]  /*7d10*/  IADD3 R17, PT, PT, R2, 0x10, RZ ;  /* 0x0000001002117810 */ /* 0x000fe40007ffe0ff */
[----:B--2---:R-:W-:-:S04]  /*7d20*/  LEA R10, P0, R11, UR4, 0x4 ;  /* 0x000000040b0a7c11 */ /* 0x004fc8000f8020ff */
[----:B------:R-:W-:Y:S01]  /*7d30*/  IADD3 R10, P1, PT, R10, 0x8, RZ ;  /* 0x000000080a0a7810 */ /* 0x000fe20007f3e0ff */
[C---:B0-----:R-:W-:Y:S01]  /*7d40*/  IMAD.WIDE.U32 R4, R11.reuse, 0x18, R4 ;  /* 0x000000180b047825 */ /* 0x041fe200078e0004 */
[----:B------:R-:W-:Y:S02]  /*7d50*/  LEA.HI.X R11, R11, UR5, R52, 0x4, P0 ;  /* 0x000000050b0b7c11 */ /* 0x000fe400080f2434 */
[----:B------:R-:W-:-:S03]  /*7d60*/  IADD3 R12, P2, PT, R4, 0x8, RZ ;  /* 0x00000008040c7810 */ /* 0x000fc60007f5e0ff */
[----:B------:R-:W-:Y:S02]  /*7d70*/  IMAD.X R11, RZ, RZ, R11, P1 ;  /* 0x000000ffff0b7224 */ /* 0x000fe400008e060b */
[----:B------:R-:W-:-:S08]  /*7d80*/  IMAD.X R13, R5, 0x1, R13, P2 ;  /* 0x00000001050d7824 */ /* 0x000fd000010e060d */
.L_x_100:
[----:B0-----:R-:W2:Y:S04]  /*7d90*/  LDL R2, [R16] ;  /* 0x0000000010027983 */ /* 0x001ea80000100800 */
[----:B------:R-:W3:Y:S04]  /*7da0*/  LDL.64 R4, [R17+-0x10] ;  /* 0xfffff00011047983 */ /* 0x000ee80000100a00 */
[----:B------:R-:W5:Y:S04]  /*7db0*/  LDL.64 R6, [R17+-0x8] ;  /* 0xfffff80011067983 */ /* 0x000f680000100a00 */
[----:B------:R-:W4:Y:S01]  /*7dc0*/  LDL.64 R8, [R17] ;  /* 0x0000000011087983 */ /* 0x000f220000100a00 */
[----:B------:R-:W-:Y:S01]  /*7dd0*/  VIADD R0, R0, 0x1 ;  /* 0x0000000100007836 */ /* 0x000fe20000000000 */
[----:B------:R-:W-:-:S02]  /*7de0*/  IADD3 R14, P1, PT, R10, 0x10, RZ ;  /* 0x000000100a0e7810 */ /* 0x000fc40007f3e0ff */
[----:B------:R-:W-:Y:S02]  /*7df0*/  STG.E.64 desc[UR6][R10.64+-0x8], R54 ;  /* 0xfffff8360a007986 */ /* 0x000fe4000c101b06 */
[----:B------:R-:W-:Y:S01]  /*7e00*/  ISETP.NE.AND P0, PT, R0, RZ, PT ;  /* 0x000000ff0000720c */ /* 0x000fe20003f05270 */
[----:B------:R-:W-:Y:S01]  /*7e10*/  IMAD.X R15, RZ, RZ, R11, P1 ;  /* 0x000000ffff0f7224 */ /* 0x000fe200008e060b */
[----:B--2---:R-:W-:-:S05]  /*7e20*/  SHF.R.S32.HI R3, RZ, 0x1f, R2 ;  /* 0x0000001fff037819 */ /* 0x004fca0000011402 */
[----:B------:R0:W-:Y:S02]  /*7e30*/  STG.E.64 desc[UR6][R10.64], R2 ;  /* 0x000000020a007986 */ /* 0x0001e4000c101b06 */
[----:B0-----:R-:W-:Y:S02]  /*7e40*/  IMAD.MOV.U32 R2, RZ, RZ, R12 ;  /* 0x000000ffff027224 */ /* 0x001fe400078e000c */
[----:B------:R-:W-:-:S03]  /*7e50*/  IMAD.MOV.U32 R3, RZ, RZ, R13 ;  /* 0x000000ffff037224 */ /* 0x000fc600078e000d */
[----:B------:R-:W-:Y:S02]  /*7e60*/  IADD3 R12, P2, PT, R2, 0x18, RZ ;  /* 0x00000018020c7810 */ /* 0x000fe40007f5e0ff */
[----:B---3--:R0:W-:Y:S02]  /*7e70*/  STG.E.64 desc[UR6][R2.64+-0x8], R4 ;  /* 0xfffff80402007986 */ /* 0x0081e4000c101b06 */
[----:B------:R-:W-:Y:S02]  /*7e80*/  IADD3.X R13, PT, PT, RZ, R3, RZ, P2, !PT ;  /* 0x00000003ff0d7210 */ /* 0x000fe400017fe4ff */
[----:B-----5:R0:W-:Y:S04]  /*7e90*/  STG.E.64 desc[UR6][R2.64], R6 ;  /* 0x0000000602007986 */ /* 0x0201e8000c101b06 */
[----:B----4-:R0:W-:Y:S01]  /*7ea0*/  STG.E.64 desc[UR6][R2.64+0x8], R8 ;  /* 0x0000080802007986 */ /* 0x0101e2000c101b06 */
[----:B------:R-:W-:Y:S05]  /*7eb0*/  @!P0 EXIT ;  /* 0x000000000000894d */ /* 0x000fea0003800000 */
[----:B------:R-:W-:Y:S02]  /*7ec0*/  VIADD R17, R17, 0x18 ;  /* 0x0000001811117836 */ /* 0x000fe40000000000 */
[----:B------:R-:W-:Y:S02]  /*7ed0*/  VIADD R16, R16, 0x4 ;  /* 0x0000000410107836 */ /* 0x000fe40000000000 */
[----:B------:R-:W-:Y:S02]  /*7ee0*/  IMAD.MOV.U32 R10, RZ, RZ, R14 ;  /* 0x000000ffff0a7224 */ /* 0x000fe400078e000e */
[----:B------:R-:W-:Y:S01]  /*7ef0*/  IMAD.MOV.U32 R11, RZ, RZ, R15 ;  /* 0x000000ffff0b7224 */ /* 0x000fe200078e000f */
[----:B------:R-:W-:Y:S06]  /*7f00*/  BRA `(.L_x_100) ;  /* 0xfffffffc00a07947 */ /* 0x000fec000383ffff */
.L_x_96:
[C---:B------:R-:W-:Y:S01]  /*7f10*/  VIADD R4, R30.reuse, 0xffffffff ;  /* 0xffffffff1e047836 */ /* 0x040fe20000000000 */
[----:B------:R-:W-:Y:S01]  /*7f20*/  LOP3.LUT R0, R30, 0x3, RZ, 0xc0, !PT ;  /* 0x000000031e007812 */ /* 0x000fe200078ec0ff */
[----:B------:R-:W-:Y:S01]  /*7f30*/  BSSY.RECONVERGENT B0, `(.L_x_101) ;  /* 0x0000048000007945 */ /* 0x000fe20003800200 */
[----:B------:R-:W-:Y:S02]  /*7f40*/  HFMA2 R59, -RZ, RZ, 0, 0 ;  /* 0x00000000ff3b7431 */ /* 0x000fe400000001ff */
[----:B------:R-:W-:Y:S02]  /*7f50*/  ISETP.GE.U32.AND P1, PT, R4, 0x3, PT ;  /* 0x000000030400780c */ /* 0x000fe40003f26070 */
[----:B------:R-:W-:-:S11]  /*7f60*/  ISETP.NE.AND P0, PT, R0, RZ, PT ;  /* 0x000000ff0000720c */ /* 0x000fd60003f05270 */
[----:B------:R-:W-:Y:S05]  /*7f70*/  @!P1 BRA `(.L_x_102) ;  /* 0x00000004000c9947 */ /* 0x000fea0003800000 */
[----:B------:R-:W-:Y:S01]  /*7f80*/  LOP3.LUT R59, R30, 0x7ffffffc, RZ, 0xc0, !PT ;  /* 0x7ffffffc1e3b7812 */ /* 0x000fe200078ec0ff */
[----:B------:R-:W-:-:S07]  /*7f90*/  IMAD.MOV.U32 R58, RZ, RZ, RZ ;  /* 0x000000ffff3a7224 */ /* 0x000fce00078e00ff */
.L_x_103:
[C---:B0-----:R-:W-:Y:S01]  /*7fa0*/  IMAD R36, R58.reuse, 0x4, R1 ;  /* 0x000000043a247824 */ /* 0x041fe200078e0201 */
[----:B------:R-:W0:Y:S01]  /*7fb0*/  LDC.64 R56, c[0x0][0x408] ;  /* 0x00010200ff387b82 */ /* 0x000e220000000a00 */
[C---:B------:R-:W-:Y:S01]  /*7fc0*/  IMAD R4, R58.reuse, 0x3, RZ ;  /* 0x000000033a047824 */ /* 0x040fe200078e02ff */
[----:B------:R-:W2:Y:S01]  /*7fd0*/  LDCU.64 UR4, c[0x0][0x3f0] ;  /* 0x00007e00ff0477ac */ /* 0x000ea20008000a00 */
[----:B------:R-:W-:Y:S02]  /*7fe0*/  IMAD R42, R58, 0x8, R2 ;  /* 0x000000083a2a7824 */ /* 0x000fe400078e0202 */
[----:B-1----:R-:W3:Y:S01]  /*7ff0*/  LDL.128 R36, [R36] ;  /* 0x0000000024247983 */ /* 0x002ee20000100c00 */
[C---:B------:R-:W-:Y:S01]  /*8000*/  IMAD R40, R4.reuse, 0x8, R3 ;  /* 0x0000000804287824 */ /* 0x040fe200078e0203 */
[----:B------:R-:W1:Y:S01]  /*8010*/  LDCU.64 UR8, c[0x0][0x400] ;  /* 0x00008000ff0877ac */ /* 0x000e620008000a00 */
[C---:B------:R-:W-:Y:S01]  /*8020*/  VIADD R6, R4.reuse, 0x6 ;  /* 0x0000000604067836 */ /* 0x040fe20000000000 */
[----:B----4-:R-:W4:Y:S01]  /*8030*/  LDL.128 R24, [R42] ;  /* 0x000000002a187983 */ /* 0x010f220000100c00 */
[----:B------:R-:W-:-:S03]  /*8040*/  VIADD R4, R4, 0x9 ;  /* 0x0000000904047836 */ /* 0x000fc60000000000 */
[----:B------:R-:W5:Y:S01]  /*8050*/  LDL.128 R32, [R40] ;  /* 0x0000000028207983 */ /* 0x000f620000100c00 */
[----:B------:R-:W-:-:S03]  /*8060*/  LEA R43, R6, R3, 0x3 ;  /* 0x00000003062b7211 */ /* 0x000fc600078e18ff */
[----:B------:R-:W5:Y:S01]  /*8070*/  LDL.128 R28, [R40+0x10] ;  /* 0x00001000281c7983 */ /* 0x000f620000100c00 */
[----:B------:R-:W-:-:S03]  /*8080*/  IMAD R4, R4, 0x8, R3 ;  /* 0x0000000804047824 */ /* 0x000fc600078e0203 */
[----:B------:R2:W5:Y:S04]  /*8090*/  LDL.128 R20, [R40+0x20] ;  /* 0x0000200028147983 */ /* 0x0005680000100c00 */
[----:B------:R-:W5:Y:S04]  /*80a0*/  LDL.128 R16, [R42+0x10] ;  /* 0x000010002a107983 */ /* 0x000f680000100c00 */
[----:B------:R-:W5:Y:S04]  /*80b0*/  LDL.128 R12, [R43] ;  /* 0x000000002b0c7983 */ /* 0x000f680000100c00 */
[----:B------:R3:W5:Y:S04]  /*80c0*/  LDL.128 R8, [R43+0x10] ;  /* 0x000010002b087983 */ /* 0x0007680000100c00 */
[----:B------:R-:W5:Y:S01]  /*80d0*/  LDL.128 R4, [R4+0x8] ;  /* 0x0000080004047983 */ /* 0x000f620000100c00 */
[----:B------:R-:W-:Y:S01]  /*80e0*/  IADD3 R45, P1, PT, R52, R58, RZ ;  /* 0x0000003a342d7210 */ /* 0x000fe20007f3e0ff */
[----:B------:R-:W-:-:S03]  /*80f0*/  VIADD R58, R58, 0x4 ;  /* 0x000000043a3a7836 */ /* 0x000fc60000000000 */
[C---:B-1----:R-:W-:Y:S01]  /*8100*/  LEA R44, P2, R45.reuse, UR8, 0x3 ;  /* 0x000000082d2c7c11 */ /* 0x042fe2000f8418ff */
[----:B------:R-:W-:Y:S01]  /*8110*/  IMAD.X R46, RZ, RZ, R53, P1 ;  /* 0x000000ffff2e7224 */ /* 0x000fe200008e0635 */
[C---:B--2---:R-:W-:Y:S01]  /*8120*/  LEA R40, P1, R45.reuse, UR4, 0x4 ;  /* 0x000000042d287c11 */ /* 0x044fe2000f8220ff */
[----:B0-----:R-:W-:-:S03]  /*8130*/  IMAD.WIDE.U32 R56, R45, 0x18, R56 ;  /* 0x000000182d387825 */ /* 0x001fc600078e0038 */
[C-C-:B------:R-:W-:Y:S01]  /*8140*/  LEA.HI.X R41, R45.reuse, UR5, R46.reuse, 0x4, P1 ;  /* 0x000000052d297c11 */ /* 0x140fe200088f242e */
[----:B------:R-:W-:Y:S01]  /*8150*/  IMAD R61, R46, 0x18, RZ ;  /* 0x000000182e3d7824 */ /* 0x000fe200078e02ff */
[----:B------:R-:W-:Y:S02]  /*8160*/  LEA.HI.X R45, R45, UR9, R46, 0x3, P2 ;  /* 0x000000092d2d7c11 */ /* 0x000fe400090f1c2e */
[----:B------:R-:W-:Y:S01]  /*8170*/  ISETP.NE.AND P1, PT, R58, R59, PT ;  /* 0x0000003b3a00720c */ /* 0x000fe20003f25270 */
[----:B------:R0:W-:Y:S01]  /*8180*/  STG.E.64 desc[UR6][R40.64], R54 ;  /* 0x0000003628007986 */ /* 0x0001e2000c101b06 */
[--C-:B---3--:R-:W-:Y:S01]  /*8190*/  SHF.R.S32.HI R43, RZ, 0x1f, R36.reuse ;  /* 0x0000001fff2b7819 */ /* 0x108fe20000011424 */
[----:B------:R-:W-:Y:S01]  /*81a0*/  IMAD.MOV.U32 R42, RZ, RZ, R36 ;  /* 0x000000ffff2a7224 */ /* 0x000fe200078e0024 */
[--C-:B------:R-:W-:Y:S01]  /*81b0*/  SHF.R.S32.HI R47, RZ, 0x1f, R37.reuse ;  /* 0x0000001fff2f7819 */ /* 0x100fe20000011425 */
[----:B------:R-:W-:Y:S01]  /*81c0*/  IMAD.MOV.U32 R46, RZ, RZ, R37 ;  /* 0x000000ffff2e7224 */ /* 0x000fe200078e0025 */
[----:B------:R-:W-:Y:S01]  /*81d0*/  IADD3 R37, PT, PT, R57, R61, RZ ;  /* 0x0000003d39257210 */ /* 0x000fe20007ffe0ff */
[----:B------:R-:W-:Y:S01]  /*81e0*/  IMAD.MOV.U32 R36, RZ, RZ, R56 ;  /* 0x000000ffff247224 */ /* 0x000fe200078e0038 */
[----:B------:R0:W-:Y:S01]  /*81f0*/  STG.E.64 desc[UR6][R40.64+0x8], R42 ;  /* 0x0000082a28007986 */ /* 0x0001e2000c101b06 */
[--C-:B------:R-:W-:Y:S01]  /*8200*/  SHF.R.S32.HI R49, RZ, 0x1f, R38.reuse ;  /* 0x0000001fff317819 */ /* 0x100fe20000011426 */
[----:B------:R-:W-:Y:S01]  /*8210*/  IMAD.MOV.U32 R48, RZ, RZ, R38 ;  /* 0x000000ffff307224 */ /* 0x000fe200078e0026 */
[--C-:B------:R-:W-:Y:S01]  /*8220*/  SHF.R.S32.HI R51, RZ, 0x1f, R39.reuse ;  /* 0x0000001fff337819 */ /* 0x100fe20000011427 */
[----:B----4-:R0:W-:Y:S01]  /*8230*/  STG.E.64 desc[UR6][R44.64], R24 ;  /* 0x000000182c007986 */ /* 0x0101e2000c101b06 */
[----:B------:R-:W-:-:S03]  /*8240*/  IMAD.MOV.U32 R50, RZ, RZ, R39 ;  /* 0x000000ffff327224 */ /* 0x000fc600078e0027 */
        /* <DEDUP_REMOVED lines=22> */
.L_x_102:
[----:B------:R-:W-:Y:S05]  /*83b0*/  BSYNC.RECONVERGENT B0 ;  /* 0x0000000000007941 */ /* 0x000fea0003800200 */
.L_x_101:
[----:B------:R-:W-:Y:S05]  /*83c0*/  @!P0 EXIT ;  /* 0x000000000000894d */ /* 0x000fea0003800000 */
[----:B0-----:R-:W0:Y:S01]  /*83d0*/  LDC.64 R4, c[0x0][0x408] ;  /* 0x00010200ff047b82 */ /* 0x001e220000000a00 */
[----:B------:R-:W2:Y:S01]  /*83e0*/  LDCU.64 UR4, c[0x0][0x3f0] ;  /* 0x00007e00ff0477ac */ /* 0x000ea20008000a00 */
[----:B------:R-:W-:Y:S01]  /*83f0*/  IADD3 R19, P0, PT, R52, R59, RZ ;  /* 0x0000003b34137210 */ /* 0x000fe20007f1e0ff */
[C---:B-1--4-:R-:W-:Y:S01]  /*8400*/  IMAD R20, R59.reuse, 0x8, R2 ;  /* 0x000000083b147824 */ /* 0x052fe200078e0202 */
[----:B------:R-:W1:Y:S01]  /*8410*/  LDCU.64 UR8, c[0x0][0x400] ;  /* 0x00008000ff0877ac */ /* 0x000e620008000a00 */
[----:B------:R-:W-:Y:S02]  /*8420*/  IMAD R2, R59, 0x3, RZ ;  /* 0x000000033b027824 */ /* 0x000fe400078e02ff */
[----:B------:R-:W-:Y:S02]  /*8430*/  IMAD.X R52, RZ, RZ, R53, P0 ;  /* 0x000000ffff347224 */ /* 0x000fe400000e0635 */
[----:B------:R-:W-:Y:S02]  /*8440*/  IMAD R2, R2, 0x8, R3 ;  /* 0x0000000802027824 */ /* 0x000fe400078e0203 */
[----:B------:R-:W-:-:S02]  /*8450*/  IMAD R15, R52, 0x18, RZ ;  /* 0x00000018340f7824 */ /* 0x000fc400078e02ff */
[----:B------:R-:W-:Y:S02]  /*8460*/  IMAD R59, R59, 0x4, R1 ;  /* 0x000000043b3b7824 */ /* 0x000fe400078e0201 */
[----:B------:R-:W-:Y:S02]  /*8470*/  IMAD.MOV R0, RZ, RZ, -R0 ;  /* 0x000000ffff007224 */ /* 0x000fe400078e0a00 */
[----:B------:R-:W-:Y:S01]  /*8480*/  VIADD R21, R2, 0x8 ;  /* 0x0000000802157836 */ /* 0x000fe20000000000 */
[----:B--2---:R-:W-:-:S04]  /*8490*/  LEA R17, P0, R19, UR4, 0x4 ;  /* 0x0000000413117c11 */ /* 0x004fc8000f8020ff */
[----:B------:R-:W-:Y:S01]  /*84a0*/  IADD3 R17, P1, PT, R17, 0x8, RZ ;  /* 0x0000000811117810 */ /* 0x000fe20007f3e0ff */
[C---:B0-----:R-:W-:Y:S01]  /*84b0*/  IMAD.WIDE.U32 R4, R19.reuse, 0x18, R4 ;  /* 0x0000001813047825 */ /* 0x041fe200078e0004 */
[C---:B------:R-:W-:Y:S02]  /*84c0*/  LEA.HI.X R18, R19.reuse, UR5, R52, 0x4, P0 ;  /* 0x0000000513127c11 */ /* 0x040fe400080f2434 */
[C---:B-1----:R-:W-:Y:S02]  /*84d0*/  LEA R16, P2, R19.reuse, UR8, 0x3 ;  /* 0x0000000813107c11 */ /* 0x042fe4000f8418ff */
[----:B------:R-:W-:Y:S01]  /*84e0*/  IADD3 R14, P3, PT, R4, 0x8, RZ ;  /* 0x00000008040e7810 */ /* 0x000fe20007f7e0ff */
[----:B------:R-:W-:Y:S01]  /*84f0*/  IMAD.X R18, RZ, RZ, R18, P1 ;  /* 0x000000ffff127224 */ /* 0x000fe200008e0612 */
[----:B------:R-:W-:Y:S02]  /*8500*/  LEA.HI.X R19, R19, UR9, R52, 0x3, P2 ;  /* 0x0000000913137c11 */ /* 0x000fe400090f1c34 */
[----:B------:R-:W-:-:S09]  /*8510*/  IADD3.X R15, PT, PT, R5, R15, RZ, P3, !PT ;  /* 0x0000000f050f7210 */ /* 0x000fd20001ffe4ff */
.L_x_104:
[----:B0-----:R-:W2:Y:S04]  /*8520*/  LDL R2, [R59] ;  /* 0x000000003b027983 */ /* 0x001ea80000100800 */
[----:B------:R-:W3:Y:S04]  /*8530*/  LDL.64 R4, [R20] ;  /* 0x0000000014047983 */ /* 0x000ee80000100a00 */
[----:B------:R-:W4:Y:S04]  /*8540*/  LDL.64 R6, [R21+-0x8] ;  /* 0xfffff80015067983 */ /* 0x000f280000100a00 */
[----:B------:R-:W5:Y:S04]  /*8550*/  LDL.64 R8, [R21] ;  /* 0x0000000015087983 */ /* 0x000f680000100a00 */
[----:B------:R-:W5:Y:S01]  /*8560*/  LDL.64 R10, [R21+0x8] ;  /* 0x00000800150a7983 */ /* 0x000f620000100a00 */
[----:B------:R-:W-:-:S02]  /*8570*/  IMAD.MOV.U32 R12, RZ, RZ, R17 ;  /* 0x000000ffff0c7224 */ /* 0x000fc400078e0011 */
[----:B------:R-:W-:Y:S02]  /*8580*/  IMAD.MOV.U32 R13, RZ, RZ, R18 ;  /* 0x000000ffff0d7224 */ /* 0x000fe400078e0012 */
[----:B------:R-:W-:Y:S01]  /*8590*/  VIADD R0, R0, 0x1 ;  /* 0x0000000100007836 */ /* 0x000fe20000000000 */
[----:B------:R-:W-:Y:S02]  /*85a0*/  IADD3 R17, P0, PT, R12, 0x10, RZ ;  /* 0x000000100c117810 */ /* 0x000fe40007f1e0ff */
[----:B------:R-:W-:Y:S02]  /*85b0*/  STG.E.64 desc[UR6][R12.64+-0x8], R54 ;  /* 0xfffff8360c007986 */ /* 0x000fe4000c101b06 */
[----:B------:R-:W-:Y:S02]  /*85c0*/  IADD3.X R18, PT, PT, RZ, R13, RZ, P0, !PT ;  /* 0x0000000dff127210 */ /* 0x000fe400007fe4ff */
[----:B------:R-:W-:Y:S02]  /*85d0*/  ISETP.NE.AND P0, PT, R0, RZ, PT ;  /* 0x000000ff0000720c */ /* 0x000fe40003f05270 */
[----:B--2---:R-:W-:-:S05]  /*85e0*/  SHF.R.S32.HI R3, RZ, 0x1f, R2 ;  /* 0x0000001fff037819 */ /* 0x004fca0000011402 */
[----:B------:R0:W-:Y:S02]  /*85f0*/  STG.E.64 desc[UR6][R12.64], R2 ;  /* 0x000000020c007986 */ /* 0x0001e4000c101b06 */
[----:B0-----:R-:W-:Y:S01]  /*8600*/  IMAD.MOV.U32 R2, RZ, RZ, R16 ;  /* 0x000000ffff027224 */ /* 0x001fe200078e0010 */
[----:B------:R-:W-:Y:S01]  /*8610*/  IADD3 R16, P1, PT, R16, 0x8, RZ ;  /* 0x0000000810107810 */ /* 0x000fe20007f3e0ff */
[----:B------:R-:W-:-:S04]  /*8620*/  IMAD.MOV.U32 R3, RZ, RZ, R19 ;  /* 0x000000ffff037224 */ /* 0x000fc800078e0013 */
[----:B------:R-:W-:Y:S01]  /*8630*/  IMAD.X R12, RZ, RZ, R19, P1 ;  /* 0x000000ffff0c7224 */ /* 0x000fe200008e0613 */
[----:B---3--:R0:W-:Y:S02]  /*8640*/  STG.E.64 desc[UR6][R2.64], R4 ;  /* 0x0000000402007986 */ /* 0x0081e4000c101b06 */
[----:B0-----:R-:W-:Y:S02]  /*8650*/  IMAD.MOV.U32 R2, RZ, RZ, R14 ;  /* 0x000000ffff027224 */ /* 0x001fe400078e000e */
[----:B------:R-:W-:-:S03]  /*8660*/  IMAD.MOV.U32 R3, RZ, RZ, R15 ;  /* 0x000000ffff037224 */ /* 0x000fc600078e000f */
[----:B------:R-:W-:Y:S02]  /*8670*/  IADD3 R14, P2, PT, R2, 0x18, RZ ;  /* 0x00000018020e7810 */ /* 0x000fe40007f5e0ff */
[----:B----4-:R0:W-:Y:S02]  /*8680*/  STG.E.64 desc[UR6][R2.64+-0x8], R6 ;  /* 0xfffff80602007986 */ /* 0x0101e4000c101b06 */
[----:B------:R-:W-:Y:S02]  /*8690*/  IADD3.X R15, PT, PT, RZ, R3, RZ, P2, !PT ;  /* 0x00000003ff0f7210 */ /* 0x000fe400017fe4ff */
[----:B-----5:R0:W-:Y:S04]  /*86a0*/  STG.E.64 desc[UR6][R2.64], R8 ;  /* 0x0000000802007986 */ /* 0x0201e8000c101b06 */
[----:B------:R0:W-:Y:S01]  /*86b0*/  STG.E.64 desc[UR6][R2.64+0x8], R10 ;  /* 0x0000080a02007986 */ /* 0x0001e2000c101b06 */
[----:B------:R-:W-:Y:S05]  /*86c0*/  @!P0 EXIT ;  /* 0x000000000000894d */ /* 0x000fea0003800000 */
[----:B------:R-:W-:Y:S02]  /*86d0*/  VIADD R21, R21, 0x18 ;  /* 0x0000001815157836 */ /* 0x000fe40000000000 */
[----:B------:R-:W-:Y:S02]  /*86e0*/  VIADD R20, R20, 0x8 ;  /* 0x0000000814147836 */ /* 0x000fe40000000000 */
[----:B------:R-:W-:Y:S02]  /*86f0*/  VIADD R59, R59, 0x4 ;  /* 0x000000043b3b7836 */ /* 0x000fe40000000000 */
[----:B------:R-:W-:Y:S01]  /*8700*/  IMAD.MOV.U32 R19, RZ, RZ, R12 ;  /* 0x000000ffff137224 */ /* 0x000fe200078e000c */
[----:B------:R-:W-:Y:S06]  /*8710*/  BRA `(.L_x_104) ;  /* 0xfffffffc00807947 */ /* 0x000fec000383ffff */
.L_x_73:
[----:B------:R-:W0:Y:S02]  /*8720*/  LDCU.S8 UR4, c[0x0][0x412] ;  /* 0x00008240ff0477ac */ /* 0x000e240008000200 */
[----:B0-----:R-:W-:-:S09]  /*8730*/  UISETP.NE.AND UP0, UPT, UR4, URZ, UPT ;  /* 0x000000ff0400728c */ /* 0x001fd2000bf05270 */
[----:B------:R-:W-:Y:S05]  /*8740*/  BRA.U UP0, `(.L_x_105) ;  /* 0x0000000d00987547 */ /* 0x000fea000b800000 */
[----:B------:R-:W0:Y:S02]  /*8750*/  LDCU.S8 UR4, c[0x0][0x411] ;  /* 0x00008220ff0477ac */ /* 0x000e240008000200 */
[----:B0-----:R-:W-:-:S09]  /*8760*/  UISETP.NE.AND UP0, UPT, UR4, URZ, UPT ;  /* 0x000000ff0400728c */ /* 0x001fd2000bf05270 */
[----:B------:R-:W-:Y:S05]  /*8770*/  BRA.U UP0, `(.L_x_106) ;  /* 0x0000000500987547 */ /* 0x000fea000b800000 */
[C---:B------:R-:W-:Y:S01]  /*8780*/  IADD3 R2, PT, PT, R30.reuse, -0x1, RZ ;  /* 0xffffffff1e027810 */ /* 0x040fe20007ffe0ff */
[----:B------:R-:W-:Y:S01]  /*8790*/  BSSY.RECONVERGENT B0, `(.L_x_107) ;  /* 0x000003a000007945 */ /* 0x000fe20003800200 */
[----:B-1----:R-:W-:Y:S01]  /*87a0*/  LOP3.LUT R32, R30, 0x3, RZ, 0xc0, !PT ;  /* 0x000000031e207812 */ /* 0x002fe200078ec0ff */
[----:B----4-:R-:W-:Y:S01]  /*87b0*/  IMAD.MOV.U32 R26, RZ, RZ, RZ ;  /* 0x000000ffff1a7224 */ /* 0x010fe200078e00ff */
[----:B------:R-:W-:Y:S02]  /*87c0*/  ISETP.GE.U32.AND P0, PT, R2, 0x3, PT ;  /* 0x000000030200780c */ /* 0x000fe40003f06070 */
[----:B------:R-:W-:-:S11]  /*87d0*/  ISETP.NE.AND P1, PT, R32, RZ, PT ;  /* 0x000000ff2000720c */ /* 0x000fd60003f25270 */
[----:B------:R-:W-:Y:S05]  /*87e0*/  @!P0 BRA `(.L_x_108) ;  /* 0x0000000000d08947 */ /* 0x000fea0003800000 */
[----:B------:R-:W-:Y:S01]  /*87f0*/  LOP3.LUT R26, R30, 0x7ffffffc, RZ, 0xc0, !PT ;  /* 0x7ffffffc1e1a7812 */ /* 0x000fe200078ec0ff */
[----:B------:R-:W-:-:S07]  /*8800*/  IMAD.MOV.U32 R27, RZ, RZ, RZ ;  /* 0x000000ffff1b7224 */ /* 0x000fce00078e00ff */
.L_x_109:
[C---:B0-----:R-:W-:Y:S01]  /*8810*/  IMAD R8, R27.reuse, 0x4, R1 ;  /* 0x000000041b087824 */ /* 0x041fe200078e0201 */
[----:B------:R-:W0:Y:S01]  /*8820*/  LDC.64 R24, c[0x0][0x3f8] ;  /* 0x0000fe00ff187b82 */ /* 0x000e220000000a00 */
[----:B------:R-:W-:Y:S01]  /*8830*/  IMAD R3, R27, 0x3, RZ ;  /* 0x000000031b037824 */ /* 0x000fe200078e02ff */
[----:B------:R-:W1:Y:S03]  /*8840*/  LDCU.64 UR4, c[0x0][0x3f0] ;  /* 0x00007e00ff0477ac */ /* 0x000e660008000a00 */
[C---:B------:R-:W-:Y:S01]  /*8850*/  IMAD R18, R3.reuse, 0x4, R0 ;  /* 0x0000000403127824 */ /* 0x040fe200078e0200 */
[----:B------:R-:W2:Y:S01]  /*8860*/  LDL.128 R8, [R8] ;  /* 0x0000000008087983 */ /* 0x000ea20000100c00 */
[----:B------:R-:W-:-:S03]  /*8870*/  VIADD R3, R3, 0x6 ;  /* 0x0000000603037836 */ /* 0x000fc60000000000 */
[----:B------:R-:W3:Y:S02]  /*8880*/  LDL.128 R4, [R18] ;  /* 0x0000000012047983 */ /* 0x000ee40000100c00 */
[----:B------:R-:W-:Y:S02]  /*8890*/  LEA R20, R3, R0, 0x2 ;  /* 0x0000000003147211 */ /* 0x000fe400078e10ff */
[----:B------:R4:W5:Y:S04]  /*88a0*/  LDL.128 R12, [R18+0x10] ;  /* 0x00001000120c7983 */ /* 0x0009680000100c00 */
[----:B------:R4:W5:Y:S01]  /*88b0*/  LDL.128 R28, [R20+0x8] ;  /* 0x00000800141c7983 */ /* 0x0009620000100c00 */
[----:B------:R-:W-:Y:S01]  /*88c0*/  IADD3 R3, P0, PT, R52, R27, RZ ;  /* 0x0000001b34037210 */ /* 0x000fe20007f1e0ff */
[----:B------:R-:W-:-:S04]  /*88d0*/  VIADD R27, R27, 0x4 ;  /* 0x000000041b1b7836 */ /* 0x000fc80000000000 */
[----:B------:R-:W-:Y:S01]  /*88e0*/  IMAD.X R16, RZ, RZ, R53, P0 ;  /* 0x000000ffff107224 */ /* 0x000fe200000e0635 */
[C---:B-1----:R-:W-:Y:S01]  /*88f0*/  LEA R2, P0, R3.reuse, UR4, 0x4 ;  /* 0x0000000403027c11 */ /* 0x042fe2000f8020ff */
[----:B0-----:R-:W-:-:S03]  /*8900*/  IMAD.WIDE.U32 R24, R3, 0xc, R24 ;  /* 0x0000000c03187825 */ /* 0x001fc600078e0018 */
[----:B------:R-:W-:Y:S01]  /*8910*/  LEA.HI.X R3, R3, UR5, R16, 0x4, P0 ;  /* 0x0000000503037c11 */ /* 0x000fe200080f2410 */
[----:B------:R-:W-:Y:S01]  /*8920*/  IMAD R33, R16, 0xc, RZ ;  /* 0x0000000c10217824 */ /* 0x000fe200078e02ff */
[----:B------:R-:W-:-:S03]  /*8930*/  ISETP.NE.AND P0, PT, R27, R26, PT ;  /* 0x0000001a1b00720c */ /* 0x000fc60003f05270 */
[----:B------:R0:W-:Y:S01]  /*8940*/  STG.E.64 desc[UR6][R2.64], R54 ;  /* 0x0000003602007986 */ /* 0x0001e2000c101b06 */
[--C-:B--2---:R-:W-:Y:S01]  /*8950*/  SHF.R.S32.HI R17, RZ, 0x1f, R8.reuse ;  /* 0x0000001fff117819 */ /* 0x104fe20000011408 */
[----:B------:R-:W-:Y:S01]  /*8960*/  IMAD.MOV.U32 R16, RZ, RZ, R8 ;  /* 0x000000ffff107224 */ /* 0x000fe200078e0008 */
[--C-:B------:R-:W-:Y:S01]  /*8970*/  SHF.R.S32.HI R19, RZ, 0x1f, R9.reuse ;  /* 0x0000001fff137819 */ /* 0x100fe20000011409 */
[----:B----4-:R-:W-:Y:S01]  /*8980*/  IMAD.MOV.U32 R18, RZ, RZ, R9 ;  /* 0x000000ffff127224 */ /* 0x010fe200078e0009 */
[----:B------:R-:W-:Y:S01]  /*8990*/  SHF.R.S32.HI R21, RZ, 0x1f, R10 ;  /* 0x0000001fff157819 */ /* 0x000fe2000001140a */
[----:B------:R-:W-:Y:S01]  /*89a0*/  IMAD.IADD R9, R25, 0x1, R33 ;  /* 0x0000000119097824 */ /* 0x000fe200078e0221 */
[----:B------:R0:W-:Y:S01]  /*89b0*/  STG.E.64 desc[UR6][R2.64+0x8], R16 ;  /* 0x0000081002007986 */ /* 0x0001e2000c101b06 */
[----:B------:R-:W-:Y:S01]  /*89c0*/  IMAD.MOV.U32 R8, RZ, RZ, R24 ;  /* 0x000000ffff087224 */ /* 0x000fe200078e0018 */
[----:B------:R-:W-:Y:S01]  /*89d0*/  SHF.R.S32.HI R23, RZ, 0x1f, R11 ;  /* 0x0000001fff177819 */ /* 0x000fe2000001140b */
[----:B------:R-:W-:Y:S01]  /*89e0*/  IMAD.MOV.U32 R20, RZ, RZ, R10 ;  /* 0x000000ffff147224 */ /* 0x000fe200078e000a */
[----:B------:R-:W-:-:S02]  /*89f0*/  MOV R22, R11 ;  /* 0x0000000b00167202 */ /* 0x000fc40000000f00 */
[----:B---3--:R0:W-:Y:S04]  /*8a00*/  STG.E desc[UR6][R8.64], R4 ;  /* 0x0000000408007986 */ /* 0x0081e8000c101906 */
[----:B------:R0:W-:Y:S04]  /*8a10*/  STG.E desc[UR6][R8.64+0x4], R5 ;  /* 0x0000040508007986 */ /* 0x0001e8000c101906 */
[----:B------:R0:W-:Y:S04]  /*8a20*/  STG.E desc[UR6][R8.64+0x8], R6 ;  /* 0x0000080608007986 */ /* 0x0001e8000c101906 */
[----:B------:R0:W-:Y:S04]  /*8a30*/  STG.E.64 desc[UR6][R2.64+0x18], R18 ;  /* 0x0000181202007986 */ /* 0x0001e8000c101b06 */
[----:B------:R0:W-:Y:S04]  /*8a40*/  STG.E.64 desc[UR6][R2.64+0x10], R54 ;  /* 0x0000103602007986 */ /* 0x0001e8000c101b06 */
[----:B------:R0:W-:Y:S04]  /*8a50*/  STG.E desc[UR6][R8.64+0xc], R7 ;  /* 0x00000c0708007986 */ /* 0x0001e8000c101906 */
[----:B-----5:R0:W-:Y:S04]  /*8a60*/  STG.E desc[UR6][R8.64+0x10], R12 ;  /* 0x0000100c08007986 */ /* 0x0201e8000c101906 */
[----:B------:R0:W-:Y:S04]  /*8a70*/  STG.E desc[UR6][R8.64+0x14], R13 ;  /* 0x0000140d08007986 */ /* 0x0001e8000c101906 */
[----:B------:R0:W-:Y:S04]  /*8a80*/  STG.E.64 desc[UR6][R2.64+0x28], R20 ;  /* 0x0000281402007986 */ /* 0x0001e8000c101b06 */
[----:B------:R0:W-:Y:S04]  /*8a90*/  STG.E.64 desc[UR6][R2.64+0x20], R54 ;  /* 0x0000203602007986 */ /* 0x0001e8000c101b06 */
[----:B------:R0:W-:Y:S04]  /*8aa0*/  STG.E desc[UR6][R8.64+0x18], R14 ;  /* 0x0000180e08007986 */ /* 0x0001e8000c101906 */
[----:B------:R0:W-:Y:S04]  /*8ab0*/  STG.E desc[UR6][R8.64+0x1c], R15 ;  /* 0x00001c0f08007986 */ /* 0x0001e8000c101906 */
[----:B------:R0:W-:Y:S04]  /*8ac0*/  STG.E desc[UR6][R8.64+0x20], R28 ;  /* 0x0000201c08007986 */ /* 0x0001e8000c101906 */
[----:B------:R0:W-:Y:S04]  /*8ad0*/  STG.E.64 desc[UR6][R2.64+0x38], R22 ;  /* 0x0000381602007986 */ /* 0x0001e8000c101b06 */
[----:B------:R0:W-:Y:S04]  /*8ae0*/  STG.E.64 desc[UR6][R2.64+0x30], R54 ;  /* 0x0000303602007986 */ /* 0x0001e8000c101b06 */
[----:B------:R0:W-:Y:S04]  /*8af0*/  STG.E desc[UR6][R8.64+0x24], R29 ;  /* 0x0000241d08007986 */ /* 0x0001e8000c101906 */
[----:B------:R0:W-:Y:S04]  /*8b00*/  STG.E desc[UR6][R8.64+0x28], R30 ;  /* 0x0000281e08007986 */ /* 0x0001e8000c101906 */
[----:B------:R0:W-:Y:S01]  /*8b10*/  STG.E desc[UR6][R8.64+0x2c], R31 ;  /* 0x00002c1f08007986 */ /* 0x0001e2000c101906 */
[----:B------:R-:W-:Y:S05]  /*8b20*/  @P0 BRA `(.L_x_109) ;  /* 0xfffffffc00380947 */ /* 0x000fea000383ffff */
.L_x_108:
[----:B------:R-:W-:Y:S05]  /*8b30*/  BSYNC.RECONVERGENT B0 ;  /* 0x0000000000007941 */ /* 0x000fea0003800200 */
.L_x_107:
[----:B------:R-:W-:Y:S05]  /*8b40*/  @!P1 EXIT ;  /* 0x000000000000994d */ /* 0x000fea0003800000 */
[----:B0-----:R-:W0:Y:S01]  /*8b50*/  LDC.64 R2, c[0x0][0x3f8] ;  /* 0x0000fe00ff027b82 */ /* 0x001e220000000a00 */
[----:B------:R-:W1:Y:S01]  /*8b60*/  LDCU.64 UR4, c[0x0][0x3f0] ;  /* 0x00007e00ff0477ac */ /* 0x000e620008000a00 */
        /* <DEDUP_REMOVED lines=8> */
[----:B-1----:R-:W-:-:S04]  /*8bf0*/  LEA R4, P0, R7, UR4, 0x4 ;  /* 0x0000000407047c11 */ /* 0x002fc8000f8020ff */
[----:B------:R-:W-:Y:S01]  /*8c00*/  IADD3 R4, P1, PT, R4, 0x8, RZ ;  /* 0x0000000804047810 */ /* 0x000fe20007f3e0ff */
[----:B0-----:R-:W-:-:S03]  /*8c10*/  IMAD.WIDE.U32 R2, R7, 0xc, R2 ;  /* 0x0000000c07027825 */ /* 0x001fc600078e0002 */
[----:B------:R-:W-:Y:S02]  /*8c20*/  IADD3 R6, P2, PT, R2, 0x4, RZ ;  /* 0x0000000402067810 */ /* 0x000fe40007f5e0ff */
[----:B------:R-:W-:-:S03]  /*8c30*/  LEA.HI.X R2, R7, UR5, R52, 0x4, P0 ;  /* 0x0000000507027c11 */ /* 0x000fc600080f2434 */
[----:B------:R-:W-:Y:S02]  /*8c40*/  IMAD.X R8, R3, 0x1, R9, P2 ;  /* 0x0000000103087824 */ /* 0x000fe400010e0609 */
[----:B------:R-:W-:-:S07]  /*8c50*/  IMAD.X R5, RZ, RZ, R2, P1 ;  /* 0x000000ffff057224 */ /* 0x000fce00008e0602 */
.L_x_110:
[----:B0-----:R-:W2:Y:S04]  /*8c60*/  LDL R2, [R26] ;  /* 0x000000001a027983 */ /* 0x001ea80000100800 */
[----:B------:R-:W3:Y:S04]  /*8c70*/  LDL R7, [R13+-0x8] ;  /* 0xfffff8000d077983 */ /* 0x000ee80000100800 */
[----:B------:R-:W4:Y:S04]  /*8c80*/  LDL R9, [R13+-0x4] ;  /* 0xfffffc000d097983 */ /* 0x000f280000100800 */
[----:B------:R-:W5:Y:S01]  /*8c90*/  LDL R11, [R13] ;  /* 0x000000000d0b7983 */ /* 0x000f620000100800 */
        /* <DEDUP_REMOVED lines=10> */
[----:B---3--:R0:W-:Y:S02]  /*8d40*/  STG.E desc[UR6][R2.64+-0x4], R7 ;  /* 0xfffffc0702007986 */ /* 0x0081e4000c101906 */
[----:B------:R-:W-:Y:S02]  /*8d50*/  IADD3.X R8, PT, PT, RZ, R3, RZ, P2, !PT ;  /* 0x00000003ff087210 */ /* 0x000fe400017fe4ff */
[----:B----4-:R0:W-:Y:S04]  /*8d60*/  STG.E desc[UR6][R2.64], R9 ;  /* 0x0000000902007986 */ /* 0x0101e8000c101906 */
[----:B-----5:R0:W-:Y:S01]  /*8d70*/  STG.E desc[UR6][R2.64+0x4], R11 ;  /* 0x0000040b02007986 */ /* 0x0201e2000c101906 */
[----:B------:R-:W-:Y:S05]  /*8d80*/  @!P0 EXIT ;  /* 0x000000000000894d */ /* 0x000fea0003800000 */
[----:B------:R-:W-:Y:S02]  /*8d90*/  VIADD R13, R13, 0xc ;  /* 0x0000000c0d0d7836 */ /* 0x000fe40000000000 */
[----:B------:R-:W-:Y:S02]  /*8da0*/  VIADD R26, R26, 0x4 ;  /* 0x000000041a1a7836 */ /* 0x000fe40000000000 */
[----:B------:R-:W-:Y:S02]  /*8db0*/  IMAD.MOV.U32 R4, RZ, RZ, R10 ;  /* 0x000000ffff047224 */ /* 0x000fe400078e000a */
[----:B------:R-:W-:Y:S01]  /*8dc0*/  IMAD.MOV.U32 R5, RZ, RZ, R12 ;  /* 0x000000ffff057224 */ /* 0x000fe200078e000c */
[----:B------:R-:W-:Y:S06]  /*8dd0*/  BRA `(.L_x_110) ;  /* 0xfffffffc00a07947 */ /* 0x000fec000383ffff */
.L_x_106:
[C---:B------:R-:W-:Y:S01]  /*8de0*/  VIADD R3, R30.reuse, 0xffffffff ;  /* 0xffffffff1e037836 */ /* 0x040fe20000000000 */
[----:B------:R-:W-:Y:S01]  /*8df0*/  LOP3.LUT R44, R30, 0x3, RZ, 0xc0, !PT ;  /* 0x000000031e2c7812 */ /* 0x000fe200078ec0ff */
[----:B------:R-:W-:Y:S03]  /*8e00*/  BSSY.RECONVERGENT B0, `(.L_x_111) ;  /* 0x0000043000007945 */ /* 0x000fe60003800200 */
[----:B------:R-:W-:Y:S01]  /*8e10*/  ISETP.GE.U32.AND P1, PT, R3, 0x3, PT ;  /* 0x000000030300780c */ /* 0x000fe20003f26070 */
[----:B------:R-:W-:Y:S01]  /*8e20*/  HFMA2 R3, -RZ, RZ, 0, 0 ;  /* 0x00000000ff037431 */ /* 0x000fe200000001ff */
[----:B------:R-:W-:-:S11]  /*8e30*/  ISETP.NE.AND P0, PT, R44, RZ, PT ;  /* 0x000000ff2c00720c */ /* 0x000fd60003f05270 */
[----:B------:R-:W-:Y:S05]  /*8e40*/  @!P1 BRA `(.L_x_112) ;  /* 0x0000000000f89947 */ /* 0x000fea0003800000 */
[----:B------:R-:W-:Y:S01]  /*8e50*/  LOP3.LUT R3, R30, 0x7ffffffc, RZ, 0xc0, !PT ;  /* 0x7ffffffc1e037812 */ /* 0x000fe200078ec0ff */
[----:B------:R-:W-:-:S07]  /*8e60*/  IMAD.MOV.U32 R42, RZ, RZ, RZ ;  /* 0x000000ffff2a7224 */ /* 0x000fce00078e00ff */
.L_x_113:
[C---:B0-----:R-:W-:Y:S01]  /*8e70*/  IMAD R4, R42.reuse, 0x4, R1 ;  /* 0x000000042a047824 */ /* 0x041fe200078e0201 */
[----:B------:R-:W0:Y:S01]  /*8e80*/  LDC.64 R40, c[0x0][0x3f8] ;  /* 0x0000fe00ff287b82 */ /* 0x000e220000000a00 */
[C---:B------:R-:W-:Y:S01]  /*8e90*/  IMAD R17, R42.reuse, 0x3, RZ ;  /* 0x000000032a117824 */ /* 0x040fe200078e02ff */
[----:B------:R-:W2:Y:S01]  /*8ea0*/  LDCU.64 UR4, c[0x0][0x3f0] ;  /* 0x00007e00ff0477ac */ /* 0x000ea20008000a00 */
[----:B------:R-:W-:Y:S02]  /*8eb0*/  IMAD R31, R42, 0x8, R2 ;  /* 0x000000082a1f7824 */ /* 0x000fe400078e0202 */
[----:B------:R-:W3:Y:S01]  /*8ec0*/  LDL.128 R4, [R4] ;  /* 0x0000000004047983 */ /* 0x000ee20000100c00 */
[C---:B------:R-:W-:Y:S01]  /*8ed0*/  IMAD R30, R17.reuse, 0x4, R0 ;  /* 0x00000004111e7824 */ /* 0x040fe200078e0200 */
[----:B------:R-:W5:Y:S01]  /*8ee0*/  LDCU.64 UR8, c[0x0][0x400] ;  /* 0x00008000ff0877ac */ /* 0x000f620008000a00 */
[----:B-1--4-:R-:W-:Y:S01]  /*8ef0*/  VIADD R21, R17, 0x6 ;  /* 0x0000000611157836 */ /* 0x012fe20000000000 */
[----:B------:R-:W4:Y:S04]  /*8f00*/  LDL.128 R12, [R31] ;  /* 0x000000001f0c7983 */ /* 0x000f280000100c00 */
[----:B------:R-:W4:Y:S01]  /*8f10*/  LDL.128 R8, [R30] ;  /* 0x000000001e087983 */ /* 0x000f220000100c00 */
[----:B------:R-:W-:-:S03]  /*8f20*/  LEA R21, R21, R0, 0x2 ;  /* 0x0000000015157211 */ /* 0x000fc600078e10ff */
[----:B------:R-:W4:Y:S04]  /*8f30*/  LDL.128 R16, [R30+0x10] ;  /* 0x000010001e107983 */ /* 0x000f280000100c00 */
[----:B------:R-:W4:Y:S04]  /*8f40*/  LDL.128 R20, [R21+0x8] ;  /* 0x0000080015147983 */ /* 0x000f280000100c00 */
[----:B------:R3:W4:Y:S01]  /*8f50*/  LDL.128 R24, [R31+0x10] ;  /* 0x000010001f187983 */ /* 0x0007220000100c00 */
[----:B------:R-:W-:-:S05]  /*8f60*/  IADD3 R33, P1, PT, R52, R42, RZ ;  /* 0x0000002a34217210 */ /* 0x000fca0007f3e0ff */
[----:B------:R-:W-:Y:S01]  /*8f70*/  IMAD.X R34, RZ, RZ, R53, P1 ;  /* 0x000000ffff227224 */ /* 0x000fe200008e0635 */
[C---:B--2---:R-:W-:Y:S02]  /*8f80*/  LEA R28, P1, R33.reuse, UR4, 0x4 ;  /* 0x00000004211c7c11 */ /* 0x044fe4000f8220ff */
[C---:B-----5:R-:W-:Y:S01]  /*8f90*/  LEA R32, P2, R33.reuse, UR8, 0x3 ;  /* 0x0000000821207c11 */ /* 0x060fe2000f8418ff */
[C---:B0-----:R-:W-:Y:S01]  /*8fa0*/  IMAD.WIDE.U32 R40, R33.reuse, 0xc, R40 ;  /* 0x0000000c21287825 */ /* 0x041fe200078e0028 */
[----:B------:R-:W-:-:S03]  /*8fb0*/  LEA.HI.X R29, R33, UR5, R34, 0x4, P1 ;  /* 0x00000005211d7c11 */ /* 0x000fc600088f2422 */
[----:B------:R-:W-:Y:S01]  /*8fc0*/  IMAD R43, R34, 0xc, RZ ;  /* 0x0000000c222b7824 */ /* 0x000fe200078e02ff */
[----:B------:R-:W-:Y:S01]  /*8fd0*/  LEA.HI.X R33, R33, UR9, R34, 0x3, P2 ;  /* 0x0000000921217c11 */ /* 0x000fe200090f1c22 */
[----:B------:R0:W-:Y:S01]  /*8fe0*/  STG.E.64 desc[UR6][R28.64], R54 ;  /* 0x000000361c007986 */ /* 0x0001e2000c101b06 */
[----:B------:R-:W-:-:S05]  /*8ff0*/  VIADD R42, R42, 0x4 ;  /* 0x000000042a2a7836 */ /* 0x000fca0000000000 */
[----:B------:R-:W-:Y:S02]  /*9000*/  ISETP.NE.AND P1, PT, R42, R3, PT ;  /* 0x000000032a00720c */ /* 0x000fe40003f25270 */
[--C-:B---3--:R-:W-:Y:S01]  /*9010*/  SHF.R.S32.HI R31, RZ, 0x1f, R4.reuse ;  /* 0x0000001fff1f7819 */ /* 0x108fe20000011404 */
[----:B------:R-:W-:Y:S01]  /*9020*/  IMAD.MOV.U32 R30, RZ, RZ, R4 ;  /* 0x000000ffff1e7224 */ /* 0x000fe200078e0004 */
[--C-:B------:R-:W-:Y:S01]  /*9030*/  SHF.R.S32.HI R35, RZ, 0x1f, R5.reuse ;  /* 0x0000001fff237819 */ /* 0x100fe20000011405 */
[----:B------:R-:W-:Y:S02]  /*9040*/  IMAD.MOV.U32 R34, RZ, RZ, R5 ;  /* 0x000000ffff227224 */ /* 0x000fe400078e0005 */
[----:B------:R-:W-:Y:S02]  /*9050*/  IMAD.IADD R5, R41, 0x1, R43 ;  /* 0x0000000129057824 */ /* 0x000fe400078e022b */
[----:B------:R-:W-:Y:S01]  /*9060*/  IMAD.MOV.U32 R4, RZ, RZ, R40 ;  /* 0x000000ffff047224 */ /* 0x000fe200078e0028 */
[----:B------:R0:W-:Y:S01]  /*9070*/  STG.E.64 desc[UR6][R28.64+0x8], R30 ;  /* 0x0000081e1c007986 */ /* 0x0001e2000c101b06 */
[--C-:B------:R-:W-:Y:S01]  /*9080*/  SHF.R.S32.HI R37, RZ, 0x1f, R6.reuse ;  /* 0x0000001fff257819 */ /* 0x100fe20000011406 */
[----:B------:R-:W-:-:S02]  /*9090*/  IMAD.MOV.U32 R36, RZ, RZ, R6 ;  /* 0x000000ffff247224 */ /* 0x000fc400078e0006 */
[----:B----4-:R0:W-:Y:S01]  /*90a0*/  STG.E desc[UR6][R4.64], R8 ;  /* 0x0000000804007986 */ /* 0x0101e2000c101906 */
[----:B------:R-:W-:-:S03]  /*90b0*/  SHF.R.S32.HI R39, RZ, 0x1f, R7 ;  /* 0x0000001fff277819 */ /* 0x000fc60000011407 */
[----:B------:R0:W-:Y:S01]  /*90c0*/  STG.E desc[UR6][R4.64+0x4], R9 ;  /* 0x0000040904007986 */ /* 0x0001e2000c101906 */
[----:B------:R-:W-:-:S03]  /*90d0*/  MOV R38, R7 ;  /* 0x0000000700267202 */ /* 0x000fc60000000f00 */
[----:B------:R0:W-:Y:S04]  /*90e0*/  STG.E desc[UR6][R4.64+0x8], R10 ;  /* 0x0000080a04007986 */ /* 0x0001e8000c101906 */
[----:B------:R0:W-:Y:S04]  /*90f0*/  STG.E.64 desc[UR6][R32.64], R12 ;  /* 0x0000000c20007986 */ /* 0x0001e8000c101b06 */
[----:B------:R0:W-:Y:S04]  /*9100*/  STG.E.64 desc[UR6][R28.64+0x18], R34 ;  /* 0x000018221c007986 */ /* 0x0001e8000c101b06 */
[----:B------:R0:W-:Y:S04]  /*9110*/  STG.E.64 desc[UR6][R28.64+0x10], R54 ;  /* 0x000010361c007986 */ /* 0x0001e8000c101b06 */
[----:B------:R0:W-:Y:S04]  /*9120*/  STG.E desc[UR6][R4.64+0xc], R11 ;  /* 0x00000c0b04007986 */ /* 0x0001e8000c101906 */
[----:B------:R0:W-:Y:S04]  /*9130*/  STG.E desc[UR6][R4.64+0x10], R16 ;  /* 0x0000101004007986 */ /* 0x0001e8000c101906 */
        /* <DEDUP_REMOVED lines=13> */
[----:B------:R0:W-:Y:S01]  /*9210*/  STG.E.64 desc[UR6][R32.64+0x18], R26 ;  /* 0x0000181a20007986 */ /* 0x0001e2000c101b06 */
[----:B------:R-:W-:Y:S05]  /*9220*/  @P1 BRA `(.L_x_113) ;  /* 0xfffffffc00101947 */ /* 0x000fea000383ffff */
.L_x_112:
[----:B------:R-:W-:Y:S05]  /*9230*/  BSYNC.RECONVERGENT B0 ;  /* 0x0000000000007941 */ /* 0x000fea0003800200 */
.L_x_111:
[----:B------:R-:W-:Y:S05]  /*9240*/  @!P0 EXIT ;  /* 0x000000000000894d */ /* 0x000fea0003800000 */
[----:B0-----:R-:W0:Y:S01]  /*9250*/  LDC.64 R4, c[0x0][0x3f8] ;  /* 0x0000fe00ff047b82 */ /* 0x001e220000000a00 */
[----:B------:R-:W2:Y:S01]  /*9260*/  LDCU.64 UR4, c[0x0][0x3f0] ;  /* 0x00007e00ff0477ac */ /* 0x000ea20008000a00 */
[----:B------:R-:W-:Y:S01]  /*9270*/  IADD3 R17, P0, PT, R52, R3, RZ ;  /* 0x0000000334117210 */ /* 0x000fe20007f1e0ff */
[C---:B------:R-:W-:Y:S01]  /*9280*/  IMAD R19, R3.reuse, 0x8, R2 ;  /* 0x0000000803137824 */ /* 0x040fe200078e0202 */
[----:B------:R-:W3:Y:S01]  /*9290*/  LDCU.64 UR8, c[0x0][0x400] ;  /* 0x00008000ff0877ac */ /* 0x000ee20008000a00 */
[C---:B------:R-:W-:Y:S02]  /*92a0*/  IMAD R7, R3.reuse, 0x3, RZ ;  /* 0x0000000303077824 */ /* 0x040fe400078e02ff */
[----:B------:R-:W-:Y:S02]  /*92b0*/  IMAD R18, R3, 0x4, R1 ;  /* 0x0000000403127824 */ /* 0x000fe400078e0201 */
[----:B------:R-:W-:Y:S02]  /*92c0*/  IMAD.X R52, RZ, RZ, R53, P0 ;  /* 0x000000ffff347224 */ /* 0x000fe400000e0635 */
[----:B------:R-:W-:-:S02]  /*92d0*/  IMAD R7, R7, 0x4, R0 ;  /* 0x0000000407077824 */ /* 0x000fc400078e0200 */
[----:B------:R-:W-:-:S03]  /*92e0*/  IMAD.MOV R0, RZ, RZ, -R44 ;  /* 0x000000ffff007224 */ /* 0x000fc600078e0a2c */
[----:B-1--4-:R-:W-:Y:S02]  /*92f0*/  IADD3 R20, PT, PT, R7, 0x4, RZ ;  /* 0x0000000407147810 */ /* 0x012fe40007ffe0ff */
[----:B--2---:R-:W-:-:S04]  /*9300*/  LEA R14, P0, R17, UR4, 0x4 ;  /* 0x00000004110e7c11 */ /* 0x004fc8000f8020ff */
[----:B------:R-:W-:Y:S01]  /*9310*/  IADD3 R14, P1, PT, R14, 0x8, RZ ;  /* 0x000000080e0e7810 */ /* 0x000fe20007f3e0ff */
[C---:B0-----:R-:W-:Y:S01]  /*9320*/  IMAD.WIDE.U32 R2, R17.reuse, 0xc, R4 ;  /* 0x0000000c11027825 */ /* 0x041fe200078e0004 */
[C-C-:B------:R-:W-:Y:S02]  /*9330*/  LEA.HI.X R15, R17.reuse, UR5, R52.reuse, 0x4, P0 ;  /* 0x00000005110f7c11 */ /* 0x140fe400080f2434 */
[C---:B---3--:R-:W-:Y:S01]  /*9340*/  LEA R16, P2, R17.reuse, UR8, 0x3 ;  /* 0x0000000811107c11 */ /* 0x048fe2000f8418ff */
[----:B------:R-:W-:Y:S01]  /*9350*/  IMAD R5, R52, 0xc, RZ ;  /* 0x0000000c34057824 */ /* 0x000fe200078e02ff */
[----:B------:R-:W-:Y:S01]  /*9360*/  IADD3 R8, P3, PT, R2, 0x4, RZ ;  /* 0x0000000402087810 */ /* 0x000fe20007f7e0ff */
[----:B------:R-:W-:Y:S01]  /*9370*/  IMAD.X R15, RZ, RZ, R15, P1 ;  /* 0x000000ffff0f7224 */ /* 0x000fe200008e060f */
[----:B------:R-:W-:-:S03]  /*9380*/  LEA.HI.X R17, R17, UR9, R52, 0x3, P2 ;  /* 0x0000000911117c11 */ /* 0x000fc600090f1c34 */
[----:B------:R-:W-:-:S08]  /*9390*/  IMAD.X R10, R3, 0x1, R5, P3 ;  /* 0x00000001030a7824 */ /* 0x000fd000018e0605 */
.L_x_114:
[----:B0-----:R-:W2:Y:S04]  /*93a0*/  LDL R2, [R18] ;  /* 0x0000000012027983 */ /* 0x001ea80000100800 */
[----:B------:R-:W3:Y:S04]  /*93b0*/  LDL R9, [R20+-0x4] ;  /* 0xfffffc0014097983 */ /* 0x000ee80000100800 */
[----:B------:R-:W4:Y:S04]  /*93c0*/  LDL R11, [R20] ;  /* 0x00000000140b7983 */ /* 0x000f280000100800 */
[----:B------:R-:W5:Y:S04]  /*93d0*/  LDL R13, [R20+0x4] ;  /* 0x00000400140d7983 */ /* 0x000f680000100800 */
[----:B------:R-:W5:Y:S01]  /*93e0*/  LDL.64 R4, [R19] ;  /* 0x0000000013047983 */ /* 0x000f620000100a00 */
[----:B------:R-:W-:Y:S01]  /*93f0*/  IMAD.MOV.U32 R6, RZ, RZ, R14 ;  /* 0x000000ffff067224 */ /* 0x000fe200078e000e */
[----:B------:R-:W-:Y:S01]  /*9400*/  IADD3 R12, P1, PT, R16, 0x8, RZ ;  /* 0x00000008100c7810 */ /* 0x000fe20007f3e0ff */
[----:B------:R-:W-:-:S02]  /*9410*/  IMAD.MOV.U32 R7, RZ, RZ, R15 ;  /* 0x000000ffff077224 */ /* 0x000fc400078e000f */
[----:B------:R-:W-:Y:S01]  /*9420*/  VIADD R0, R0, 0x1 ;  /* 0x0000000100007836 */ /* 0x000fe20000000000 */
[----:B------:R-:W-:Y:S02]  /*9430*/  IADD3 R14, P0, PT, R6, 0x10, RZ ;  /* 0x00000010060e7810 */ /* 0x000fe40007f1e0ff */
[----:B------:R-:W-:Y:S03]  /*9440*/  STG.E.64 desc[UR6][R6.64+-0x8], R54 ;  /* 0xfffff83606007986 */ /* 0x000fe6000c101b06 */
[----:B------:R-:W-:Y:S01]  /*9450*/  IMAD.X R15, RZ, RZ, R7, P0 ;  /* 0x000000ffff0f7224 */ /* 0x000fe200000e0607 */
[----:B------:R-:W-:Y:S02]  /*9460*/  ISETP.NE.AND P0, PT, R0, RZ, PT ;  /* 0x000000ff0000720c */ /* 0x000fe40003f05270 */
[----:B--2---:R-:W-:-:S05]  /*9470*/  SHF.R.S32.HI R3, RZ, 0x1f, R2 ;  /* 0x0000001fff037819 */ /* 0x004fca0000011402 */
[----:B------:R0:W-:Y:S02]  /*9480*/  STG.E.64 desc[UR6][R6.64], R2 ;  /* 0x0000000206007986 */ /* 0x0001e4000c101b06 */
[----:B0-----:R-:W-:Y:S01]  /*9490*/  MOV R2, R8 ;  /* 0x0000000800027202 */ /* 0x001fe20000000f00 */
[----:B------:R-:W-:Y:S02]  /*94a0*/  IMAD.MOV.U32 R3, RZ, RZ, R10 ;  /* 0x000000ffff037224 */ /* 0x000fe400078e000a */
[----:B------:R-:W-:Y:S01]  /*94b0*/  IMAD.X R6, RZ, RZ, R17, P1 ;  /* 0x000000ffff067224 */ /* 0x000fe200008e0611 */
[----:B------:R-:W-:Y:S02]  /*94c0*/  IADD3 R8, P2, PT, R2, 0xc, RZ ;  /* 0x0000000c02087810 */ /* 0x000fe40007f5e0ff */
[----:B---3--:R-:W-:Y:S03]  /*94d0*/  STG.E desc[UR6][R2.64+-0x4], R9 ;  /* 0xfffffc0902007986 */ /* 0x008fe6000c101906 */
[----:B------:R-:W-:Y:S01]  /*94e0*/  IMAD.X R10, RZ, RZ, R3, P2 ;  /* 0x000000ffff0a7224 */ /* 0x000fe200010e0603 */
[----:B----4-:R-:W-:Y:S04]  /*94f0*/  STG.E desc[UR6][R2.64], R11 ;  /* 0x0000000b02007986 */ /* 0x010fe8000c101906 */
[----:B-----5:R0:W-:Y:S02]  /*9500*/  STG.E desc[UR6][R2.64+0x4], R13 ;  /* 0x0000040d02007986 */ /* 0x0201e4000c101906 */
[----:B0-----:R-:W-:-:S02]  /*9510*/  IMAD.MOV.U32 R2, RZ, RZ, R16 ;  /* 0x000000ffff027224 */ /* 0x001fc400078e0010 */
[----:B------:R-:W-:-:S05]  /*9520*/  IMAD.MOV.U32 R3, RZ, RZ, R17 ;  /* 0x000000ffff037224 */ /* 0x000fca00078e0011 */
[----:B------:R0:W-:Y:S01]  /*9530*/  STG.E.64 desc[UR6][R2.64], R4 ;  /* 0x0000000402007986 */ /* 0x0001e2000c101b06 */
[----:B------:R-:W-:Y:S05]  /*9540*/  @!P0 EXIT ;  /* 0x000000000000894d */ /* 0x000fea0003800000 */
[----:B------:R-:W-:Y:S01]  /*9550*/  IADD3 R20, PT, PT, R20, 0xc, RZ ;  /* 0x0000000c14147810 */ /* 0x000fe20007ffe0ff */
[----:B------:R-:W-:Y:S02]  /*9560*/  VIADD R19, R19, 0x8 ;  /* 0x0000000813137836 */ /* 0x000fe40000000000 */
[----:B------:R-:W-:Y:S02]  /*9570*/  VIADD R18, R18, 0x4 ;  /* 0x0000000412127836 */ /* 0x000fe40000000000 */
[----:B------:R-:W-:Y:S02]  /*9580*/  IMAD.MOV.U32 R16, RZ, RZ, R12 ;  /* 0x000000ffff107224 */ /* 0x000fe400078e000c */
[----:B------:R-:W-:Y:S01]  /*9590*/  IMAD.MOV.U32 R17, RZ, RZ, R6 ;  /* 0x000000ffff117224 */ /* 0x000fe200078e0006 */
[----:B------:R-:W-:Y:S06]  /*95a0*/  BRA `(.L_x_114) ;  /* 0xfffffffc007c7947 */ /* 0x000fec000383ffff */
.L_x_105:
[----:B------:R-:W0:Y:S02]  /*95b0*/  LDCU.S8 UR4, c[0x0][0x411] ;  /* 0x00008220ff0477ac */ /* 0x000e240008000200 */
[----:B0-----:R-:W-:-:S09]  /*95c0*/  UISETP.NE.AND UP0, UPT, UR4, URZ, UPT ;  /* 0x000000ff0400728c */ /* 0x001fd2000bf05270 */
[----:B------:R-:W-:Y:S05]  /*95d0*/  BRA.U UP0, `(.L_x_115) ;  /* 0x0000000500a07547 */ /* 0x000fea000b800000 */
[C---:B------:R-:W-:Y:S01]  /*95e0*/  ISETP.NE.AND P1, PT, R30.reuse, 0x1, PT ;  /* 0x000000011e00780c */ /* 0x040fe20003f25270 */
[----:B------:R-:W-:Y:S01]  /*95f0*/  BSSY.RECONVERGENT B0, `(.L_x_116) ;  /* 0x0000045000007945 */ /* 0x000fe20003800200 */
[----:B------:R-:W-:Y:S01]  /*9600*/  LOP3.LUT R2, R30, 0x1, RZ, 0xc0, !PT ;  /* 0x000000011e027812 */ /* 0x000fe200078ec0ff */
[----:B-1--4-:R-:W-:-:S03]  /*9610*/  IMAD.MOV.U32 R24, RZ, RZ, RZ ;  /* 0x000000ffff187224 */ /* 0x012fc600078e00ff */
[----:B------:R-:W-:-:S07]  /*9620*/  ISETP.NE.U32.AND P0, PT, R2, 0x1, PT ;  /* 0x000000010200780c */ /* 0x000fce0003f05070 */
[----:B------:R-:W-:Y:S06]  /*9630*/  @!P1 BRA `(.L_x_117) ;  /* 0x0000000400009947 */ /* 0x000fec0003800000 */
[----:B------:R-:W0:Y:S01]  /*9640*/  LDC.64 R4, c[0x0][0x3f8] ;  /* 0x0000fe00ff047b82 */ /* 0x000e220000000a00 */
[----:B------:R-:W1:Y:S01]  /*9650*/  LDCU.64 UR4, c[0x0][0x3f0] ;  /* 0x00007e00ff0477ac */ /* 0x000e620008000a00 */
[C---:B------:R-:W-:Y:S01]  /*9660*/  IMAD R9, R53.reuse, 0xc, RZ ;  /* 0x0000000c35097824 */ /* 0x040fe200078e02ff */
[----:B------:R-:W-:Y:S01]  /*9670*/  LOP3.LUT R24, R30, 0x7ffffffe, RZ, 0xc0, !PT ;  /* 0x7ffffffe1e187812 */ /* 0x000fe200078ec0ff */
[----:B------:R-:W-:Y:S02]  /*9680*/  IMAD R11, R53, 0x18, RZ ;  /* 0x00000018350b7824 */ /* 0x000fe400078e02ff */
[----:B------:R-:W-:Y:S02]  /*9690*/  IMAD.MOV.U32 R26, RZ, RZ, RZ ;  /* 0x000000ffff1a7224 */ /* 0x000fe400078e00ff */
[----:B------:R-:W2:Y:S01]  /*96a0*/  LDC.64 R6, c[0x0][0x408] ;  /* 0x00010200ff067b82 */ /* 0x000ea20000000a00 */
[----:B------:R-:W-:Y:S02]  /*96b0*/  IMAD.MOV.U32 R2, RZ, RZ, R1 ;  /* 0x000000ffff027224 */ /* 0x000fe400078e0001 */
[----:B------:R-:W-:Y:S01]  /*96c0*/  IMAD.MOV R25, RZ, RZ, -R24 ;  /* 0x000000ffff197224 */ /* 0x000fe200078e0a18 */
[----:B-1----:R-:W-:-:S04]  /*96d0*/  LEA R35, P3, R52, UR4, 0x4 ;  /* 0x0000000434237c11 */ /* 0x002fc8000f8620ff */
[C---:B------:R-:W-:Y:S01]  /*96e0*/  LEA.HI.X R21, R52.reuse, UR5, R53, 0x4, P3 ;  /* 0x0000000534157c11 */ /* 0x040fe200098f2435 */
[----:B0-----:R-:W-:-:S03]  /*96f0*/  IMAD.WIDE.U32 R4, R52, 0xc, R4 ;  /* 0x0000000c34047825 */ /* 0x001fc600078e0004 */
[----:B------:R-:W-:Y:S01]  /*9700*/  IADD3 R19, P1, PT, R4, 0xc, RZ ;  /* 0x0000000c04137810 */ /* 0x000fe20007f3e0ff */
[----:B--2---:R-:W-:-:S03]  /*9710*/  IMAD.WIDE.U32 R6, R52, 0x18, R6 ;  /* 0x0000001834067825 */ /* 0x004fc600078e0006 */
[----:B------:R-:W-:Y:S02]  /*9720*/  IADD3.X R36, PT, PT, R5, R9, RZ, P1, !PT ;  /* 0x0000000905247210 */ /* 0x000fe40000ffe4ff */
[----:B------:R-:W-:Y:S02]  /*9730*/  IADD3 R35, P1, PT, R35, 0x10, RZ ;  /* 0x0000001023237810 */ /* 0x000fe40007f3e0ff */
[----:B------:R-:W-:-:S03]  /*9740*/  IADD3 R27, P2, PT, R6, 0x18, RZ ;  /* 0x00000018061b7810 */ /* 0x000fc60007f5e0ff */
[----:B------:R-:W-:Y:S02]  /*9750*/  IMAD.X R21, RZ, RZ, R21, P1 ;  /* 0x000000ffff157224 */ /* 0x000fe400008e0615 */
[----:B------:R-:W-:-:S08]  /*9760*/  IMAD.X R34, R7, 0x1, R11, P2 ;  /* 0x0000000107227824 */ /* 0x000fd000010e060b */
.L_x_118:
[----:B--2---:R0:W2:Y:S01]  /*9770*/  LDL.64 R28, [R2] ;  /* 0x00000000021c7983 */ /* 0x0040a20000100a00 */
[C---:B------:R-:W-:Y:S01]  /*9780*/  LEA R18, R26.reuse, R0, 0x2 ;  /* 0x000000001a127211 */ /* 0x040fe200078e10ff */
[----:B------:R-:W-:-:S04]  /*9790*/  IMAD R20, R26, 0x8, R3 ;  /* 0x000000081a147824 */ /* 0x000fc800078e0203 */
[----:B------:R-:W3:Y:S04]  /*97a0*/  LDL.64 R22, [R18] ;  /* 0x0000000012167983 */ /* 0x000ee80000100a00 */
[----:B------:R-:W4:Y:S04]  /*97b0*/  LDL.64 R30, [R18+0x8] ;  /* 0x00000800121e7983 */ /* 0x000f280000100a00 */
[----:B------:R-:W5:Y:S04]  /*97c0*/  LDL.128 R8, [R20] ;  /* 0x0000000014087983 */ /* 0x000f680000100c00 */
[----:B------:R-:W5:Y:S04]  /*97d0*/  LDL.128 R4, [R20+0x10] ;  /* 0x0000100014047983 */ /* 0x000f680000100c00 */
[----:B------:R-:W5:Y:S04]  /*97e0*/  LDL.64 R32, [R18+0x10] ;  /* 0x0000100012207983 */ /* 0x000f680000100a00 */
[----:B------:R1:W5:Y:S01]  /*97f0*/  LDL.128 R12, [R20+0x20] ;  /* 0x00002000140c7983 */ /* 0x0003620000100c00 */
[----:B------:R-:W-:-:S02]  /*9800*/  VIADD R25, R25, 0x2 ;  /* 0x0000000219197836 */ /* 0x000fc40000000000 */
[----:B------:R-:W-:Y:S02]  /*9810*/  VIADD R26, R26, 0x6 ;  /* 0x000000061a1a7836 */ /* 0x000fe40000000000 */
[----:B0-----:R-:W-:Y:S01]  /*9820*/  VIADD R2, R2, 0x8 ;  /* 0x0000000802027836 */ /* 0x001fe20000000000 */
[----:B------:R-:W-:Y:S01]  /*9830*/  ISETP.NE.AND P1, PT, R25, RZ, PT ;  /* 0x000000ff1900720c */ /* 0x000fe20003f25270 */
[----:B-1----:R-:W-:-:S05]  /*9840*/  IMAD.MOV.U32 R20, RZ, RZ, R35 ;  /* 0x000000ffff147224 */ /* 0x002fca00078e0023 */
[----:B------:R-:W-:Y:S01]  /*9850*/  STG.E.64 desc[UR6][R20.64+-0x10], R54 ;  /* 0xfffff03614007986 */ /* 0x000fe2000c101b06 */
[----:B------:R-:W-:Y:S02]  /*9860*/  IADD3 R35, P2, PT, R20, 0x20, RZ ;  /* 0x0000002014237810 */ /* 0x000fe40007f5e0ff */
[--C-:B--2---:R-:W-:Y:S01]  /*9870*/  SHF.R.S32.HI R17, RZ, 0x1f, R28.reuse ;  /* 0x0000001fff117819 */ /* 0x104fe2000001141c */
[----:B------:R-:W-:Y:S02]  /*9880*/  IMAD.MOV.U32 R16, RZ, RZ, R28 ;  /* 0x000000ffff107224 */ /* 0x000fe400078e001c */
[----:B------:R-:W-:-:S03]  /*9890*/  IMAD.MOV.U32 R18, RZ, RZ, R29 ;  /* 0x000000ffff127224 */ /* 0x000fc600078e001d */
[----:B------:R0:W-:Y:S02]  /*98a0*/  STG.E.64 desc[UR6][R20.64+-0x8], R16 ;  /* 0xfffff81014007986 */ /* 0x0001e4000c101b06 */
[----:B0-----:R-:W-:Y:S01]  /*98b0*/  IMAD.MOV.U32 R16, RZ, RZ, R19 ;  /* 0x000000ffff107224 */ /* 0x001fe200078e0013 */
[----:B------:R-:W-:Y:S01]  /*98c0*/  SHF.R.S32.HI R19, RZ, 0x1f, R29 ;  /* 0x0000001fff137819 */ /* 0x000fe2000001141d */
[----:B------:R-:W-:-:S05]  /*98d0*/  IMAD.MOV.U32 R17, RZ, RZ, R36 ;  /* 0x000000ffff117224 */ /* 0x000fca00078e0024 */
[----:B---3--:R0:W-:Y:S04]  /*98e0*/  STG.E desc[UR6][R16.64+-0xc], R22 ;  /* 0xfffff41610007986 */ /* 0x0081e8000c101906 */
[----:B------:R1:W-:Y:S04]  /*98f0*/  STG.E desc[UR6][R16.64+-0x8], R23 ;  /* 0xfffff81710007986 */ /* 0x0003e8000c101906 */
[----:B----4-:R-:W-:Y:S01]  /*9900*/  STG.E desc[UR6][R16.64+-0x4], R30 ;  /* 0xfffffc1e10007986 */ /* 0x010fe2000c101906 */
[----:B0-----:R-:W-:Y:S01]  /*9910*/  MOV R22, R27 ;  /* 0x0000001b00167202 */ /* 0x001fe20000000f00 */
[----:B-1----:R-:W-:-:S03]  /*9920*/  IMAD.MOV.U32 R23, RZ, RZ, R34 ;  /* 0x000000ffff177224 */ /* 0x002fc600078e0022 */
[----:B------:R-:W-:Y:S02]  /*9930*/  IADD3 R27, P4, PT, R22, 0x30, RZ ;  /* 0x00000030161b7810 */ /* 0x000fe40007f9e0ff */
[----:B-----5:R-:W-:Y:S02]  /*9940*/  STG.E.64 desc[UR6][R22.64+-0x18], R8 ;  /* 0xffffe80816007986 */ /* 0x020fe4000c101b06 */
[----:B------:R-:W-:Y:S02]  /*9950*/  IADD3.X R34, PT, PT, RZ, R23, RZ, P4, !PT ;  /* 0x00000017ff227210 */ /* 0x000fe400027fe4ff */
[----:B------:R-:W-:Y:S04]  /*9960*/  STG.E.64 desc[UR6][R22.64+-0x10], R10 ;  /* 0xfffff00a16007986 */ /* 0x000fe8000c101b06 */
[----:B------:R-:W-:Y:S04]  /*9970*/  STG.E.64 desc[UR6][R22.64+-0x8], R4 ;  /* 0xfffff80416007986 */ /* 0x000fe8000c101b06 */
[----:B------:R0:W-:Y:S04]  /*9980*/  STG.E.64 desc[UR6][R20.64+0x8], R18 ;  /* 0x0000081214007986 */ /* 0x0001e8000c101b06 */
[----:B------:R1:W-:Y:S04]  /*9990*/  STG.E.64 desc[UR6][R20.64], R54 ;  /* 0x0000003614007986 */ /* 0x0003e8000c101b06 */
[----:B------:R2:W-:Y:S04]  /*99a0*/  STG.E desc[UR6][R16.64], R31 ;  /* 0x0000001f10007986 */ /* 0x0005e8000c101906 */
[----:B------:R2:W-:Y:S01]  /*99b0*/  STG.E desc[UR6][R16.64+0x4], R32 ;  /* 0x0000042010007986 */ /* 0x0005e2000c101906 */
[----:B0-----:R-:W-:-:S03]  /*99c0*/  IADD3 R19, P3, PT, R16, 0x18, RZ ;  /* 0x0000001810137810 */ /* 0x001fc60007f7e0ff */
[----:B------:R2:W-:Y:S01]  /*99d0*/  STG.E desc[UR6][R16.64+0x8], R33 ;  /* 0x0000082110007986 */ /* 0x0005e2000c101906 */
[----:B-1----:R-:W-:-:S03]  /*99e0*/  IMAD.X R21, RZ, RZ, R21, P2 ;  /* 0x000000ffff157224 */ /* 0x002fc600010e0615 */
[----:B------:R2:W-:Y:S01]  /*99f0*/  STG.E.64 desc[UR6][R22.64], R6 ;  /* 0x0000000616007986 */ /* 0x0005e2000c101b06 */
[----:B------:R-:W-:-:S03]  /*9a00*/  IMAD.X R36, RZ, RZ, R17, P3 ;  /* 0x000000ffff247224 */ /* 0x000fc600018e0611 */
[----:B------:R2:W-:Y:S04]  /*9a10*/  STG.E.64 desc[UR6][R22.64+0x8], R12 ;  /* 0x0000080c16007986 */ /* 0x0005e8000c101b06 */
[----:B------:R2:W-:Y:S01]  /*9a20*/  STG.E.64 desc[UR6][R22.64+0x10], R14 ;  /* 0x0000100e16007986 */ /* 0x0005e2000c101b06 */
[----:B------:R-:W-:Y:S05]  /*9a30*/  @P1 BRA `(.L_x_118) ;  /* 0xfffffffc004c1947 */ /* 0x000fea000383ffff */
.L_x_117:
[----:B------:R-:W-:Y:S05]  /*9a40*/  BSYNC.RECONVERGENT B0 ;  /* 0x0000000000007941 */ /* 0x000fea0003800200 */
.L_x_116:
[----:B------:R-:W-:Y:S05]  /*9a50*/  @P0 EXIT ;  /* 0x000000000000094d */ /* 0x000fea0003800000 */
[C---:B------:R-:W-:Y:S01]  /*9a60*/  IMAD R4, R24.reuse, 0x4, R1 ;  /* 0x0000000418047824 */ /* 0x040fe200078e0201 */
[----:B--2---:R-:W0:Y:S01]  /*9a70*/  LDC.64 R6, c[0x0][0x3f8] ;  /* 0x0000fe00ff067b82 */ /* 0x004e220000000a00 */
[----:B------:R-:W-:Y:S01]  /*9a80*/  IMAD R2, R24, 0x3, RZ ;  /* 0x0000000318027824 */ /* 0x000fe200078e02ff */
[----:B------:R-:W1:Y:S03]  /*9a90*/  LDCU.64 UR4, c[0x0][0x3f0] ;  /* 0x00007e00ff0477ac */ /* 0x000e660008000a00 */
[----:B------:R-:W2:Y:S01]  /*9aa0*/  LDL R4, [R4] ;  /* 0x0000000004047983 */ /* 0x000ea20000100800 */
[C---:B------:R-:W-:Y:S02]  /*9ab0*/  IMAD R0, R2.reuse, 0x4, R0 ;  /* 0x0000000402007824 */ /* 0x040fe400078e0200 */
[----:B------:R-:W-:Y:S01]  /*9ac0*/  IMAD R5, R2, 0x8, R3 ;  /* 0x0000000802057824 */ /* 0x000fe200078e0203 */
[----:B------:R-:W3:Y:S02]  /*9ad0*/  LDC.64 R12, c[0x0][0x408] ;  /* 0x00010200ff0c7b82 */ /* 0x000ee40000000a00 */
[----:B------:R-:W4:Y:S04]  /*9ae0*/  LDL.64 R16, [R0] ;  /* 0x0000000000107983 */ /* 0x000f280000100a00 */
[----:B------:R-:W5:Y:S04]  /*9af0*/  LDL R19, [R0+0x8] ;  /* 0x0000080000137983 */ /* 0x000f680000100800 */
[----:B------:R-:W5:Y:S04]  /*9b00*/  LDL.128 R8, [R5] ;  /* 0x0000000005087983 */ /* 0x000f680000100c00 */
[----:B------:R2:W5:Y:S01]  /*9b10*/  LDL.64 R14, [R5+0x10] ;  /* 0x00001000050e7983 */ /* 0x0005620000100a00 */
[----:B------:R-:W-:-:S04]  /*9b20*/  IADD3 R21, P0, PT, R52, R24, RZ ;  /* 0x0000001834157210 */ /* 0x000fc80007f1e0ff */
[----:B------:R-:W-:Y:S01]  /*9b30*/  IADD3.X R52, PT, PT, RZ, R53, RZ, P0, !PT ;  /* 0x00000035ff347210 */ /* 0x000fe200007fe4ff */
[C---:B0-----:R-:W-:Y:S01]  /*9b40*/  IMAD.WIDE.U32 R6, R21.reuse, 0xc, R6 ;  /* 0x0000000c15067825 */ /* 0x041fe200078e0006 */
[----:B-1----:R-:W-:-:S03]  /*9b50*/  LEA R2, P0, R21, UR4, 0x4 ;  /* 0x0000000415027c11 */ /* 0x002fc6000f8020ff */
[----:B------:R-:W-:Y:S01]  /*9b60*/  IMAD R23, R52, 0xc, RZ ;  /* 0x0000000c34177824 */ /* 0x000fe200078e02ff */
[C---:B------:R-:W-:Y:S01]  /*9b70*/  LEA.HI.X R3, R21.reuse, UR5, R52, 0x4, P0 ;  /* 0x0000000515037c11 */ /* 0x040fe200080f2434 */
[----:B---3--:R-:W-:-:S04]  /*9b80*/  IMAD.WIDE.U32 R12, R21, 0x18, R12 ;  /* 0x00000018150c7825 */ /* 0x008fc800078e000c */
[----:B------:R-:W-:Y:S01]  /*9b90*/  IMAD R21, R52, 0x18, RZ ;  /* 0x0000001834157824 */ /* 0x000fe200078e02ff */
[----:B------:R-:W-:Y:S01]  /*9ba0*/  STG.E.64 desc[UR6][R2.64], R54 ;  /* 0x0000003602007986 */ /* 0x000fe2000c101b06 */
[----:B------:R-:W-:Y:S02]  /*9bb0*/  IMAD.IADD R7, R7, 0x1, R23 ;  /* 0x0000000107077824 */ /* 0x000fe400078e0217 */
[----:B------:R-:W-:Y:S01]  /*9bc0*/  IMAD.IADD R13, R13, 0x1, R21 ;  /* 0x000000010d0d7824 */ /* 0x000fe200078e0215 */
[----:B--2---:R-:W-:-:S05]  /*9bd0*/  SHF.R.S32.HI R5, RZ, 0x1f, R4 ;  /* 0x0000001fff057819 */ /* 0x004fca0000011404 */
[----:B------:R-:W-:Y:S04]  /*9be0*/  STG.E.64 desc[UR6][R2.64+0x8], R4 ;  /* 0x0000080402007986 */ /* 0x000fe8000c101b06 */
[----:B----4-:R-:W-:Y:S04]  /*9bf0*/  STG.E desc[UR6][R6.64], R16 ;  /* 0x0000001006007986 */ /* 0x010fe8000c101906 */
[----:B------:R-:W-:Y:S04]  /*9c00*/  STG.E desc[UR6][R6.64+0x4], R17 ;  /* 0x0000041106007986 */ /* 0x000fe8000c101906 */
[----:B-----5:R-:W-:Y:S04]  /*9c10*/  STG.E desc[UR6][R6.64+0x8], R19 ;  /* 0x0000081306007986 */ /* 0x020fe8000c101906 */
[----:B------:R-:W-:Y:S04]  /*9c20*/  STG.E.64 desc[UR6][R12.64], R8 ;  /* 0x000000080c007986 */ /* 0x000fe8000c101b06 */
[----:B------:R-:W-:Y:S04]  /*9c30*/  STG.E.64 desc[UR6][R12.64+0x8], R10 ;  /* 0x0000080a0c007986 */ /* 0x000fe8000c101b06 */
[----:B------:R-:W-:Y:S01]  /*9c40*/  STG.E.64 desc[UR6][R12.64+0x10], R14 ;  /* 0x0000100e0c007986 */ /* 0x000fe2000c101b06 */
[----:B------:R-:W-:Y:S05]  /*9c50*/  EXIT ;  /* 0x000000000000794d */ /* 0x000fea0003800000 */
.L_x_115:
[C---:B------:R-:W-:Y:S01]  /*9c60*/  ISETP.NE.AND P1, PT, R30.reuse, 0x1, PT ;  /* 0x000000011e00780c */ /* 0x040fe20003f25270 */
[----:B------:R-:W-:Y:S01]  /*9c70*/  BSSY.RECONVERGENT B0, `(.L_x_119) ;  /* 0x0000054000007945 */ /* 0x000fe20003800200 */
[----:B------:R-:W-:Y:S01]  /*9c80*/  LOP3.LUT R4, R30, 0x1, RZ, 0xc0, !PT ;  /* 0x000000011e047812 */ /* 0x000fe200078ec0ff */
[----:B------:R-:W-:-:S03]  /*9c90*/  IMAD.MOV.U32 R5, RZ, RZ, RZ ;  /* 0x000000ffff057224 */ /* 0x000fc600078e00ff */
[----:B------:R-:W-:-:S07]  /*9ca0*/  ISETP.NE.U32.AND P0, PT, R4, 0x1, PT ;  /* 0x000000010400780c */ /* 0x000fce0003f05070 */
[----:B------:R-:W-:Y:S06]  /*9cb0*/  @!P1 BRA `(.L_x_120) ;  /* 0x00000004003c9947 */ /* 0x000fec0003800000 */
[----:B------:R-:W0:Y:S01]  /*9cc0*/  LDC.64 R4, c[0x0][0x3f8] ;  /* 0x0000fe00ff047b82 */ /* 0x000e220000000a00 */
[----:B------:R-:W2:Y:S01]  /*9cd0*/  LDCU.64 UR4, c[0x0][0x3f0] ;  /* 0x00007e00ff0477ac */ /* 0x000ea20008000a00 */
[C---:B------:R-:W-:Y:S02]  /*9ce0*/  IMAD R9, R53.reuse, 0xc, RZ ;  /* 0x0000000c35097824 */ /* 0x040fe400078e02ff */
[----:B------:R-:W-:Y:S02]  /*9cf0*/  HFMA2 R31, -RZ, RZ, 0, 0 ;  /* 0x00000000ff1f7431 */ /* 0x000fe400000001ff */
[----:B------:R-:W-:Y:S01]  /*9d00*/  IMAD R11, R53, 0x18, RZ ;  /* 0x00000018350b7824 */ /* 0x000fe200078e02ff */
[----:B------:R-:W3:Y:S01]  /*9d10*/  LDCU.64 UR8, c[0x0][0x400] ;  /* 0x00008000ff0877ac */ /* 0x000ee20008000a00 */
[----:B------:R-:W-:Y:S01]  /*9d20*/  IMAD.MOV.U32 R38, RZ, RZ, R2 ;  /* 0x000000ffff267224 */ /* 0x000fe200078e0002 */
[----:B------:R-:W5:Y:S01]  /*9d30*/  LDC.64 R6, c[0x0][0x408] ;  /* 0x00010200ff067b82 */ /* 0x000f620000000a00 */
[----:B--2---:R-:W-:-:S02]  /*9d40*/  LEA R45, P1, R52, UR4, 0x4 ;  /* 0x00000004342d7c11 */ /* 0x004fc4000f8220ff */
[C---:B---3--:R-:W-:Y:S01]  /*9d50*/  LEA R39, P4, R52.reuse, UR8, 0x3 ;  /* 0x0000000834277c11 */ /* 0x048fe2000f8818ff */
[C---:B0-----:R-:W-:Y:S01]  /*9d60*/  IMAD.WIDE.U32 R4, R52.reuse, 0xc, R4 ;  /* 0x0000000c34047825 */ /* 0x041fe200078e0004 */
[C-C-:B------:R-:W-:Y:S02]  /*9d70*/  LEA.HI.X R46, R52.reuse, UR5, R53.reuse, 0x4, P1 ;  /* 0x00000005342e7c11 */ /* 0x140fe400088f2435 */
[----:B------:R-:W-:Y:S02]  /*9d80*/  LEA.HI.X R40, R52, UR9, R53, 0x3, P4 ;  /* 0x0000000934287c11 */ /* 0x000fe4000a0f1c35 */
[----:B------:R-:W-:Y:S01]  /*9d90*/  IADD3 R43, P2, PT, R4, 0xc, RZ ;  /* 0x0000000c042b7810 */ /* 0x000fe20007f5e0ff */
[----:B------:R-:W-:Y:S01]  /*9da0*/  IMAD.MOV.U32 R4, RZ, RZ, R1 ;  /* 0x000000ffff047224 */ /* 0x000fe200078e0001 */
[----:B------:R-:W-:Y:S01]  /*9db0*/  IADD3 R39, P1, PT, R39, 0x8, RZ ;  /* 0x0000000827277810 */ /* 0x000fe20007f3e0ff */
[----:B-----5:R-:W-:-:S04]  /*9dc0*/  IMAD.WIDE.U32 R6, R52, 0x18, R6 ;  /* 0x0000001834067825 */ /* 0x020fc800078e0006 */
[----:B------:R-:W-:Y:S01]  /*9dd0*/  IMAD.X R44, R5, 0x1, R9, P2 ;  /* 0x00000001052c7824 */ /* 0x000fe200010e0609 */
[----:B------:R-:W-:Y:S01]  /*9de0*/  IADD3 R41, P3, PT, R6, 0x18, RZ ;  /* 0x0000001806297810 */ /* 0x000fe20007f7e0ff */
[----:B------:R-:W-:Y:S01]  /*9df0*/  IMAD.X R40, RZ, RZ, R40, P1 ;  /* 0x000000ffff287224 */ /* 0x000fe200008e0628 */
[----:B------:R-:W-:Y:S02]  /*9e00*/  LOP3.LUT R5, R30, 0x7ffffffe, RZ, 0xc0, !PT ;  /* 0x7ffffffe1e057812 */ /* 0x000fe400078ec0ff */
[----:B------:R-:W-:Y:S01]  /*9e10*/  IADD3 R45, P2, PT, R45, 0x10, RZ ;  /* 0x000000102d2d7810 */ /* 0x000fe20007f5e0ff */
[----:B------:R-:W-:Y:S02]  /*9e20*/  IMAD.X R42, R7, 0x1, R11, P3 ;  /* 0x00000001072a7824 */ /* 0x000fe400018e060b */
[----:B------:R-:W-:Y:S02]  /*9e30*/  IMAD.MOV R30, RZ, RZ, -R5 ;  /* 0x000000ffff1e7224 */ /* 0x000fe400078e0a05 */
[----:B------:R-:W-:-:S08]  /*9e40*/  IMAD.X R46, RZ, RZ, R46, P2 ;  /* 0x000000ffff2e7224 */ /* 0x000fd000010e062e */
.L_x_121:
[----:B01----:R0:W2:Y:S01]  /*9e50*/  LDL.64 R32, [R4] ;  /* 0x0000000004207983 */ /* 0x0030a20000100a00 */
[C---:B----4-:R-:W-:Y:S01]  /*9e60*/  LEA R24, R31.reuse, R0, 0x2 ;  /* 0x000000001f187211 */ /* 0x050fe200078e10ff */
[----:B------:R-:W-:Y:S02]  /*9e70*/  IMAD R25, R31, 0x8, R3 ;  /* 0x000000081f197824 */ /* 0x000fe400078e0203 */
[----:B------:R1:W3:Y:S04]  /*9e80*/  LDL.128 R8, [R38] ;  /* 0x0000000026087983 */ /* 0x0002e80000100c00 */
[----:B------:R-:W4:Y:S04]  /*9e90*/  LDL.64 R28, [R24] ;  /* 0x00000000181c7983 */ /* 0x000f280000100a00 */
[----:B------:R-:W5:Y:S04]  /*9ea0*/  LDL.64 R34, [R24+0x8] ;  /* 0x0000080018227983 */ /* 0x000f680000100a00 */
[----:B------:R-:W3:Y:S04]  /*9eb0*/  LDL.128 R12, [R25] ;  /* 0x00000000190c7983 */ /* 0x000ee80000100c00 */
[----:B------:R-:W3:Y:S04]  /*9ec0*/  LDL.128 R16, [R25+0x10] ;  /* 0x0000100019107983 */ /* 0x000ee80000100c00 */
[----:B------:R-:W3:Y:S04]  /*9ed0*/  LDL.64 R36, [R24+0x10] ;  /* 0x0000100018247983 */ /* 0x000ee80000100a00 */
[----:B------:R2:W3:Y:S01]  /*9ee0*/  LDL.128 R20, [R25+0x20] ;  /* 0x0000200019147983 */ /* 0x0004e20000100c00 */
[----:B------:R-:W-:-:S02]  /*9ef0*/  IMAD.MOV.U32 R26, RZ, RZ, R45 ;  /* 0x000000ffff1a7224 */ /* 0x000fc400078e002d */
[----:B------:R-:W-:-:S05]  /*9f00*/  IMAD.MOV.U32 R27, RZ, RZ, R46 ;  /* 0x000000ffff1b7224 */ /* 0x000fca00078e002e */
[----:B------:R-:W-:Y:S01]  /*9f10*/  STG.E.64 desc[UR6][R26.64+-0x10], R54 ;  /* 0xfffff0361a007986 */ /* 0x000fe2000c101b06 */
[----:B------:R-:W-:Y:S01]  /*9f20*/  IADD3 R45, P1, PT, R26, 0x20, RZ ;  /* 0x000000201a2d7810 */ /* 0x000fe20007f3e0ff */
[----:B------:R-:W-:-:S03]  /*9f30*/  VIADD R30, R30, 0x2 ;  /* 0x000000021e1e7836 */ /* 0x000fc60000000000 */
[----:B------:R-:W-:Y:S02]  /*9f40*/  IADD3.X R46, PT, PT, RZ, R27, RZ, P1, !PT ;  /* 0x0000001bff2e7210 */ /* 0x000fe40000ffe4ff */
[----:B------:R-:W-:Y:S01]  /*9f50*/  ISETP.NE.AND P1, PT, R30, RZ, PT ;  /* 0x000000ff1e00720c */ /* 0x000fe20003f25270 */
[----:B------:R-:W-:Y:S01]  /*9f60*/  VIADD R31, R31, 0x6 ;  /* 0x000000061f1f7836 */ /* 0x000fe20000000000 */
[----:B0-----:R-:W-:Y:S01]  /*9f70*/  IADD3 R4, PT, PT, R4, 0x8, RZ ;  /* 0x0000000804047810 */ /* 0x001fe20007ffe0ff */
[----:B-1----:R-:W-:Y:S01]  /*9f80*/  VIADD R38, R38, 0x10 ;  /* 0x0000001026267836 */ /* 0x002fe20000000000 */
[--C-:B--2---:R-:W-:Y:S01]  /*9f90*/  SHF.R.S32.HI R7, RZ, 0x1f, R32.reuse ;  /* 0x0000001fff077819 */ /* 0x104fe20000011420 */
[----:B------:R-:W-:-:S05]  /*9fa0*/  IMAD.MOV.U32 R6, RZ, RZ, R32 ;  /* 0x000000ffff067224 */ /* 0x000fca00078e0020 */
[----:B------:R0:W-:Y:S01]  /*9fb0*/  STG.E.64 desc[UR6][R26.64+-0x8], R6 ;  /* 0xfffff8061a007986 */ /* 0x0001e2000c101b06 */
[----:B------:R-:W-:Y:S01]  /*9fc0*/  SHF.R.S32.HI R25, RZ, 0x1f, R33 ;  /* 0x0000001fff197819 */ /* 0x000fe20000011421 */
[----:B0-----:R-:W-:Y:S01]  /*9fd0*/  IMAD.MOV.U32 R6, RZ, RZ, R43 ;  /* 0x000000ffff067224 */ /* 0x001fe200078e002b */
[----:B------:R-:W-:-:S05]  /*9fe0*/  MOV R7, R44 ;  /* 0x0000002c00077202 */ /* 0x000fca0000000f00 */
[----:B----4-:R0:W-:Y:S04]  /*9ff0*/  STG.E desc[UR6][R6.64+-0xc], R28 ;  /* 0xfffff41c06007986 */ /* 0x0101e8000c101906 */
[----:B------:R1:W-:Y:S01]  /*a000*/  STG.E desc[UR6][R6.64+-0x8], R29 ;  /* 0xfffff81d06007986 */ /* 0x0003e2000c101906 */
[----:B------:R-:W-:-:S03]  /*a010*/  IMAD.MOV.U32 R24, RZ, RZ, R33 ;  /* 0x000000ffff187224 */ /* 0x000fc600078e0021 */
[----:B-----5:R-:W-:Y:S01]  /*a020*/  STG.E desc[UR6][R6.64+-0x4], R34 ;  /* 0xfffffc2206007986 */ /* 0x020fe2000c101906 */
[----:B0-----:R-:W-:Y:S02]  /*a030*/  IMAD.MOV.U32 R28, RZ, RZ, R39 ;  /* 0x000000ffff1c7224 */ /* 0x001fe400078e0027 */
[----:B-1----:R-:W-:-:S05]  /*a040*/  IMAD.MOV.U32 R29, RZ, RZ, R40 ;  /* 0x000000ffff1d7224 */ /* 0x002fca00078e0028 */
[----:B---3--:R0:W-:Y:S02]  /*a050*/  STG.E.64 desc[UR6][R28.64+-0x8], R8 ;  /* 0xfffff8081c007986 */ /* 0x0081e4000c101b06 */
[----:B0-----:R-:W-:Y:S02]  /*a060*/  IMAD.MOV.U32 R8, RZ, RZ, R41 ;  /* 0x000000ffff087224 */ /* 0x001fe400078e0029 */
[----:B------:R-:W-:-:S05]  /*a070*/  IMAD.MOV.U32 R9, RZ, RZ, R42 ;  /* 0x000000ffff097224 */ /* 0x000fca00078e002a */
[----:B------:R0:W-:Y:S04]  /*a080*/  STG.E.64 desc[UR6][R8.64+-0x18], R12 ;  /* 0xffffe80c08007986 */ /* 0x0001e8000c101b06 */
[----:B------:R0:W-:Y:S04]  /*a090*/  STG.E.64 desc[UR6][R8.64+-0x10], R14 ;  /* 0xfffff00e08007986 */ /* 0x0001e8000c101b06 */
        /* <DEDUP_REMOVED lines=9> */
[----:B------:R0:W-:Y:S01]  /*a130*/  STG.E.64 desc[UR6][R8.64+0x10], R22 ;  /* 0x0000101608007986 */ /* 0x0001e2000c101b06 */
[----:B------:R-:W-:-:S02]  /*a140*/  IADD3 R43, P2, PT, R6, 0x18, RZ ;  /* 0x00000018062b7810 */ /* 0x000fc40007f5e0ff */
[----:B------:R-:W-:Y:S02]  /*a150*/  IADD3 R41, P3, PT, R8, 0x30, RZ ;  /* 0x0000003008297810 */ /* 0x000fe40007f7e0ff */
[----:B------:R-:W-:Y:S01]  /*a160*/  IADD3 R39, P4, PT, R28, 0x10, RZ ;  /* 0x000000101c277810 */ /* 0x000fe20007f9e0ff */
[----:B------:R-:W-:Y:S02]  /*a170*/  IMAD.X R44, RZ, RZ, R7, P2 ;  /* 0x000000ffff2c7224 */ /* 0x000fe400010e0607 */
[----:B------:R-:W-:Y:S02]  /*a180*/  IMAD.X R42, RZ, RZ, R9, P3 ;  /* 0x000000ffff2a7224 */ /* 0x000fe400018e0609 */
[----:B------:R-:W-:Y:S01]  /*a190*/  IMAD.X R40, RZ, RZ, R29, P4 ;  /* 0x000000ffff287224 */ /* 0x000fe200020e061d */
[----:B------:R-:W-:Y:S07]  /*a1a0*/  @P1 BRA `(.L_x_121) ;  /* 0xfffffffc00281947 */ /* 0x000fee000383ffff */
.L_x_120:
[----:B------:R-:W-:Y:S05]  /*a1b0*/  BSYNC.RECONVERGENT B0 ;  /* 0x0000000000007941 */ /* 0x000fea0003800200 */
.L_x_119:
[----:B------:R-:W-:Y:S05]  /*a1c0*/  @P0 EXIT ;  /* 0x000000000000094d */ /* 0x000fea0003800000 */
[C---:B------:R-:W-:Y:S01]  /*a1d0*/  IMAD R4, R5.reuse, 0x4, R1 ;  /* 0x0000000405047824 */ /* 0x040fe200078e0201 */
[----:B------:R-:W2:Y:S01]  /*a1e0*/  LDCU.64 UR4, c[0x0][0x3f0] ;  /* 0x00007e00ff0477ac */ /* 0x000ea20008000a00 */
[C---:B0-----:R-:W-:Y:S01]  /*a1f0*/  IMAD R6, R5.reuse, 0x3, RZ ;  /* 0x0000000305067824 */ /* 0x041fe200078e02ff */
[----:B------:R-:W0:Y:S01]  /*a200*/  LDC.64 R10, c[0x0][0x408] ;  /* 0x00010200ff0a7b82 */ /* 0x000e220000000a00 */
[----:B------:R-:W-:Y:S01]  /*a210*/  IMAD R8, R5, 0x8, R2 ;  /* 0x0000000805087824 */ /* 0x000fe200078e0202 */
[----:B------:R-:W3:Y:S01]  /*a220*/  LDCU.64 UR8, c[0x0][0x400] ;  /* 0x00008000ff0877ac */ /* 0x000ee20008000a00 */
[----:B------:R-:W5:Y:S01]  /*a230*/  LDL R4, [R4] ;  /* 0x0000000004047983 */ /* 0x000f620000100800 */
[C---:B------:R-:W-:Y:S02]  /*a240*/  IMAD R0, R6.reuse, 0x4, R0 ;  /* 0x0000000406007824 */ /* 0x040fe400078e0200 */
[----:B------:R-:W-:Y:S01]  /*a250*/  IMAD R18, R6, 0x8, R3 ;  /* 0x0000000806127824 */ /* 0x000fe200078e0203 */
[----:B------:R-:W5:Y:S01]  /*a260*/  LDL.64 R8, [R8] ;  /* 0x0000000008087983 */ /* 0x000f620000100a00 */
[----:B------:R-:W3:Y:S03]  /*a270*/  LDC.64 R6, c[0x0][0x3f8] ;  /* 0x0000fe00ff067b82 */ /* 0x000ee60000000a00 */
[----:B-1--4-:R-:W4:Y:S04]  /*a280*/  LDL.64 R20, [R0] ;  /* 0x0000000000147983 */ /* 0x012f280000100a00 */
[----:B------:R-:W4:Y:S04]  /*a290*/  LDL R23, [R0+0x8] ;  /* 0x0000080000177983 */ /* 0x000f280000100800 */
[----:B------:R-:W4:Y:S04]  /*a2a0*/  LDL.128 R12, [R18] ;  /* 0x00000000120c7983 */ /* 0x000f280000100c00 */
[----:B------:R1:W4:Y:S01]  /*a2b0*/  LDL.64 R16, [R18+0x10] ;  /* 0x0000100012107983 */ /* 0x0003220000100a00 */
[----:B------:R-:W-:-:S04]  /*a2c0*/  IADD3 R19, P0, PT, R52, R5, RZ ;  /* 0x0000000534137210 */ /* 0x000fc80007f1e0ff */
[----:B------:R-:W-:Y:S02]  /*a2d0*/  IADD3.X R52, PT, PT, RZ, R53, RZ, P0, !PT ;  /* 0x00000035ff347210 */ /* 0x000fe400007fe4ff */
[C---:B--2---:R-:W-:Y:S01]  /*a2e0*/  LEA R2, P0, R19.reuse, UR4, 0x4 ;  /* 0x0000000413027c11 */ /* 0x044fe2000f8020ff */
[----:B---3--:R-:W-:-:S04]  /*a2f0*/  IMAD.WIDE.U32 R6, R19, 0xc, R6 ;  /* 0x0000000c13067825 */ /* 0x008fc800078e0006 */
[----:B------:R-:W-:Y:S01]  /*a300*/  IMAD R25, R52, 0xc, RZ ;  /* 0x0000000c34197824 */ /* 0x000fe200078e02ff */
[C---:B------:R-:W-:Y:S01]  /*a310*/  LEA.HI.X R3, R19.reuse, UR5, R52, 0x4, P0 ;  /* 0x0000000513037c11 */ /* 0x040fe200080f2434 */
[C---:B0-----:R-:W-:Y:S01]  /*a320*/  IMAD.WIDE.U32 R10, R19.reuse, 0x18, R10 ;  /* 0x00000018130a7825 */ /* 0x041fe200078e000a */
[----:B-1----:R-:W-:-:S03]  /*a330*/  LEA R18, P0, R19, UR8, 0x3 ;  /* 0x0000000813127c11 */ /* 0x002fc6000f8018ff */
[----:B------:R-:W-:Y:S02]  /*a340*/  IMAD.IADD R7, R7, 0x1, R25 ;  /* 0x0000000107077824 */ /* 0x000fe400078e0219 */
[----:B------:R-:W-:Y:S01]  /*a350*/  IMAD R25, R52, 0x18, RZ ;  /* 0x0000001834197824 */ /* 0x000fe200078e02ff */
[----:B------:R-:W-:Y:S01]  /*a360*/  LEA.HI.X R19, R19, UR9, R52, 0x3, P0 ;  /* 0x0000000913137c11 */ /* 0x000fe200080f1c34 */
[----:B------:R-:W-:Y:S02]  /*a370*/  STG.E.64 desc[UR6][R2.64], R54 ;  /* 0x0000003602007986 */ /* 0x000fe4000c101b06 */
[----:B------:R-:W-:Y:S01]  /*a380*/  IMAD.IADD R11, R11, 0x1, R25 ;  /* 0x000000010b0b7824 */ /* 0x000fe200078e0219 */
[----:B-----5:R-:W-:-:S05]  /*a390*/  SHF.R.S32.HI R5, RZ, 0x1f, R4 ;  /* 0x0000001fff057819 */ /* 0x020fca0000011404 */
[----:B------:R-:W-:Y:S04]  /*a3a0*/  STG.E.64 desc[UR6][R2.64+0x8], R4 ;  /* 0x0000080402007986 */ /* 0x000fe8000c101b06 */
[----:B----4-:R-:W-:Y:S04]  /*a3b0*/  STG.E desc[UR6][R6.64], R20 ;  /* 0x0000001406007986 */ /* 0x010fe8000c101906 */
[----:B------:R-:W-:Y:S04]  /*a3c0*/  STG.E desc[UR6][R6.64+0x4], R21 ;  /* 0x0000041506007986 */ /* 0x000fe8000c101906 */
[----:B------:R-:W-:Y:S04]  /*a3d0*/  STG.E desc[UR6][R6.64+0x8], R23 ;  /* 0x0000081706007986 */ /* 0x000fe8000c101906 */
[----:B------:R-:W-:Y:S04]  /*a3e0*/  STG.E.64 desc[UR6][R18.64], R8 ;  /* 0x0000000812007986 */ /* 0x000fe8000c101b06 */
[----:B------:R-:W-:Y:S04]  /*a3f0*/  STG.E.64 desc[UR6][R10.64], R12 ;  /* 0x0000000c0a007986 */ /* 0x000fe8000c101b06 */
[----:B------:R-:W-:Y:S04]  /*a400*/  STG.E.64 desc[UR6][R10.64+0x8], R14 ;  /* 0x0000080e0a007986 */ /* 0x000fe8000c101b06 */
[----:B------:R-:W-:Y:S01]  /*a410*/  STG.E.64 desc[UR6][R10.64+0x10], R16 ;  /* 0x000010100a007986 */ /* 0x000fe2000c101b06 */
[----:B------:R-:W-:Y:S05]  /*a420*/  EXIT ;  /* 0x000000000000794d */ /* 0x000fea0003800000 */
.L_x_72:
[----:B------:R-:W0:Y:S01]  /*a430*/  LDC.64 R2, c[0x0][0x420] ;  /* 0x00010800ff027b82 */ /* 0x000e220000000a00 */
[----:B------:R-:W-:-:S05]  /*a440*/  IMAD.MOV.U32 R5, RZ, RZ, 0x1 ;  /* 0x00000001ff057424 */ /* 0x000fca00078e00ff */
[----:B0-----:R-:W-:Y:S01]  /*a450*/  ATOMG.E.EXCH.STRONG.GPU PT, RZ, desc[UR6][R2.64], R5 ;  /* 0x8000000502ff79a8 */ /* 0x001fe2000c1ef106 */
[----:B------:R-:W-:Y:S05]  /*a460*/  EXIT ;  /* 0x000000000000794d */ /* 0x000fea0003800000 */
.L_x_34:
[----:B------:R-:W0:Y:S01]  /*a470*/  LDC.64 R2, c[0x0][0x420] ;  /* 0x00010800ff027b82 */ /* 0x000e220000000a00 */
[----:B------:R-:W-:-:S05]  /*a480*/  IMAD.MOV.U32 R5, RZ, RZ, 0x1 ;  /* 0x00000001ff057424 */ /* 0x000fca00078e00ff */
[----:B0-----:R-:W-:Y:S01]  /*a490*/  ATOMG.E.EXCH.STRONG.GPU PT, RZ, desc[UR6][R2.64], R5 ;  /* 0x8000000502ff79a8 */ /* 0x001fe2000c1ef106 */
[----:B------:R-:W-:Y:S05]  /*a4a0*/  EXIT ;  /* 0x000000000000794d */ /* 0x000fea0003800000 */
        .weak           $__internal_0_$__cuda_sm20_dsqrt_rn_f64_mediumpath_v1
        .type           $__internal_0_$__cuda_sm20_dsqrt_rn_f64_mediumpath_v1,@function
        .size           $__internal_0_$__cuda_sm20_dsqrt_rn_f64_mediumpath_v1,(.L_x_181 - $__internal_0_$__cuda_sm20_dsqrt_rn_f64_mediumpath_v1)
$__internal_0_$__cuda_sm20_dsqrt_rn_f64_mediumpath_v1:
[----:B------:R-:W-:Y:S01]  /*a4b0*/  ISETP.GE.U32.AND P0, PT, R32, -0x3400000, PT ;  /* 0xfcc000002000780c */ /* 0x000fe20003f06070 */
[----:B------:R-:W-:Y:S01]  /*a4c0*/  BSSY.RECONVERGENT B4, `(.L_x_122) ;  /* 0x0000024000047945 */ /* 0x000fe20003800200 */
[----:B------:R-:W-:-:S11]  /*a4d0*/  IMAD.MOV.U32 R27, RZ, RZ, R43 ;  /* 0x000000ffff1b7224 */ /* 0x000fd600078e002b */
[----:B------:R-:W-:Y:S05]  /*a4e0*/  @!P0 BRA `(.L_x_123) ;  /* 0x0000000000208947 */ /* 0x000fea0003800000 */
[----:B------:R-:W-:-:S10]  /*a4f0*/  DFMA.RM R30, R34, R26, R30 ;  /* 0x0000001a221e722b */ /* 0x000fd4000000401e */
[----:B------:R-:W-:-:S04]  /*a500*/  IADD3 R26, P0, PT, R30, 0x1, RZ ;  /* 0x000000011e1a7810 */ /* 0x000fc80007f1e0ff */
[----:B------:R-:W-:-:S06]  /*a510*/  IADD3.X R27, PT, PT, RZ, R31, RZ, P0, !PT ;  /* 0x0000001fff1b7210 */ /* 0x000fcc00007fe4ff */
[----:B------:R-:W-:-:S08]  /*a520*/  DFMA.RP R22, -R30, R26, R22 ;  /* 0x0000001a1e16722b */ /* 0x000fd00000008116 */
[----:B------:R-:W-:-:S06]  /*a530*/  DSETP.GT.AND P0, PT, R22, RZ, PT ;  /* 0x000000ff1600722a */ /* 0x000fcc0003f04000 */
[----:B------:R-:W-:Y:S02]  /*a540*/  FSEL R26, R26, R30, P0 ;  /* 0x0000001e1a1a7208 */ /* 0x000fe40000000000 */
[----:B------:R-:W-:Y:S01]  /*a550*/  FSEL R27, R27, R31, P0 ;  /* 0x0000001f1b1b7208 */ /* 0x000fe20000000000 */
[----:B------:R-:W-:Y:S06]  /*a560*/  BRA `(.L_x_124) ;  /* 0x0000000000647947 */ /* 0x000fec0003800000 */
.L_x_123:
[----:B------:R-:W-:-:S14]  /*a570*/  DSETP.NE.AND P0, PT, R22, RZ, PT ;  /* 0x000000ff1600722a */ /* 0x000fdc0003f05000 */
[----:B------:R-:W-:Y:S05]  /*a580*/  @!P0 BRA `(.L_x_125) ;  /* 0x0000000000588947 */ /* 0x000fea0003800000 */
[----:B------:R-:W-:-:S13]  /*a590*/  ISETP.GE.AND P0, PT, R23, RZ, PT ;  /* 0x000000ff1700720c */ /* 0x000fda0003f06270 */
[----:B------:R-:W-:Y:S02]  /*a5a0*/  @!P0 IMAD.MOV.U32 R26, RZ, RZ, 0x0 ;  /* 0x00000000ff1a8424 */ /* 0x000fe400078e00ff */
[----:B------:R-:W-:Y:S01]  /*a5b0*/  @!P0 IMAD.MOV.U32 R27, RZ, RZ, -0x80000 ;  /* 0xfff80000ff1b8424 */ /* 0x000fe200078e00ff */
[----:B------:R-:W-:Y:S06]  /*a5c0*/  @!P0 BRA `(.L_x_124) ;  /* 0x00000000004c8947 */ /* 0x000fec0003800000 */
[----:B------:R-:W-:-:S13]  /*a5d0*/  ISETP.GT.AND P0, PT, R23, 0x7fefffff, PT ;  /* 0x7fefffff1700780c */ /* 0x000fda0003f04270 */
[----:B------:R-:W-:Y:S05]  /*a5e0*/  @P0 BRA `(.L_x_125) ;  /* 0x0000000000400947 */ /* 0x000fea0003800000 */
[----:B------:R-:W-:Y:S01]  /*a5f0*/  DMUL R32, R22, 8.11296384146066816958e+31 ;  /* 0x4690000016207828 */ /* 0x000fe20000000000 */
[----:B------:R-:W-:Y:S02]  /*a600*/  IMAD.MOV.U32 R30, RZ, RZ, RZ ;  /* 0x000000ffff1e7224 */ /* 0x000fe400078e00ff */
[----:B------:R-:W-:Y:S02]  /*a610*/  IMAD.MOV.U32 R22, RZ, RZ, 0x0 ;  /* 0x00000000ff167424 */ /* 0x000fe400078e00ff */
[----:B------:R-:W-:Y:S01]  /*a620*/  IMAD.MOV.U32 R23, RZ, RZ, 0x3fd80000 ;  /* 0x3fd80000ff177424 */ /* 0x000fe200078e00ff */
[----:B------:R-:W0:Y:S02]  /*a630*/  MUFU.RSQ64H R31, R33 ;  /* 0x00000021001f7308 */ /* 0x000e240000001c00 */
[----:B0-----:R-:W-:-:S08]  /*a640*/  DMUL R26, R30, R30 ;  /* 0x0000001e1e1a7228 */ /* 0x001fd00000000000 */
[----:B------:R-:W-:-:S08]  /*a650*/  DFMA R26, R32, -R26, 1 ;  /* 0x3ff00000201a742b */ /* 0x000fd0000000081a */
[----:B------:R-:W-:Y:S02]  /*a660*/  DFMA R22, R26, R22, 0.5 ;  /* 0x3fe000001a16742b */ /* 0x000fe40000000016 */
[----:B------:R-:W-:-:S08]  /*a670*/  DMUL R26, R30, R26 ;  /* 0x0000001a1e1a7228 */ /* 0x000fd00000000000 */
[----:B------:R-:W-:-:S08]  /*a680*/  DFMA R26, R22, R26, R30 ;  /* 0x0000001a161a722b */ /* 0x000fd0000000001e */
[----:B------:R-:W-:Y:S02]  /*a690*/  DMUL R22, R32, R26 ;  /* 0x0000001a20167228 */ /* 0x000fe40000000000 */
[----:B------:R-:W-:-:S06]  /*a6a0*/  IADD3 R27, PT, PT, R27, -0x100000, RZ ;  /* 0xfff000001b1b7810 */ /* 0x000fcc0007ffe0ff */
[----:B------:R-:W-:-:S08]  /*a6b0*/  DFMA R30, R22, -R22, R32 ;  /* 0x80000016161e722b */ /* 0x000fd00000000020 */
[----:B------:R-:W-:-:S10]  /*a6c0*/  DFMA R26, R26, R30, R22 ;  /* 0x0000001e1a1a722b */ /* 0x000fd40000000016 */
[----:B------:R-:W-:Y:S01]  /*a6d0*/  VIADD R27, R27, 0xfcb00000 ;  /* 0xfcb000001b1b7836 */ /* 0x000fe20000000000 */
[----:B------:R-:W-:Y:S06]  /*a6e0*/  BRA `(.L_x_124) ;  /* 0x0000000000047947 */ /* 0x000fec0003800000 */
.L_x_125:
[----:B------:R-:W-:-:S11]  /*a6f0*/  DADD R26, R22, R22 ;  /* 0x00000000161a7229 */ /* 0x000fd60000000016 */
.L_x_124:
[----:B------:R-:W-:Y:S05]  /*a700*/  BSYNC.RECONVERGENT B4 ;  /* 0x0000000000047941 */ /* 0x000fea0003800200 */
.L_x_122:
[----:B------:R-:W-:Y:S02]  /*a710*/  IMAD.MOV.U32 R37, RZ, RZ, 0x0 ;  /* 0x00000000ff257424 */ /* 0x000fe400078e00ff */
[----:B------:R-:W-:Y:S02]  /*a720*/  IMAD.MOV.U32 R84, RZ, RZ, R26 ;  /* 0x000000ffff547224 */ /* 0x000fe400078e001a */
[----:B------:R-:W-:Y:S01]  /*a730*/  IMAD.MOV.U32 R85, RZ, RZ, R27 ;  /* 0x000000ffff557224 */ /* 0x000fe200078e001b */
[----:B------:R-:W-:Y:S06]  /*a740*/  RET.REL.NODEC R36 `(_Z24find_neighbors_optimizedPKdPKiS2_S2_S2_S2_S0_PKbS2_S2_mdbPmS5_PiPdS7_bbbmS6_) ;  /* 0xffffff58242c7950 */ /* 0x000fec0003c3ffff */
.L_x_126:
[----:B------:R-:W-:-:S00]  /*a750*/  BRA `(.L_x_126) ;  /* 0xfffffffc00fc7947 */ /* 0x000fc0000383ffff */
[----:B------:R-:W-:-:S00]  /*a760*/  NOP ;  /* 0x0000000000007918 */ /* 0x000fc00000000000 */
        /* <DEDUP_REMOVED lines=9> */
.L_x_181:


//--------------------- .text._Z17scatter_particlesPKdPKiS2_PimPdS3_S3_S3_ --------------------------
	.section	.text._Z17scatter_particlesPKdPKiS2_PimPdS3_S3_S3_,"ax",@progbits
	.align	128
        .global         _Z17scatter_particlesPKdPKiS2_PimPdS3_S3_S3_
        .type           _Z17scatter_particlesPKdPKiS2_PimPdS3_S3_S3_,@function
        .size           _Z17scatter_particlesPKdPKiS2_PimPdS3_S3_S3_,(.L_x_187 - _Z17scatter_particlesPKdPKiS2_PimPdS3_S3_S3_)
        .other          _Z17scatter_particlesPKdPKiS2_PimPdS3_S3_S3_,@"STO_CUDA_ENTRY STV_DEFAULT"
_Z17scatter_particlesPKdPKiS2_PimPdS3_S3_S3_:
.text._Z17scatter_particlesPKdPKiS2_PimPdS3_S3_S3_:
[----:B------:R-:W-:Y:S01]  /*0000*/  LDC R1, c[0x0][0x37c] ;  /* 0x0000df00ff017b82 */ /* 0x000fe20000000800 */
[----:B------:R-:W0:Y:S07]  /*0010*/  S2R R3, SR_TID.X ;  /* 0x0000000000037919 */ /* 0x000e2e0000002100 */
[----:B------:R-:W0:Y:S01]  /*0020*/  S2UR UR4, SR_CTAID.X ;  /* 0x00000000000479c3 */ /* 0x000e220000002500 */
[----:B------:R-:W1:Y:S07]  /*0030*/  LDCU.64 UR6, c[0x0][0x3a0] ;  /* 0x00007400ff0677ac */ /* 0x000e6e0008000a00 */
[----:B------:R-:W0:Y:S02]  /*0040*/  LDC R6, c[0x0][0x360] ;  /* 0x0000d800ff067b82 */ /* 0x000e240000000800 */
[----:B0-----:R-:W-:-:S05]  /*0050*/  IMAD R6, R6, UR4, R3 ;  /* 0x0000000406067c24 */ /* 0x001fca000f8e0203 */
[----:B-1----:R-:W-:-:S04]  /*0060*/  ISETP.GE.U32.AND P0, PT, R6, UR6, PT ;  /* 0x0000000606007c0c */ /* 0x002fc8000bf06070 */
[----:B------:R-:W-:-:S13]  /*0070*/  ISETP.GE.U32.AND.EX P0, PT, RZ, UR7, PT, P0 ;  /* 0x00000007ff007c0c */ /* 0x000fda000bf06100 */
[----:B------:R-:W-:Y:S05]  /*0080*/  @P0 EXIT ;  /* 0x000000000000094d */ /* 0x000fea0003800000 */
[----:B------:R-:W0:Y:S01]  /*0090*/  LDCU.64 UR4, c[0x0][0x388] ;  /* 0x00007100ff0477ac */ /* 0x000e220008000a00 */
[----:B------:R-:W1:Y:S01]  /*00a0*/  LDC.64 R10, c[0x0][0x398] ;  /* 0x0000e600ff0a7b82 */ /* 0x000e620000000a00 */
[----:B------:R-:W2:Y:S07]  /*00b0*/  LDCU.64 UR6, c[0x0][0x358] ;  /* 0x00006b00ff0677ac */ /* 0x000eae0008000a00 */
[----:B------:R-:W3:Y:S08]  /*00c0*/  LDC.64 R20, c[0x0][0x380] ;  /* 0x0000e000ff147b82 */ /* 0x000ef00000000a00 */
[----:B------:R-:W4:Y:S01]  /*00d0*/  LDC.64 R22, c[0x0][0x390] ;  /* 0x0000e400ff167b82 */ /* 0x000f220000000a00 */
[----:B0-----:R-:W-:-:S04]  /*00e0*/  LEA R2, P0, R6, UR4, 0x2 ;  /* 0x0000000406027c11 */ /* 0x001fc8000f8010ff */
[C---:B------:R-:W-:Y:S01]  /*00f0*/  LEA.HI.X R3, R6.reuse, UR5, RZ, 0x2, P0 ;  /* 0x0000000506037c11 */ /* 0x040fe200080f14ff */
[----:B------:R-:W-:Y:S02]  /*0100*/  HFMA2 R7, -RZ, RZ, 0, 5.9604644775390625e-08 ;  /* 0x00000001ff077431 */ /* 0x000fe400000001ff */
[----:B------:R-:W0:Y:S02]  /*0110*/  LDC.64 R16, c[0x0][0x3a8] ;  /* 0x0000ea00ff107b82 */ /* 0x000e240000000a00 */
[----:B--2---:R-:W1:Y:S01]  /*0120*/  LDG.E.CONSTANT R0, desc[UR6][R2.64] ;  /* 0x0000000602007981 */ /* 0x004e62000c1e9900 */
[----:B------:R-:W-:Y:S01]  /*0130*/  UMOV UR4, URZ ;  /* 0x000000ff00047c82 */ /* 0x000fe20008000000 */
[----:B---3--:R-:W-:-:S04]  /*0140*/  IMAD.WIDE.U32 R20, R6, 0x18, R20 ;  /* 0x0000001806147825 */ /* 0x008fc800078e0014 */
[----:B------:R-:W2:Y:S01]  /*0150*/  LDC.64 R18, c[0x0][0x3b0] ;  /* 0x0000ec00ff127b82 */ /* 0x000ea20000000a00 */
[----:B------:R-:W-:Y:S01]  /*0160*/  IADD3 R21, PT, PT, R21, UR4, RZ ;  /* 0x0000000415157c10 */ /* 0x000fe2000fffe0ff */
[----:B----4-:R-:W-:-:S06]  /*0170*/  IMAD.WIDE.U32 R22, R6, 0xc, R22 ;  /* 0x0000000c06167825 */ /* 0x010fcc00078e0016 */
[----:B------:R-:W3:Y:S01]  /*0180*/  LDC.64 R12, c[0x0][0x3b8] ;  /* 0x0000ee00ff0c7b82 */ /* 0x000ee20000000a00 */
[----:B------:R-:W4:Y:S01]  /*0190*/  LDG.E.64.CONSTANT R8, desc[UR6][R20.64] ;  /* 0x0000000614087981 */ /* 0x000f22000c1e9b00 */
[----:B------:R-:W-:-:S03]  /*01a0*/  IADD3 R23, PT, PT, R23, UR4, RZ ;  /* 0x0000000417177c10 */ /* 0x000fc6000fffe0ff */
[----:B------:R-:W5:Y:S04]  /*01b0*/  LDG.E.64.CONSTANT R2, desc[UR6][R20.64+0x8] ;  /* 0x0000080614027981 */ /* 0x000f68000c1e9b00 */
[----:B------:R-:W5:Y:S04]  /*01c0*/  LDG.E.64.CONSTANT R4, desc[UR6][R20.64+0x10] ;  /* 0x0000100614047981 */ /* 0x000f68000c1e9b00 */
[----:B------:R-:W5:Y:S04]  /*01d0*/  LDG.E.CONSTANT R15, desc[UR6][R22.64] ;  /* 0x00000006160f7981 */ /* 0x000f68000c1e9900 */
[----:B------:R-:W5:Y:S04]  /*01e0*/  LDG.E.CONSTANT R14, desc[UR6][R22.64+0x4] ;  /* 0x00000406160e7981 */ /* 0x000f68000c1e9900 */
[----:B------:R-:W5:Y:S01]  /*01f0*/  LDG.E.CONSTANT R27, desc[UR6][R22.64+0x8] ;  /* 0x00000806161b7981 */ /* 0x000f62000c1e9900 */
[----:B-1----:R-:W-:-:S05]  /*0200*/  IMAD.WIDE R10, R0, 0x4, R10 ;  /* 0x00000004000a7825 */ /* 0x002fca00078e020a */
[----:B------:R1:W2:Y:S02]  /*0210*/  ATOMG.E.ADD.STRONG.GPU PT, R7, desc[UR6][R10.64], R7 ;  /* 0x800000070a0779a8 */ /* 0x0002a400081ef106 */
[----:B-1----:R-:W1:Y:S01]  /*0220*/  LDC.64 R10, c[0x0][0x3c0] ;  /* 0x0000f000ff0a7b82 */ /* 0x002e620000000a00 */
[C---:B--2---:R-:W-:Y:S02]  /*0230*/  IMAD R25, R7.reuse, 0x3, RZ ;  /* 0x0000000307197824 */ /* 0x044fe400078e02ff */
[----:B0-----:R-:W-:-:S04]  /*0240*/  IMAD.WIDE R16, R7, 0x18, R16 ;  /* 0x0000001807107825 */ /* 0x001fc800078e0210 */
[----:B------:R-:W-:Y:S01]  /*0250*/  IMAD.WIDE R18, R7, 0x4, R18 ;  /* 0x0000000407127825 */ /* 0x000fe200078e0212 */
[----:B----4-:R-:W-:Y:S03]  /*0260*/  STG.E.64 desc[UR6][R16.64], R8 ;  /* 0x0000000810007986 */ /* 0x010fe6000c101b06 */
[----:B---3--:R-:W-:Y:S01]  /*0270*/  IMAD.WIDE R12, R25, 0x4, R12 ;  /* 0x00000004190c7825 */ /* 0x008fe200078e020c */
[----:B-----5:R-:W-:Y:S03]  /*0280*/  STG.E.64 desc[UR6][R16.64+0x8], R2 ;  /* 0x0000080210007986 */ /* 0x020fe6000c101b06 */
[----:B-1----:R-:W-:Y:S01]  /*0290*/  IMAD.WIDE R10, R7, 0x4, R10 ;  /* 0x00000004070a7825 */ /* 0x002fe200078e020a */
[----:B------:R-:W-:Y:S04]  /*02a0*/  STG.E.64 desc[UR6][R16.64+0x10], R4 ;  /* 0x0000100410007986 */ /* 0x000fe8000c101b06 */
[----:B------:R-:W-:Y:S04]  /*02b0*/  STG.E desc[UR6][R18.64], R6 ;  /* 0x0000000612007986 */ /* 0x000fe8000c101906 */
[----:B------:R-:W-:Y:S04]  /*02c0*/  STG.E desc[UR6][R12.64], R15 ;  /* 0x0000000f0c007986 */ /* 0x000fe8000c101906 */
[----:B------:R-:W-:Y:S04]  /*02d0*/  STG.E desc[UR6][R12.64+0x4], R14 ;  /* 0x0000040e0c007986 */ /* 0x000fe8000c101906 */
[----:B------:R-:W-:Y:S04]  /*02e0*/  STG.E desc[UR6][R12.64+0x8], R27 ;  /* 0x0000081b0c007986 */ /* 0x000fe8000c101906 */
[----:B------:R-:W-:Y:S01]  /*02f0*/  STG.E desc[UR6][R10.64], R0 ;  /* 0x000000000a007986 */ /* 0x000fe2000c101906 */
[----:B------:R-:W-:Y:S05]  /*0300*/  EXIT ;  /* 0x000000000000794d */ /* 0x000fea0003800000 */
.L_x_127:
        /* <DEDUP_REMOVED lines=15> */
.L_x_187:


//--------------------- .text._Z16prefix_sum_cellsPiS_PKi --------------------------
	.section	.text._Z16prefix_sum_cellsPiS_PKi,"ax",@progbits
	.align	128
        .global         _Z16prefix_sum_cellsPiS_PKi
        .type           _Z16prefix_sum_cellsPiS_PKi,@function
        .size           _Z16prefix_sum_cellsPiS_PKi,(.L_x_188 - _Z16prefix_sum_cellsPiS_PKi)
        .other          _Z16prefix_sum_cellsPiS_PKi,@"STO_CUDA_ENTRY STV_DEFAULT"
_Z16prefix_sum_cellsPiS_PKi:
.text._Z16prefix_sum_cellsPiS_PKi:
[----:B------:R-:W-:Y:S08]  /*0000*/  LDC R1, c[0x0][0x37c] ;  /* 0x0000df00ff017b82 */ /* 0x000ff00000000800 */
[----:B------:R-:W0:Y:S01]  /*0010*/  LDC.64 R2, c[0x0][0x390] ;  /* 0x0000e400ff027b82 */ /* 0x000e220000000a00 */
[----:B------:R-:W0:Y:S02]  /*0020*/  LDCU.64 UR6, c[0x0][0x358] ;  /* 0x00006b00ff0677ac */ /* 0x000e240008000a00 */
[----:B0-----:R0:W2:Y:S05]  /*0030*/  LDG.E.CONSTANT R0, desc[UR6][R2.64] ;  /* 0x0000000602007981 */ /* 0x0010aa000c1e9900 */
[----:B------:R-:W1:Y:S01]  /*0040*/  LDC R4, c[0x0][0x360] ;  /* 0x0000d800ff047b82 */ /* 0x000e620000000800 */
[----:B------:R-:W-:Y:S01]  /*0050*/  BSSY.RECONVERGENT B0, `(.L_x_128) ;  /* 0x0000054000007945 */ /* 0x000fe20003800200 */
[----:B-1----:R-:W-:-:S02]  /*0060*/  IABS R10, R4 ;  /* 0x00000004000a7213 */ /* 0x002fc40000000000 */
[----:B------:R-:W-:Y:S02]  /*0070*/  IABS R11, R4 ;  /* 0x00000004000b7213 */ /* 0x000fe40000000000 */
[----:B------:R-:W1:Y:S02]  /*0080*/  I2F.RP R8, R10 ;  /* 0x0000000a00087306 */ /* 0x000e640000209400 */
[----:B------:R-:W-:-:S06]  /*0090*/  IADD3 R11, PT, PT, RZ, -R11, RZ ;  /* 0x8000000bff0b7210 */ /* 0x000fcc0007ffe0ff */
[----:B-1----:R-:W1:Y:S02]  /*00a0*/  MUFU.RCP R8, R8 ;  /* 0x0000000800087308 */ /* 0x002e640000001000 */
[----:B-1----:R-:W-:-:S06]  /*00b0*/  VIADD R6, R8, 0xffffffe ;  /* 0x0ffffffe08067836 */ /* 0x002fcc0000000000 */
[----:B------:R1:W3:Y:S02]  /*00c0*/  F2I.FTZ.U32.TRUNC.NTZ R7, R6 ;  /* 0x0000000600077305 */ /* 0x0002e4000021f000 */
[----:B-1----:R-:W-:Y:S02]  /*00d0*/  IMAD.MOV.U32 R6, RZ, RZ, RZ ;  /* 0x000000ffff067224 */ /* 0x002fe400078e00ff */
[----:B---3--:R-:W-:-:S04]  /*00e0*/  IMAD.MOV R9, RZ, RZ, -R7 ;  /* 0x000000ffff097224 */ /* 0x008fc800078e0a07 */
[----:B0-----:R-:W-:-:S04]  /*00f0*/  IMAD R3, R9, R10, RZ ;  /* 0x0000000a09037224 */ /* 0x001fc800078e02ff */
[----:B------:R-:W-:-:S04]  /*0100*/  IMAD.HI.U32 R7, R7, R3, R6 ;  /* 0x0000000307077227 */ /* 0x000fc800078e0006 */
[----:B------:R-:W-:Y:S01]  /*0110*/  IMAD.MOV.U32 R3, RZ, RZ, R11 ;  /* 0x000000ffff037224 */ /* 0x000fe200078e000b */
[----:B--2---:R-:W-:-:S04]  /*0120*/  IADD3 R5, PT, PT, R4, -0x1, R0 ;  /* 0xffffffff04057810 */ /* 0x004fc80007ffe000 */
[----:B------:R-:W-:Y:S02]  /*0130*/  IABS R2, R5 ;  /* 0x0000000500027213 */ /* 0x000fe40000000000 */
[----:B------:R-:W-:-:S03]  /*0140*/  LOP3.LUT R5, R5, R4, RZ, 0x3c, !PT ;  /* 0x0000000405057212 */ /* 0x000fc600078e3cff */
[----:B------:R-:W-:Y:S01]  /*0150*/  IMAD.HI.U32 R7, R7, R2, RZ ;  /* 0x0000000207077227 */ /* 0x000fe200078e00ff */
[----:B------:R-:W-:-:S03]  /*0160*/  ISETP.GE.AND P1, PT, R5, RZ, PT ;  /* 0x000000ff0500720c */ /* 0x000fc60003f26270 */
[----:B------:R-:W-:Y:S02]  /*0170*/  IMAD R3, R7, R3, R2 ;  /* 0x0000000307037224 */ /* 0x000fe400078e0202 */
[----:B------:R-:W0:Y:S01]  /*0180*/  S2R R2, SR_TID.X ;  /* 0x0000000000027919 */ /* 0x000e220000002100 */
[----:B------:R-:W-:Y:S02]  /*0190*/  IMAD.MOV.U32 R5, RZ, RZ, RZ ;  /* 0x000000ffff057224 */ /* 0x000fe400078e00ff */
[----:B------:R-:W-:-:S13]  /*01a0*/  ISETP.GT.U32.AND P2, PT, R10, R3, PT ;  /* 0x000000030a00720c */ /* 0x000fda0003f44070 */
[-C--:B------:R-:W-:Y:S01]  /*01b0*/  @!P2 IADD3 R3, PT, PT, R3, -R10.reuse, RZ ;  /* 0x8000000a0303a210 */ /* 0x080fe20007ffe0ff */
[----:B------:R-:W-:Y:S01]  /*01c0*/  @!P2 VIADD R7, R7, 0x1 ;  /* 0x000000010707a836 */ /* 0x000fe20000000000 */
[----:B------:R-:W-:Y:S02]  /*01d0*/  ISETP.NE.AND P2, PT, R4, RZ, PT ;  /* 0x000000ff0400720c */ /* 0x000fe40003f45270 */
[----:B------:R-:W-:-:S13]  /*01e0*/  ISETP.GE.U32.AND P0, PT, R3, R10, PT ;  /* 0x0000000a0300720c */ /* 0x000fda0003f06070 */
[----:B------:R-:W-:-:S05]  /*01f0*/  @P0 VIADD R7, R7, 0x1 ;  /* 0x0000000107070836 */ /* 0x000fca0000000000 */
[----:B------:R-:W-:Y:S02]  /*0200*/  @!P1 IADD3 R7, PT, PT, -R7, RZ, RZ ;  /* 0x000000ff07079210 */ /* 0x000fe40007ffe1ff */
[----:B------:R-:W-:-:S05]  /*0210*/  @!P2 LOP3.LUT R7, RZ, R4, RZ, 0x33, !PT ;  /* 0x00000004ff07a212 */ /* 0x000fca00078e33ff */
[----:B0-----:R-:W-:-:S05]  /*0220*/  IMAD R3, R7, R2, RZ ;  /* 0x0000000207037224 */ /* 0x001fca00078e02ff */
[----:B------:R-:W-:-:S04]  /*0230*/  VIADDMNMX R0, R3, R7, R0, PT ;  /* 0x0000000703007246 */ /* 0x000fc80003800100 */
[----:B------:R-:W-:-:S13]  /*0240*/  ISETP.GE.AND P0, PT, R3, R0, PT ;  /* 0x000000000300720c */ /* 0x000fda0003f06270 */
[----:B------:R-:W-:Y:S05]  /*0250*/  @P0 BRA `(.L_x_129) ;  /* 0x0000000000cc0947 */ /* 0x000fea0003800000 */
[----:B------:R-:W-:Y:S01]  /*0260*/  IADD3 R5, PT, PT, R3, -R0, RZ ;  /* 0x8000000003057210 */ /* 0x000fe20007ffe0ff */
[--C-:B------:R-:W-:Y:S01]  /*0270*/  IMAD.IADD R12, R0, 0x1, -R3.reuse ;  /* 0x00000001000c7824 */ /* 0x100fe200078e0a03 */
[----:B------:R-:W-:Y:S01]  /*0280*/  BSSY.RECONVERGENT B1, `(.L_x_130) ;  /* 0x0000023000017945 */ /* 0x000fe20003800200 */
[----:B------:R-:W-:Y:S01]  /*0290*/  IMAD.MOV.U32 R11, RZ, RZ, R3 ;  /* 0x000000ffff0b7224 */ /* 0x000fe200078e0003 */
[----:B------:R-:W-:Y:S01]  /*02a0*/  ISETP.GT.U32.AND P1, PT, R5, -0x4, PT ;  /* 0xfffffffc0500780c */ /* 0x000fe20003f24070 */
[----:B------:R-:W-:Y:S01]  /*02b0*/  IMAD.MOV.U32 R5, RZ, RZ, RZ ;  /* 0x000000ffff057224 */ /* 0x000fe200078e00ff */
[----:B------:R-:W-:-:S04]  /*02c0*/  LOP3.LUT R10, R12, 0x3, RZ, 0xc0, !PT ;  /* 0x000000030c0a7812 */ /* 0x000fc800078ec0ff */
[----:B------:R-:W-:-:S07]  /*02d0*/  ISETP.NE.AND P0, PT, R10, RZ, PT ;  /* 0x000000ff0a00720c */ /* 0x000fce0003f05270 */
[----:B------:R-:W-:Y:S06]  /*02e0*/  @P1 BRA `(.L_x_131) ;  /* 0x0000000000701947 */ /* 0x000fec0003800000 */
[----:B------:R-:W0:Y:S01]  /*02f0*/  LDC.64 R8, c[0x0][0x388] ;  /* 0x0000e200ff087b82 */ /* 0x000e220000000a00 */
[----:B------:R-:W-:Y:S01]  /*0300*/  LOP3.LUT R12, R12, 0xfffffffc, RZ, 0xc0, !PT ;  /* 0xfffffffc0c0c7812 */ /* 0x000fe200078ec0ff */
[----:B------:R-:W-:Y:S01]  /*0310*/  IMAD.MOV.U32 R5, RZ, RZ, RZ ;  /* 0x000000ffff057224 */ /* 0x000fe200078e00ff */
[----:B------:R-:W-:-:S03]  /*0320*/  MOV R11, R3 ;  /* 0x00000003000b7202 */ /* 0x000fc60000000f00 */
[----:B------:R-:W-:Y:S02]  /*0330*/  IMAD.MOV R16, RZ, RZ, -R12 ;  /* 0x000000ffff107224 */ /* 0x000fe400078e0a0c */
[----:B------:R-:W1:Y:S01]  /*0340*/  LDC.64 R6, c[0x0][0x380] ;  /* 0x0000e000ff067b82 */ /* 0x000e620000000a00 */
[----:B0-----:R-:W-:-:S05]  /*0350*/  IADD3 R8, P2, PT, R8, 0x8, RZ ;  /* 0x0000000808087810 */ /* 0x001fca0007f5e0ff */
[----:B------:R-:W-:Y:S01]  /*0360*/  IMAD.X R9, RZ, RZ, R9, P2 ;  /* 0x000000ffff097224 */ /* 0x000fe200010e0609 */
[----:B-1----:R-:W-:-:S04]  /*0370*/  IADD3 R6, P1, PT, R6, 0x8, RZ ;  /* 0x0000000806067810 */ /* 0x002fc80007f3e0ff */
[----:B------:R-:W-:-:S09]  /*0380*/  IADD3.X R7, PT, PT, RZ, R7, RZ, P1, !PT ;  /* 0x00000007ff077210 */ /* 0x000fd20000ffe4ff */
.L_x_132:
[----:B------:R-:W-:-:S05]  /*0390*/  IMAD.WIDE R14, R11, 0x4, R6 ;  /* 0x000000040b0e7825 */ /* 0x000fca00078e0206 */
[----:B------:R-:W2:Y:S04]  /*03a0*/  LDG.E.CONSTANT R12, desc[UR6][R14.64+-0x8] ;  /* 0xfffff8060e0c7981 */ /* 0x000ea8000c1e9900 */
[----:B------:R-:W3:Y:S04]  /*03b0*/  LDG.E.CONSTANT R18, desc[UR6][R14.64+-0x4] ;  /* 0xfffffc060e127981 */ /* 0x000ee8000c1e9900 */
[----:B------:R-:W4:Y:S04]  /*03c0*/  LDG.E.CONSTANT R20, desc[UR6][R14.64] ;  /* 0x000000060e147981 */ /* 0x000f28000c1e9900 */
[----:B------:R-:W5:Y:S01]  /*03d0*/  LDG.E.CONSTANT R22, desc[UR6][R14.64+0x4] ;  /* 0x000004060e167981 */ /* 0x000f62000c1e9900 */
[----:B------:R-:W-:-:S05]  /*03e0*/  VIADD R16, R16, 0x4 ;  /* 0x0000000410107836 */ /* 0x000fca0000000000 */
[----:B------:R-:W-:Y:S01]  /*03f0*/  ISETP.NE.AND P1, PT, R16, RZ, PT ;  /* 0x000000ff1000720c */ /* 0x000fe20003f25270 */
[----:B--2---:R-:W-:Y:S02]  /*0400*/  IMAD.IADD R17, R12, 0x1, R5 ;  /* 0x000000010c117824 */ /* 0x004fe400078e0205 */
[----:B------:R-:W-:-:S03]  /*0410*/  IMAD.WIDE R12, R11, 0x4, R8 ;  /* 0x000000040b0c7825 */ /* 0x000fc600078e0208 */
[----:B---3--:R-:W-:Y:S01]  /*0420*/  IADD3 R19, PT, PT, R17, R18, RZ ;  /* 0x0000001211137210 */ /* 0x008fe20007ffe0ff */
[----:B------:R-:W-:Y:S01]  /*0430*/  VIADD R11, R11, 0x4 ;  /* 0x000000040b0b7836 */ /* 0x000fe20000000000 */
[----:B------:R-:W-:Y:S03]  /*0440*/  STG.E desc[UR6][R12.64+-0x4], R17 ;  /* 0xfffffc110c007986 */ /* 0x000fe6000c101906 */
[----:B----4-:R-:W-:Y:S01]  /*0450*/  IMAD.IADD R21, R19, 0x1, R20 ;  /* 0x0000000113157824 */ /* 0x010fe200078e0214 */
[----:B------:R-:W-:Y:S04]  /*0460*/  STG.E desc[UR6][R12.64], R19 ;  /* 0x000000130c007986 */ /* 0x000fe8000c101906 */
[----:B------:R-:W-:Y:S04]  /*0470*/  STG.E desc[UR6][R12.64+0x4], R21 ;  /* 0x000004150c007986 */ /* 0x000fe8000c101906 */
[----:B------:R5:W-:Y:S02]  /*0480*/  STG.E desc[UR6][R12.64+-0x8], R5 ;  /* 0xfffff8050c007986 */ /* 0x000be4000c101906 */
[----:B-----5:R-:W-:Y:S01]  /*0490*/  IADD3 R5, PT, PT, R21, R22, RZ ;  /* 0x0000001615057210 */ /* 0x020fe20007ffe0ff */
[----:B------:R-:W-:Y:S06]  /*04a0*/  @P1 BRA `(.L_x_132) ;  /* 0xfffffffc00b81947 */ /* 0x000fec000383ffff */
.L_x_131:
[----:B------:R-:W-:Y:S05]  /*04b0*/  BSYNC.RECONVERGENT B1 ;  /* 0x0000000000017941 */ /* 0x000fea0003800200 */
.L_x_130:
[----:B------:R-:W-:Y:S05]  /*04c0*/  @!P0 BRA `(.L_x_129) ;  /* 0x0000000000308947 */ /* 0x000fea0003800000 */
[----:B------:R-:W0:Y:S01]  /*04d0*/  LDC.64 R14, c[0x0][0x380] ;  /* 0x0000e000ff0e7b82 */ /* 0x000e220000000a00 */
[----:B------:R-:W-:-:S07]  /*04e0*/  IMAD.MOV R10, RZ, RZ, -R10 ;  /* 0x000000ffff0a7224 */ /* 0x000fce00078e0a0a */
[----:B------:R-:W1:Y:S02]  /*04f0*/  LDC.64 R12, c[0x0][0x388] ;  /* 0x0000e200ff0c7b82 */ /* 0x000e640000000a00 */
.L_x_133:
[----:B0-----:R-:W-:-:S06]  /*0500*/  IMAD.WIDE R8, R11, 0x4, R14 ;  /* 0x000000040b087825 */ /* 0x001fcc00078e020e */
[----:B------:R-:W2:Y:S01]  /*0510*/  LDG.E.CONSTANT R8, desc[UR6][R8.64] ;  /* 0x0000000608087981 */ /* 0x000ea2000c1e9900 */
[----:B------:R-:W-:Y:S01]  /*0520*/  IADD3 R10, PT, PT, R10, 0x1, RZ ;  /* 0x000000010a0a7810 */ /* 0x000fe20007ffe0ff */
[----:B-1----:R-:W-:-:S03]  /*0530*/  IMAD.WIDE R6, R11, 0x4, R12 ;  /* 0x000000040b067825 */ /* 0x002fc600078e020c */
[----:B------:R-:W-:Y:S01]  /*0540*/  ISETP.NE.AND P0, PT, R10, RZ, PT ;  /* 0x000000ff0a00720c */ /* 0x000fe20003f05270 */
[----:B------:R-:W-:Y:S01]  /*0550*/  VIADD R11, R11, 0x1 ;  /* 0x000000010b0b7836 */ /* 0x000fe20000000000 */
[----:B------:R2:W-:Y:S02]  /*0560*/  STG.E desc[UR6][R6.64], R5 ;  /* 0x0000000506007986 */ /* 0x0005e4000c101906 */
[----:B--2---:R-:W-:-:S09]  /*0570*/  IMAD.IADD R5, R8, 0x1, R5 ;  /* 0x0000000108057824 */ /* 0x004fd200078e0205 */
[----:B------:R-:W-:Y:S05]  /*0580*/  @P0 BRA `(.L_x_133) ;  /* 0xfffffffc00dc0947 */ /* 0x000fea000383ffff */
.L_x_129:
[----:B------:R-:W-:Y:S05]  /*0590*/  BSYNC.RECONVERGENT B0 ;  /* 0x0000000000007941 */ /* 0x000fea0003800200 */
.L_x_128:
[----:B------:R-:W0:Y:S01]  /*05a0*/  S2UR UR5, SR_CgaCtaId ;  /* 0x00000000000579c3 */ /* 0x000e220000008800 */
[----:B------:R-:W-:Y:S01]  /*05b0*/  UMOV UR4, 0x400 ;  /* 0x0000040000047882 */ /* 0x000fe20000000000 */
[----:B------:R-:W-:Y:S01]  /*05c0*/  ISETP.NE.AND P0, PT, R2, RZ, PT ;  /* 0x000000ff0200720c */ /* 0x000fe20003f05270 */
[----:B------:R-:W-:Y:S01]  /*05d0*/  BSSY.RECONVERGENT B0, `(.L_x_134) ;  /* 0x000005e000007945 */ /* 0x000fe20003800200 */
[----:B0-----:R-:W-:-:S06]  /*05e0*/  ULEA UR4, UR5, UR4, 0x18 ;  /* 0x0000000405047291 */ /* 0x001fcc000f8ec0ff */
[----:B------:R-:W-:-:S05]  /*05f0*/  LEA R26, R2, UR4, 0x2 ;  /* 0x00000004021a7c11 */ /* 0x000fca000f8e10ff */
[----:B------:R0:W-:Y:S01]  /*0600*/  STS [R26], R5 ;  /* 0x000000051a007388 */ /* 0x0001e20000000800 */
[----:B------:R-:W-:Y:S06]  /*0610*/  BAR.SYNC.DEFER_BLOCKING 0x0 ;  /* 0x0000000000007b1d */ /* 0x000fec0000010000 */
[----:B------:R-:W-:Y:S05]  /*0620*/  @P0 BRA `(.L_x_135) ;  /* 0x0000000400600947 */ /* 0x000fea0003800000 */
[C---:B------:R-:W-:Y:S01]  /*0630*/  ISETP.GE.U32.AND P0, PT, R4.reuse, 0x4, PT ;  /* 0x000000040400780c */ /* 0x040fe20003f06070 */
[----:B------:R-:W-:Y:S01]  /*0640*/  HFMA2 R24, -RZ, RZ, 0, 0 ;  /* 0x00000000ff187431 */ /* 0x000fe200000001ff */
[----:B------:R-:W-:Y:S01]  /*0650*/  LOP3.LUT R25, R4, 0x3, RZ, 0xc0, !PT ;  /* 0x0000000304197812 */ /* 0x000fe200078ec0ff */
[----:B------:R-:W-:-:S10]  /*0660*/  IMAD.MOV.U32 R12, RZ, RZ, RZ ;  /* 0x000000ffff0c7224 */ /* 0x000fd400078e00ff */
[----:B------:R-:W-:Y:S05]  /*0670*/  @!P0 BRA `(.L_x_136) ;  /* 0x0000000400208947 */ /* 0x000fea0003800000 */
[C---:B------:R-:W-:Y:S01]  /*0680*/  LOP3.LUT R2, R4.reuse, 0xfffffffc, RZ, 0xc0, !PT ;  /* 0xfffffffc04027812 */ /* 0x040fe200078ec0ff */
[----:B------:R-:W-:Y:S01]  /*0690*/  UMOV UR5, UR4 ;  /* 0x0000000400057c82 */ /* 0x000fe20008000000 */
[----:B------:R-:W-:Y:S02]  /*06a0*/  LOP3.LUT R24, R4, 0x7fc, RZ, 0xc0, !PT ;  /* 0x000007fc04187812 */ /* 0x000fe400078ec0ff */
[----:B------:R-:W-:Y:S01]  /*06b0*/  MOV R12, RZ ;  /* 0x000000ff000c7202 */ /* 0x000fe20000000f00 */
[----:B------:R-:W-:-:S05]  /*06c0*/  IMAD.MOV R2, RZ, RZ, -R2 ;  /* 0x000000ffff027224 */ /* 0x000fca00078e0a02 */
[----:B------:R-:W-:-:S13]  /*06d0*/  ISETP.GE.AND P0, PT, R2, RZ, PT ;  /* 0x000000ff0200720c */ /* 0x000fda0003f06270 */
[----:B------:R-:W-:Y:S05]  /*06e0*/  @P0 BRA `(.L_x_137) ;  /* 0x0000000000d80947 */ /* 0x000fea0003800000 */
[----:B------:R-:W-:Y:S01]  /*06f0*/  IMAD.MOV R4, RZ, RZ, -R2 ;  /* 0x000000ffff047224 */ /* 0x000fe200078e0a02 */
[----:B------:R-:W-:-:S04]  /*0700*/  PLOP3.LUT P0, PT, PT, PT, PT, 0x80, 0x8 ;  /* 0x000000000008781c */ /* 0x000fc80003f0f070 */
[----:B------:R-:W-:-:S13]  /*0710*/  ISETP.GT.AND P1, PT, R4, 0xc, PT ;  /* 0x0000000c0400780c */ /* 0x000fda0003f24270 */
[----:B------:R-:W-:Y:S05]  /*0720*/  @!P1 BRA `(.L_x_138) ;  /* 0x0000000000749947 */ /* 0x000fea0003800000 */
[----:B------:R-:W-:-:S13]  /*0730*/  PLOP3.LUT P0, PT, PT, PT, PT, 0x8, 0x80 ;  /* 0x000000000080781c */ /* 0x000fda0003f0e170 */
.L_x_139:
[----:B--2---:R-:W1:Y:S01]  /*0740*/  LDS.128 R8, [UR5] ;  /* 0x00000005ff087984 */ /* 0x004e620008000c00 */
[----:B------:R-:W-:-:S03]  /*0750*/  VIADD R2, R2, 0x10 ;  /* 0x0000001002027836 */ /* 0x000fc60000000000 */
[----:B------:R-:W2:Y:S02]  /*0760*/  LDS.128 R20, [UR5+0x10] ;  /* 0x00001005ff147984 */ /* 0x000ea40008000c00 */
[----:B------:R-:W-:Y:S02]  /*0770*/  ISETP.GE.AND P1, PT, R2, -0xc, PT ;  /* 0xfffffff40200780c */ /* 0x000fe40003f26270 */
[----:B------:R-:W3:Y:S04]  /*0780*/  LDS.128 R16, [UR5+0x20] ;  /* 0x00002005ff107984 */ /* 0x000ee80008000c00 */
[----:B0-----:R-:W0:Y:S01]  /*0790*/  LDS.128 R4, [UR5+0x30] ;  /* 0x00003005ff047984 */ /* 0x001e220008000c00 */
[----:B-1----:R-:W-:-:S05]  /*07a0*/  IMAD.IADD R13, R8, 0x1, R12 ;  /* 0x00000001080d7824 */ /* 0x002fca00078e020c */
[----:B------:R-:W-:-:S05]  /*07b0*/  IADD3 R14, PT, PT, R9, R13, RZ ;  /* 0x0000000d090e7210 */ /* 0x000fca0007ffe0ff */
[----:B------:R-:W-:-:S04]  /*07c0*/  IMAD.IADD R15, R10, 0x1, R14 ;  /* 0x000000010a0f7824 */ /* 0x000fc800078e020e */
[----:B------:R-:W-:Y:S01]  /*07d0*/  IMAD.IADD R8, R11, 0x1, R15 ;  /* 0x000000010b087824 */ /* 0x000fe200078e020f */
[----:B------:R1:W-:Y:S04]  /*07e0*/  STS.128 [UR5], R12 ;  /* 0x0000000cff007988 */ /* 0x0003e80008000c05 */
[----:B--2---:R-:W-:-:S05]  /*07f0*/  IADD3 R9, PT, PT, R8, R20, RZ ;  /* 0x0000001408097210 */ /* 0x004fca0007ffe0ff */
[----:B------:R-:W-:-:S04]  /*0800*/  IMAD.IADD R10, R21, 0x1, R9 ;  /* 0x00000001150a7824 */ /* 0x000fc800078e0209 */
[----:B------:R-:W-:-:S05]  /*0810*/  IMAD.IADD R11, R22, 0x1, R10 ;  /* 0x00000001160b7824 */ /* 0x000fca00078e020a */
[----:B------:R-:W-:Y:S01]  /*0820*/  IADD3 R20, PT, PT, R23, R11, RZ ;  /* 0x0000000b17147210 */ /* 0x000fe20007ffe0ff */
[----:B------:R2:W-:Y:S04]  /*0830*/  STS.128 [UR5+0x10], R8 ;  /* 0x00001008ff007988 */ /* 0x0005e80008000c05 */
[----:B---3--:R-:W-:-:S04]  /*0840*/  IMAD.IADD R21, R20, 0x1, R16 ;  /* 0x0000000114157824 */ /* 0x008fc800078e0210 */
[----:B------:R-:W-:-:S05]  /*0850*/  IMAD.IADD R22, R17, 0x1, R21 ;  /* 0x0000000111167824 */ /* 0x000fca00078e0215 */
[----:B------:R-:W-:-:S05]  /*0860*/  IADD3 R23, PT, PT, R18, R22, RZ ;  /* 0x0000001612177210 */ /* 0x000fca0007ffe0ff */
[----:B------:R-:W-:Y:S01]  /*0870*/  IMAD.IADD R16, R19, 0x1, R23 ;  /* 0x0000000113107824 */ /* 0x000fe200078e0217 */
[----:B------:R2:W-:Y:S03]  /*0880*/  STS.128 [UR5+0x20], R20 ;  /* 0x00002014ff007988 */ /* 0x0005e60008000c05 */
[----:B0-----:R-:W-:-:S05]  /*0890*/  IMAD.IADD R17, R16, 0x1, R4 ;  /* 0x0000000110117824 */ /* 0x001fca00078e0204 */
[----:B------:R-:W-:-:S05]  /*08a0*/  IADD3 R18, PT, PT, R5, R17, RZ ;  /* 0x0000001105127210 */ /* 0x000fca0007ffe0ff */
[----:B------:R-:W-:-:S05]  /*08b0*/  IMAD.IADD R19, R6, 0x1, R18 ;  /* 0x0000000106137824 */ /* 0x000fca00078e0212 */
[----:B------:R2:W-:Y:S01]  /*08c0*/  STS.128 [UR5+0x30], R16 ;  /* 0x00003010ff007988 */ /* 0x0005e20008000c05 */
[----:B------:R-:W-:Y:S01]  /*08d0*/  UIADD3 UR5, UPT, UPT, UR5, 0x40, URZ ;  /* 0x0000004005057890 */ /* 0x000fe2000fffe0ff */
[----:B-1----:R-:W-:Y:S01]  /*08e0*/  IADD3 R12, PT, PT, R7, R19, RZ ;  /* 0x00000013070c7210 */ /* 0x002fe20007ffe0ff */
[----:B------:R-:W-:Y:S10]  /*08f0*/  @!P1 BRA `(.L_x_139) ;  /* 0xfffffffc00909947 */ /* 0x000ff4000383ffff */
.L_x_138:
[----:B------:R-:W-:-:S05]  /*0900*/  IMAD.MOV R4, RZ, RZ, -R2 ;  /* 0x000000ffff047224 */ /* 0x000fca00078e0a02 */
[----:B------:R-:W-:-:S13]  /*0910*/  ISETP.GT.AND P1, PT, R4, 0x4, PT ;  /* 0x000000040400780c */ /* 0x000fda0003f24270 */
[----:B------:R-:W-:Y:S05]  /*0920*/  @!P1 BRA `(.L_x_140) ;  /* 0x0000000000409947 */ /* 0x000fea0003800000 */
[----:B--2---:R-:W1:Y:S01]  /*0930*/  LDS.128 R8, [UR5] ;  /* 0x00000005ff087984 */ /* 0x004e620008000c00 */
[----:B------:R-:W-:Y:S01]  /*0940*/  IMAD.MOV.U32 R16, RZ, RZ, R12 ;  /* 0x000000ffff107224 */ /* 0x000fe200078e000c */
[----:B------:R-:W-:Y:S01]  /*0950*/  PLOP3.LUT P0, PT, PT, PT, PT, 0x8, 0x80 ;  /* 0x000000000080781c */ /* 0x000fe20003f0e170 */
[----:B------:R-:W-:Y:S01]  /*0960*/  VIADD R2, R2, 0x8 ;  /* 0x0000000802027836 */ /* 0x000fe20000000000 */
[----:B0-----:R-:W0:Y:S01]  /*0970*/  LDS.128 R4, [UR5+0x10] ;  /* 0x00001005ff047984 */ /* 0x001e220008000c00 */
[----:B-1----:R-:W-:-:S05]  /*0980*/  IMAD.IADD R17, R12, 0x1, R8 ;  /* 0x000000010c117824 */ /* 0x002fca00078e0208 */
[----:B------:R-:W-:-:S05]  /*0990*/  IADD3 R18, PT, PT, R9, R17, RZ ;  /* 0x0000001109127210 */ /* 0x000fca0007ffe0ff */
[----:B------:R-:W-:-:S04]  /*09a0*/  IMAD.IADD R19, R10, 0x1, R18 ;  /* 0x000000010a137824 */ /* 0x000fc800078e0212 */
[----:B------:R-:W-:Y:S01]  /*09b0*/  IMAD.IADD R8, R11, 0x1, R19 ;  /* 0x000000010b087824 */ /* 0x000fe200078e0213 */
[----:B------:R1:W-:Y:S04]  /*09c0*/  STS.128 [UR5], R16 ;  /* 0x00000010ff007988 */ /* 0x0003e80008000c05 */
[----:B0-----:R-:W-:-:S05]  /*09d0*/  IADD3 R9, PT, PT, R8, R4, RZ ;  /* 0x0000000408097210 */ /* 0x001fca0007ffe0ff */
[----:B------:R-:W-:-:S05]  /*09e0*/  IMAD.IADD R10, R5, 0x1, R9 ;  /* 0x00000001050a7824 */ /* 0x000fca00078e0209 */
[----:B------:R-:W-:-:S05]  /*09f0*/  IADD3 R11, PT, PT, R6, R10, RZ ;  /* 0x0000000a060b7210 */ /* 0x000fca0007ffe0ff */
[----:B------:R-:W-:Y:S01]  /*0a00*/  IMAD.IADD R12, R7, 0x1, R11 ;  /* 0x00000001070c7824 */ /* 0x000fe200078e020b */
[----:B------:R1:W-:Y:S01]  /*0a10*/  STS.128 [UR5+0x10], R8 ;  /* 0x00001008ff007988 */ /* 0x0003e20008000c05 */
[----:B------:R-:W-:-:S12]  /*0a20*/  UIADD3 UR5, UPT, UPT, UR5, 0x20, URZ ;  /* 0x0000002005057890 */ /* 0x000fd8000fffe0ff */
.L_x_140:
[----:B------:R-:W-:-:S13]  /*0a30*/  ISETP.NE.OR P0, PT, R2, RZ, P0 ;  /* 0x000000ff0200720c */ /* 0x000fda0000705670 */
[----:B------:R-:W-:Y:S05]  /*0a40*/  @!P0 BRA `(.L_x_136) ;  /* 0x00000000002c8947 */ /* 0x000fea0003800000 */
.L_x_137:
[----:B0-----:R-:W0:Y:S01]  /*0a50*/  LDS.128 R4, [UR5] ;  /* 0x00000005ff047984 */ /* 0x001e220008000c00 */
[----:B------:R-:W-:Y:S02]  /*0a60*/  VIADD R2, R2, 0x4 ;  /* 0x0000000402027836 */ /* 0x000fe40000000000 */
[----:B-123--:R-:W-:-:S03]  /*0a70*/  IMAD.MOV.U32 R8, RZ, RZ, R12 ;  /* 0x000000ffff087224 */ /* 0x00efc600078e000c */
[----:B------:R-:W-:Y:S02]  /*0a80*/  ISETP.NE.AND P0, PT, R2, RZ, PT ;  /* 0x000000ff0200720c */ /* 0x000fe40003f05270 */
[----:B0-----:R-:W-:-:S05]  /*0a90*/  IADD3 R9, PT, PT, R4, R12, RZ ;  /* 0x0000000c04097210 */ /* 0x001fca0007ffe0ff */
[----:B------:R-:W-:-:S05]  /*0aa0*/  IMAD.IADD R10, R5, 0x1, R9 ;  /* 0x00000001050a7824 */ /* 0x000fca00078e0209 */
[----:B------:R-:W-:-:S05]  /*0ab0*/  IADD3 R11, PT, PT, R6, R10, RZ ;  /* 0x0000000a060b7210 */ /* 0x000fca0007ffe0ff */
[----:B------:R3:W-:Y:S01]  /*0ac0*/  STS.128 [UR5], R8 ;  /* 0x00000008ff007988 */ /* 0x0007e20008000c05 */
[----:B------:R-:W-:Y:S01]  /*0ad0*/  UIADD3 UR5, UPT, UPT, UR5, 0x10, URZ ;  /* 0x0000001005057890 */ /* 0x000fe2000fffe0ff */
[----:B------:R-:W-:Y:S01]  /*0ae0*/  IMAD.IADD R12, R7, 0x1, R11 ;  /* 0x00000001070c7824 */ /* 0x000fe200078e020b */
[----:B------:R-:W-:Y:S10]  /*0af0*/  @P0 BRA `(.L_x_137) ;  /* 0xfffffffc00d40947 */ /* 0x000ff4000383ffff */
.L_x_136:
[----:B------:R-:W-:-:S13]  /*0b00*/  ISETP.NE.AND P0, PT, R25, RZ, PT ;  /* 0x000000ff1900720c */ /* 0x000fda0003f05270 */
[----:B------:R-:W-:Y:S05]  /*0b10*/  @!P0 BRA `(.L_x_135) ;  /* 0x0000000000248947 */ /* 0x000fea0003800000 */
[----:B0-----:R-:W-:Y:S02]  /*0b20*/  LEA R5, R24, UR4, 0x2 ;  /* 0x0000000418057c11 */ /* 0x001fe4000f8e10ff */
[----:B------:R-:W-:-:S07]  /*0b30*/  IADD3 R25, PT, PT, -R25, RZ, RZ ;  /* 0x000000ff19197210 */ /* 0x000fce0007ffe1ff */
.L_x_141:
[----:B------:R-:W0:Y:S01]  /*0b40*/  LDS R7, [R5] ;  /* 0x0000000005077984 */ /* 0x000e220000000800 */
[----:B------:R-:W-:-:S03]  /*0b50*/  VIADD R25, R25, 0x1 ;  /* 0x0000000119197836 */ /* 0x000fc60000000000 */
[----:B------:R4:W-:Y:S02]  /*0b60*/  STS [R5], R12 ;  /* 0x0000000c05007388 */ /* 0x0009e40000000800 */
[----:B------:R-:W-:Y:S02]  /*0b70*/  ISETP.NE.AND P0, PT, R25, RZ, PT ;  /* 0x000000ff1900720c */ /* 0x000fe40003f05270 */
[----:B----4-:R-:W-:Y:S01]  /*0b80*/  IADD3 R5, PT, PT, R5, 0x4, RZ ;  /* 0x0000000405057810 */ /* 0x010fe20007ffe0ff */
[----:B0-----:R-:W-:-:S10]  /*0b90*/  IMAD.IADD R12, R7, 0x1, R12 ;  /* 0x00000001070c7824 */ /* 0x001fd400078e020c */
[----:B------:R-:W-:Y:S05]  /*0ba0*/  @P0 BRA `(.L_x_141) ;  /* 0xfffffffc00e40947 */ /* 0x000fea000383ffff */
.L_x_135:
[----:B------:R-:W-:Y:S05]  /*0bb0*/  BSYNC.RECONVERGENT B0 ;  /* 0x0000000000007941 */ /* 0x000fea0003800200 */
.L_x_134:
[----:B------:R-:W-:Y:S01]  /*0bc0*/  BAR.SYNC.DEFER_BLOCKING 0x0 ;  /* 0x0000000000007b1d */ /* 0x000fe20000010000 */
[----:B------:R-:W-:-:S13]  /*0bd0*/  ISETP.GE.AND P0, PT, R3, R0, PT ;  /* 0x000000000300720c */ /* 0x000fda0003f06270 */
[----:B------:R-:W-:Y:S05]  /*0be0*/  @P0 EXIT ;  /* 0x000000000000094d */ /* 0x000fea0003800000 */
[----:B0-----:R-:W0:Y:S01]  /*0bf0*/  LDS R26, [R26] ;  /* 0x000000001a1a7984 */ /* 0x001e220000000800 */
[----:B------:R-:W-:Y:S01]  /*0c00*/  IMAD.IADD R6, R0, 0x1, -R3 ;  /* 0x0000000100067824 */ /* 0x000fe200078e0a03 */
[----:B------:R-:W-:Y:S01]  /*0c10*/  BSSY.RECONVERGENT B0, `(.L_x_142) ;  /* 0x0000011000007945 */ /* 0x000fe20003800200 */
[----:B------:R-:W-:Y:S01]  /*0c20*/  IMAD.IADD R2, R3, 0x1, -R0 ;  /* 0x0000000103027824 */ /* 0x000fe200078e0a00 */
[----:B------:R-:W-:Y:S02]  /*0c30*/  MOV R7, R3 ;  /* 0x0000000300077202 */ /* 0x000fe40000000f00 */
[----:B------:R-:W-:Y:S02]  /*0c40*/  LOP3.LUT P0, R6, R6, 0x3, RZ, 0xc0, !PT ;  /* 0x0000000306067812 */ /* 0x000fe4000780c0ff */
[----:B------:R-:W-:-:S11]  /*0c50*/  ISETP.GT.U32.AND P1, PT, R2, -0x4, PT ;  /* 0xfffffffc0200780c */ /* 0x000fd60003f24070 */
[----:B------:R-:W-:Y:S05]  /*0c60*/  @!P0 BRA `(.L_x_143) ;  /* 0x00000000002c8947 */ /* 0x000fea0003800000 */
[----:B------:R-:W4:Y:S01]  /*0c70*/  LDC.64 R4, c[0x0][0x388] ;  /* 0x0000e200ff047b82 */ /* 0x000f220000000a00 */
[----:B------:R-:W-:Y:S02]  /*0c80*/  IMAD.MOV R6, RZ, RZ, -R6 ;  /* 0x000000ffff067224 */ /* 0x000fe400078e0a06 */
[----:B------:R-:W-:-:S07]  /*0c90*/  IMAD.MOV.U32 R7, RZ, RZ, R3 ;  /* 0x000000ffff077224 */ /* 0x000fce00078e0003 */
.L_x_144:
[----:B0---4-:R-:W-:-:S05]  /*0ca0*/  IMAD.WIDE R2, R7, 0x4, R4 ;  /* 0x0000000407027825 */ /* 0x011fca00078e0204 */
[----:B-123--:R-:W0:Y:S01]  /*0cb0*/  LDG.E R9, desc[UR6][R2.64] ;  /* 0x0000000602097981 */ /* 0x00ee22000c1e1900 */
[----:B------:R-:W-:Y:S02]  /*0cc0*/  VIADD R6, R6, 0x1 ;  /* 0x0000000106067836 */ /* 0x000fe40000000000 */
[----:B------:R-:W-:-:S03]  /*0cd0*/  VIADD R7, R7, 0x1 ;  /* 0x0000000107077836 */ /* 0x000fc60000000000 */
[----:B------:R-:W-:Y:S02]  /*0ce0*/  ISETP.NE.AND P0, PT, R6, RZ, PT ;  /* 0x000000ff0600720c */ /* 0x000fe40003f05270 */
[----:B0-----:R-:W-:-:S05]  /*0cf0*/  IADD3 R9, PT, PT, R26, R9, RZ ;  /* 0x000000091a097210 */ /* 0x001fca0007ffe0ff */
[----:B------:R0:W-:Y:S06]  /*0d00*/  STG.E desc[UR6][R2.64], R9 ;  /* 0x0000000902007986 */ /* 0x0001ec000c101906 */
[----:B------:R-:W-:Y:S05]  /*0d10*/  @P0 BRA `(.L_x_144) ;  /* 0xfffffffc00e00947 */ /* 0x000fea000383ffff */
.L_x_143:
[----:B------:R-:W-:Y:S05]  /*0d20*/  BSYNC.RECONVERGENT B0 ;  /* 0x0000000000007941 */ /* 0x000fea0003800200 */
.L_x_142:
[----:B------:R-:W-:Y:S05]  /*0d30*/  @P1 EXIT ;  /* 0x000000000000194d */ /* 0x000fea0003800000 */
[----:B------:R-:W4:Y:S01]  /*0d40*/  LDCU.64 UR4, c[0x0][0x388] ;  /* 0x00007100ff0477ac */ /* 0x000f220008000a00 */
[----:B------:R-:W-:Y:S01]  /*0d50*/  IADD3 R0, PT, PT, -R0, R7, RZ ;  /* 0x0000000700007210 */ /* 0x000fe20007ffe1ff */
[----:B----4-:R-:W-:-:S04]  /*0d60*/  UIADD3 UR4, UP0, UPT, UR4, 0x8, URZ ;  /* 0x0000000804047890 */ /* 0x010fc8000ff1e0ff */
[----:B------:R-:W-:-:S12]  /*0d70*/  UIADD3.X UR5, UPT, UPT, URZ, UR5, URZ, UP0, !UPT ;  /* 0x00000005ff057290 */ /* 0x000fd800087fe4ff */
.L_x_145:
[----:B0---4-:R-:W-:Y:S02]  /*0d80*/  IMAD.U32 R2, RZ, RZ, UR4 ;  /* 0x00000004ff027e24 */ /* 0x011fe4000f8e00ff */
[----:B------:R-:W-:Y:S02]  /*0d90*/  IMAD.U32 R3, RZ, RZ, UR5 ;  /* 0x00000005ff037e24 */ /* 0x000fe4000f8e00ff */
[----:B------:R-:W-:-:S05]  /*0da0*/  IMAD.WIDE R2, R7, 0x4, R2 ;  /* 0x0000000407027825 */ /* 0x000fca00078e0202 */
[----:B------:R-:W4:Y:S04]  /*0db0*/  LDG.E R5, desc[UR6][R2.64+-0x8] ;  /* 0xfffff80602057981 */ /* 0x000f28000c1e1900 */
[----:B-123--:R-:W2:Y:S04]  /*0dc0*/  LDG.E R9, desc[UR6][R2.64+-0x4] ;  /* 0xfffffc0602097981 */ /* 0x00eea8000c1e1900 */
[----:B------:R-:W3:Y:S04]  /*0dd0*/  LDG.E R11, desc[UR6][R2.64] ;  /* 0x00000006020b7981 */ /* 0x000ee8000c1e1900 */
[----:B------:R-:W5:Y:S01]  /*0de0*/  LDG.E R13, desc[UR6][R2.64+0x4] ;  /* 0x00000406020d7981 */ /* 0x000f62000c1e1900 */
[----:B------:R-:W-:Y:S01]  /*0df0*/  VIADD R0, R0, 0x4 ;  /* 0x0000000400007836 */ /* 0x000fe20000000000 */
[----:B------:R-:W-:-:S04]  /*0e00*/  IADD3 R7, PT, PT, R7, 0x4, RZ ;  /* 0x0000000407077810 */ /* 0x000fc80007ffe0ff */
[----:B------:R-:W-:Y:S02]  /*0e10*/  ISETP.NE.AND P0, PT, R0, RZ, PT ;  /* 0x000000ff0000720c */ /* 0x000fe40003f05270 */
[C---:B----4-:R-:W-:Y:S01]  /*0e20*/  IADD3 R5, PT, PT, R26.reuse, R5, RZ ;  /* 0x000000051a057210 */ /* 0x050fe20007ffe0ff */
[----:B--2---:R-:W-:-:S04]  /*0e30*/  IMAD.IADD R9, R26, 0x1, R9 ;  /* 0x000000011a097824 */ /* 0x004fc800078e0209 */
[----:B------:R4:W-:Y:S01]  /*0e40*/  STG.E desc[UR6][R2.64+-0x8], R5 ;  /* 0xfffff80502007986 */ /* 0x0009e2000c101906 */
[----:B---3--:R-:W-:-:S03]  /*0e50*/  IMAD.IADD R11, R26, 0x1, R11 ;  /* 0x000000011a0b7824 */ /* 0x008fc600078e020b */
[----:B------:R4:W-:Y:S01]  /*0e60*/  STG.E desc[UR6][R2.64+-0x4], R9 ;  /* 0xfffffc0902007986 */ /* 0x0009e2000c101906 */
[----:B-----5:R-:W-:-:S03]  /*0e70*/  IADD3 R13, PT, PT, R26, R13, RZ ;  /* 0x0000000d1a0d7210 */ /* 0x020fc60007ffe0ff */
[----:B------:R4:W-:Y:S04]  /*0e80*/  STG.E desc[UR6][R2.64], R11 ;  /* 0x0000000b02007986 */ /* 0x0009e8000c101906 */
[----:B------:R4:W-:Y:S01]  /*0e90*/  STG.E desc[UR6][R2.64+0x4], R13 ;  /* 0x0000040d02007986 */ /* 0x0009e2000c101906 */
[----:B------:R-:W-:Y:S05]  /*0ea0*/  @P0 BRA `(.L_x_145) ;  /* 0xfffffffc00b40947 */ /* 0x000fea000383ffff */
[----:B------:R-:W-:Y:S05]  /*0eb0*/  EXIT ;  /* 0x000000000000794d */ /* 0x000fea0003800000 */
.L_x_146:
        /* <DEDUP_REMOVED lines=12> */
.L_x_188:


//--------------------- .text._Z24count_particles_per_cellPKimPi --------------------------
	.section	.text._Z24count_particles_per_cellPKimPi,"ax",@progbits
	.align	128
        .global         _Z24count_particles_per_cellPKimPi
        .type           _Z24count_particles_per_cellPKimPi,@function
        .size           _Z24count_particles_per_cellPKimPi,(.L_x_189 - _Z24count_particles_per_cellPKimPi)
        .other          _Z24count_particles_per_cellPKimPi,@"STO_CUDA_ENTRY STV_DEFAULT"
_Z24count_particles_per_cellPKimPi:
.text._Z24count_particles_per_cellPKimPi:
        /* <DEDUP_REMOVED lines=11> */
[----:B------:R-:W2:Y:S01]  /*00b0*/  LDCU.64 UR4, c[0x0][0x358] ;  /* 0x00006b00ff0477ac */ /* 0x000ea20008000a00 */
[----:B0-----:R-:W-:-:S04]  /*00c0*/  LEA R4, P0, R0, UR6, 0x2 ;  /* 0x0000000600047c11 */ /* 0x001fc8000f8010ff */
[----:B------:R-:W-:-:S06]  /*00d0*/  LEA.HI.X R5, R0, UR7, RZ, 0x2, P0 ;  /* 0x0000000700057c11 */ /* 0x000fcc00080f14ff */
[----:B--2---:R-:W1:Y:S01]  /*00e0*/  LDG.E.CONSTANT R5, desc[UR4][R4.64] ;  /* 0x0000000404057981 */ /* 0x004e62000c1e9900 */
[----:B------:R-:W-:Y:S02]  /*00f0*/  IMAD.MOV.U32 R7, RZ, RZ, 0x1 ;  /* 0x00000001ff077424 */ /* 0x000fe400078e00ff */
[----:B-1----:R-:W-:-:S05]  /*0100*/  IMAD.WIDE R2, R5, 0x4, R2 ;  /* 0x0000000405027825 */ /* 0x002fca00078e0202 */
[----:B------:R-:W-:Y:S01]  /*0110*/  REDG.E.ADD.STRONG.GPU desc[UR4][R2.64], R7 ;  /* 0x000000070200798e */ /* 0x000fe2000c12e104 */
[----:B------:R-:W-:Y:S05]  /*0120*/  EXIT ;  /* 0x000000000000794d */ /* 0x000fea0003800000 */
.L_x_147:
        /* <DEDUP_REMOVED lines=13> */
.L_x_189:


//--------------------- .text._Z19assign_cell_indicesPKdS0_PKbPKimPiS5_ --------------------------
	.section	.text._Z19assign_cell_indicesPKdS0_PKbPKimPiS5_,"ax",@progbits
	.align	128
        .global         _Z19assign_cell_indicesPKdS0_PKbPKimPiS5_
        .type           _Z19assign_cell_indicesPKdS0_PKbPKimPiS5_,@function
        .size           _Z19assign_cell_indicesPKdS0_PKbPKimPiS5_,(.L_x_190 - _Z19assign_cell_indicesPKdS0_PKbPKimPiS5_)
        .other          _Z19assign_cell_indicesPKdS0_PKbPKimPiS5_,@"STO_CUDA_ENTRY STV_DEFAULT"
_Z19assign_cell_indicesPKdS0_PKbPKimPiS5_:
.text._Z19assign_cell_indicesPKdS0_PKbPKimPiS5_:
        /* <DEDUP_REMOVED lines=9> */
[----:B------:R-:W0:Y:S01]  /*0090*/  LDC.64 R14, c[0x0][0x380] ;  /* 0x0000e000ff0e7b82 */ /* 0x000e220000000a00 */
[----:B------:R-:W1:Y:S01]  /*00a0*/  LDCU.64 UR6, c[0x0][0x358] ;  /* 0x00006b00ff0677ac */ /* 0x000e620008000a00 */
[----:B------:R-:W-:Y:S01]  /*00b0*/  UMOV UR4, URZ ;  /* 0x000000ff00047c82 */ /* 0x000fe20008000000 */
[----:B------:R-:W2:Y:S05]  /*00c0*/  LDCU.64 UR8, c[0x0][0x3a8] ;  /* 0x00007500ff0877ac */ /* 0x000eaa0008000a00 */
[----:B------:R-:W1:Y:S01]  /*00d0*/  LDC.64 R28, c[0x0][0x388] ;  /* 0x0000e200ff1c7b82 */ /* 0x000e620000000a00 */
[----:B0-----:R-:W-:-:S04]  /*00e0*/  IMAD.WIDE.U32 R14, R6, 0x18, R14 ;  /* 0x00000018060e7825 */ /* 0x001fc800078e000e */
[----:B------:R-:W-:Y:S01]  /*00f0*/  VIADD R15, R15, UR4 ;  /* 0x000000040f0f7c36 */ /* 0x000fe20008000000 */
[----:B-1----:R-:W3:Y:S04]  /*0100*/  LDG.E.64.CONSTANT R16, desc[UR6][R28.64+0x20] ;  /* 0x000020061c107981 */ /* 0x002ee8000c1e9b00 */
[----:B------:R-:W3:Y:S04]  /*0110*/  LDG.E.64.CONSTANT R4, desc[UR6][R14.64+0x8] ;  /* 0x000008060e047981 */ /* 0x000ee8000c1e9b00 */
[----:B------:R-:W4:Y:S04]  /*0120*/  LDG.E.64.CONSTANT R18, desc[UR6][R28.64+0x18] ;  /* 0x000018061c127981 */ /* 0x000f28000c1e9b00 */
[----:B------:R-:W5:Y:S04]  /*0130*/  LDG.E.64.CONSTANT R2, desc[UR6][R14.64] ;  /* 0x000000060e027981 */ /* 0x000f68000c1e9b00 */
[----:B------:R-:W5:Y:S04]  /*0140*/  LDG.E.64.CONSTANT R10, desc[UR6][R28.64+0x8] ;  /* 0x000008061c0a7981 */ /* 0x000f68000c1e9b00 */
[----:B------:R-:W2:Y:S04]  /*0150*/  LDG.E.64.CONSTANT R8, desc[UR6][R28.64] ;  /* 0x000000061c087981 */ /* 0x000ea8000c1e9b00 */
[----:B------:R-:W2:Y:S01]  /*0160*/  LDG.E.64.CONSTANT R20, desc[UR6][R28.64+0x28] ;  /* 0x000028061c147981 */ /* 0x000ea2000c1e9b00 */
[----:B------:R-:W0:Y:S03]  /*0170*/  LDC.64 R12, c[0x0][0x390] ;  /* 0x0000e400ff0c7b82 */ /* 0x000e260000000a00 */
[----:B------:R-:W2:Y:S04]  /*0180*/  LDG.E.64.CONSTANT R14, desc[UR6][R14.64+0x10] ;  /* 0x000010060e0e7981 */ /* 0x000ea8000c1e9b00 */
[----:B------:R-:W2:Y:S04]  /*0190*/  LDG.E.64.CONSTANT R22, desc[UR6][R28.64+0x30] ;  /* 0x000030061c167981 */ /* 0x000ea8000c1e9b00 */
[----:B0-----:R-:W2:Y:S04]  /*01a0*/  LDG.E.U8.CONSTANT R27, desc[UR6][R12.64+0x1] ;  /* 0x000001060c1b7981 */ /* 0x001ea8000c1e9100 */
[----:B------:R-:W2:Y:S04]  /*01b0*/  LDG.E.U8.CONSTANT R26, desc[UR6][R12.64] ;  /* 0x000000060c1a7981 */ /* 0x000ea8000c1e9100 */
[----:B------:R-:W2:Y:S04]  /*01c0*/  LDG.E.U8.CONSTANT R0, desc[UR6][R12.64+0x2] ;  /* 0x000002060c007981 */ /* 0x000ea8000c1e9100 */
[----:B------:R-:W2:Y:S01]  /*01d0*/  LDG.E.64.CONSTANT R12, desc[UR6][R28.64+0x40] ;  /* 0x000040061c0c7981 */ /* 0x000ea2000c1e9b00 */
[----:B------:R-:W0:Y:S03]  /*01e0*/  LDC.64 R24, c[0x0][0x398] ;  /* 0x0000e600ff187b82 */ /* 0x000e260000000a00 */
[----:B0-----:R-:W2:Y:S01]  /*01f0*/  LDG.E.CONSTANT R7, desc[UR6][R24.64+0x4] ;  /* 0x0000040618077981 */ /* 0x001ea2000c1e9900 */
[----:B---3--:R-:W-:-:S02]  /*0200*/  DMUL R16, R4, R16 ;  /* 0x0000001004107228 */ /* 0x008fc40000000000 */
[----:B----4-:R-:W-:-:S06]  /*0210*/  DMUL R18, R4, R18 ;  /* 0x0000001204127228 */ /* 0x010fcc0000000000 */
[C---:B-----5:R-:W-:Y:S02]  /*0220*/  DFMA R10, R2.reuse, R10, R16 ;  /* 0x0000000a020a722b */ /* 0x060fe40000000010 */
[----:B------:R-:W3:Y:S01]  /*0230*/  LDG.E.64.CONSTANT R16, desc[UR6][R28.64+0x38] ;  /* 0x000038061c107981 */ /* 0x000ee2000c1e9b00 */
[----:B--2---:R-:W-:-:S03]  /*0240*/  DFMA R8, R2, R8, R18 ;  /* 0x000000080208722b */ /* 0x004fc60000000012 */
[----:B------:R-:W2:Y:S01]  /*0250*/  LDG.E.64.CONSTANT R18, desc[UR6][R28.64+0x10] ;  /* 0x000010061c127981 */ /* 0x000ea2000c1e9b00 */
[----:B------:R-:W-:-:S03]  /*0260*/  DMUL R20, R4, R20 ;  /* 0x0000001404147228 */ /* 0x000fc60000000000 */
[----:B------:R-:W4:Y:S04]  /*0270*/  LDG.E.CONSTANT R4, desc[UR6][R24.64+0x8] ;  /* 0x0000080618047981 */ /* 0x000f28000c1e9900 */
[----:B------:R0:W5:Y:S01]  /*0280*/  LDG.E.CONSTANT R5, desc[UR6][R24.64] ;  /* 0x0000000618057981 */ /* 0x000162000c1e9900 */
[----:B------:R-:W-:Y:S01]  /*0290*/  DFMA R8, R14, R22, R8 ;  /* 0x000000160e08722b */ /* 0x000fe20000000008 */
[----:B------:R-:W-:Y:S02]  /*02a0*/  ISETP.NE.AND P1, PT, R27, RZ, PT ;  /* 0x000000ff1b00720c */ /* 0x000fe40003f25270 */
[----:B------:R-:W-:Y:S02]  /*02b0*/  ISETP.NE.AND P2, PT, R26, RZ, PT ;  /* 0x000000ff1a00720c */ /* 0x000fe40003f45270 */
[----:B------:R-:W-:-:S11]  /*02c0*/  ISETP.NE.AND P0, PT, R0, RZ, PT ;  /* 0x000000ff0000720c */ /* 0x000fd60003f05270 */
[----:B0-----:R-:W-:Y:S01]  /*02d0*/  @!P2 MOV R25, R8 ;  /* 0x000000080019a202 */ /* 0x001fe20000000f00 */
[----:B---3--:R-:W-:Y:S01]  /*02e0*/  DFMA R10, R14, R16, R10 ;  /* 0x000000100e0a722b */ /* 0x008fe2000000000a */
[----:B------:R-:W-:Y:S02]  /*02f0*/  @!P1 IMAD.MOV.U32 R16, RZ, RZ, -0xdbe70 ;  /* 0xfff24190ff109424 */ /* 0x000fe400078e00ff */
[----:B------:R-:W-:Y:S01]  /*0300*/  @!P1 IMAD.MOV.U32 R17, RZ, RZ, 0x3fefffff ;  /* 0x3fefffffff119424 */ /* 0x000fe200078e00ff */
[----:B--2---:R-:W-:Y:S02]  /*0310*/  DFMA R18, R2, R18, R20 ;  /* 0x000000120212722b */ /* 0x004fe40000000014 */
[----:B------:R-:W0:Y:S03]  /*0320*/  @P1 F2I.F64.FLOOR R3, R10 ;  /* 0x0000000a00031311 */ /* 0x000e260000305100 */
[----:B------:R-:W-:Y:S01]  /*0330*/  @!P1 DSETP.MIN.AND P3, P4, R10, R16, PT ;  /* 0x000000100a00922a */ /* 0x000fe20003c60000 */
[----:B------:R-:W-:-:S02]  /*0340*/  @!P1 IMAD.MOV.U32 R0, RZ, RZ, R11 ;  /* 0x000000ffff009224 */ /* 0x000fc400078e000b */
[----:B------:R-:W-:Y:S02]  /*0350*/  DFMA R12, R14, R12, R18 ;  /* 0x0000000c0e0c722b */ /* 0x000fe40000000012 */
[----:B------:R-:W1:Y:S01]  /*0360*/  @P2 F2I.F64.FLOOR R2, R8 ;  /* 0x0000000800022311 */ /* 0x000e620000305100 */
[----:B------:R-:W-:Y:S01]  /*0370*/  @!P1 FSEL R22, R0, R17, P3 ;  /* 0x0000001100169208 */ /* 0x000fe20001800000 */
[----:B------:R-:W-:Y:S02]  /*0380*/  @!P1 IMAD.MOV.U32 R19, RZ, RZ, R16 ;  /* 0x000000ffff139224 */ /* 0x000fe400078e0010 */
[----:B------:R-:W-:Y:S02]  /*0390*/  @!P0 IMAD.MOV.U32 R20, RZ, RZ, -0xdbe70 ;  /* 0xfff24190ff148424 */ /* 0x000fe400078e00ff */
[----:B------:R-:W-:Y:S02]  /*03a0*/  @!P0 IMAD.MOV.U32 R21, RZ, RZ, 0x3fefffff ;  /* 0x3fefffffff158424 */ /* 0x000fe400078e00ff */
[----:B------:R-:W-:Y:S01]  /*03b0*/  @!P1 IMAD.MOV.U32 R0, RZ, RZ, R10 ;  /* 0x000000ffff009224 */ /* 0x000fe200078e000a */
[----:B------:R-:W-:Y:S01]  /*03c0*/  @!P1 LOP3.LUT R17, R17, 0x80000, RZ, 0xfc, !PT ;  /* 0x0008000011119812 */ /* 0x000fe200078efcff */
[----:B------:R-:W-:-:S03]  /*03d0*/  @!P0 IMAD.MOV.U32 R23, RZ, RZ, R20 ;  /* 0x000000ffff178224 */ /* 0x000fc600078e0014 */
[----:B------:R-:W-:Y:S01]  /*03e0*/  @!P1 SEL R16, R0, R19, P3 ;  /* 0x0000001300109207 */ /* 0x000fe20001800000 */
[----:B------:R-:W-:Y:S01]  /*03f0*/  @!P0 DSETP.MIN.AND P3, P5, R12, R20, PT ;  /* 0x000000140c00822a */ /* 0x000fe20003d60000 */
[----:B------:R-:W-:Y:S01]  /*0400*/  @!P0 IMAD.MOV.U32 R0, RZ, RZ, R12 ;  /* 0x000000ffff008224 */ /* 0x000fe200078e000c */
[----:B0-----:R-:W0:Y:S01]  /*0410*/  @P1 I2F.F64 R18, R3 ;  /* 0x0000000300121312 */ /* 0x001e220000201c00 */
[----:B------:R-:W-:-:S03]  /*0420*/  @!P1 SEL R17, R17, R22, P4 ;  /* 0x0000001611119207 */ /* 0x000fc60002000000 */
[----:B------:R-:W-:Y:S01]  /*0430*/  @!P0 SEL R22, R0, R23, P3 ;  /* 0x0000001700168207 */ /* 0x000fe20001800000 */
[----:B------:R-:W-:-:S03]  /*0440*/  @!P0 IMAD.MOV.U32 R24, RZ, RZ, R21 ;  /* 0x000000ffff188224 */ /* 0x000fc600078e0015 */
[----:B-1----:R-:W1:Y:S01]  /*0450*/  @P2 I2F.F64 R14, R2 ;  /* 0x00000002000e2312 */ /* 0x002e620000201c00 */
[----:B------:R-:W-:-:S07]  /*0460*/  @!P0 IMAD.MOV.U32 R23, RZ, RZ, R13 ;  /* 0x000000ffff178224 */ /* 0x000fce00078e000d */
[----:B------:R-:W2:Y:S01]  /*0470*/  @P0 F2I.F64.FLOOR R0, R12 ;  /* 0x0000000c00000311 */ /* 0x000ea20000305100 */
[----:B------:R-:W-:Y:S01]  /*0480*/  @!P2 IMAD.MOV.U32 R20, RZ, RZ, -0xdbe70 ;  /* 0xfff24190ff14a424 */ /* 0x000fe200078e00ff */
[----:B------:R-:W-:Y:S01]  /*0490*/  @!P0 FSEL R23, R23, R24, P3 ;  /* 0x0000001817178208 */ /* 0x000fe20001800000 */
[----:B------:R-:W-:Y:S01]  /*04a0*/  @!P2 IMAD.MOV.U32 R21, RZ, RZ, 0x3fefffff ;  /* 0x3fefffffff15a424 */ /* 0x000fe200078e00ff */
[----:B------:R-:W-:Y:S01]  /*04b0*/  @!P0 LOP3.LUT R26, R24, 0x80000, RZ, 0xfc, !PT ;  /* 0x00080000181a8812 */ /* 0x000fe200078efcff */
[----:B0-----:R-:W-:Y:S01]  /*04c0*/  @P1 DADD R10, R10, -R18 ;  /* 0x000000000a0a1229 */ /* 0x001fe20000000812 */
[----:B------:R-:W-:Y:S02]  /*04d0*/  @!P2 IMAD.MOV.U32 R24, RZ, RZ, R20 ;  /* 0x000000ffff18a224 */ /* 0x000fe400078e0014 */
[----:B------:R-:W-:Y:S01]  /*04e0*/  @!P0 SEL R23, R26, R23, P5 ;  /* 0x000000171a178207 */ /* 0x000fe20002800000 */
[----:B------:R-:W-:Y:S01]  /*04f0*/  @!P1 DSETP.MAX.AND P5, P6, RZ, R16, PT ;  /* 0x00000010ff00922a */ /* 0x000fe20003eaf000 */
[----:B------:R-:W-:Y:S01]  /*0500*/  @!P1 IMAD.MOV.U32 R19, RZ, RZ, R16 ;  /* 0x000000ffff139224 */ /* 0x000fe200078e0010 */
[C---:B------:R-:W-:Y:S01]  /*0510*/  @!P2 DSETP.MIN.AND P4, P3, R8.reuse, R20, PT ;  /* 0x000000140800a22a */ /* 0x040fe20003b80000 */
[----:B------:R-:W-:Y:S01]  /*0520*/  @!P1 IMAD.MOV.U32 R16, RZ, RZ, RZ ;  /* 0x000000ffff109224 */ /* 0x000fe200078e00ff */
[----:B-1----:R-:W-:Y:S01]  /*0530*/  @P2 DADD R14, R8, -R14 ;  /* 0x00000000080e2229 */ /* 0x002fe2000000080e */
[----:B------:R-:W-:-:S02]  /*0540*/  @!P2 IMAD.MOV.U32 R20, RZ, RZ, R9 ;  /* 0x000000ffff14a224 */ /* 0x000fc400078e0009 */
[----:B--2---:R-:W0:Y:S01]  /*0550*/  @P0 I2F.F64 R8, R0 ;  /* 0x0000000000080312 */ /* 0x004e220000201c00 */
[C---:B------:R-:W-:Y:S02]  /*0560*/  @!P1 SEL R10, R16.reuse, R19, P5 ;  /* 0x00000013100a9207 */ /* 0x040fe40002800000 */
[----:B------:R-:W-:Y:S02]  /*0570*/  @!P1 FSEL R16, R16, R17, P5 ;  /* 0x0000001110109208 */ /* 0x000fe40002800000 */
[----:B------:R-:W-:Y:S02]  /*0580*/  @!P1 LOP3.LUT R17, R17, 0x80000, RZ, 0xfc, !PT ;  /* 0x0008000011119812 */ /* 0x000fe400078efcff */
[----:B------:R-:W-:Y:S02]  /*0590*/  @!P2 FSEL R20, R20, R21, P4 ;  /* 0x000000151414a208 */ /* 0x000fe40002000000 */
[----:B------:R-:W-:Y:S02]  /*05a0*/  @!P2 LOP3.LUT R21, R21, 0x80000, RZ, 0xfc, !PT ;  /* 0x000800001515a812 */ /* 0x000fe400078efcff */
[----:B------:R-:W-:-:S02]  /*05b0*/  @!P1 SEL R11, R17, R16, P6 ;  /* 0x00000010110b9207 */ /* 0x000fc40003000000 */
[----:B------:R-:W1:Y:S01]  /*05c0*/  I2F.F64 R16, R7 ;  /* 0x0000000700107312 */ /* 0x000e620000201c00 */
[----:B------:R-:W-:Y:S02]  /*05d0*/  @!P2 SEL R24, R25, R24, P4 ;  /* 0x000000181918a207 */ /* 0x000fe40002000000 */
[----:B------:R-:W-:Y:S01]  /*05e0*/  @!P2 SEL R25, R21, R20, P3 ;  /* 0x000000141519a207 */ /* 0x000fe20001800000 */
[----:B------:R-:W-:Y:S01]  /*05f0*/  @!P0 DSETP.MAX.AND P3, P4, RZ, R22, PT ;  /* 0x00000016ff00822a */ /* 0x000fe20003c6f000 */
[----:B------:R-:W-:Y:S01]  /*0600*/  @!P0 IMAD.MOV.U32 R18, RZ, RZ, RZ ;  /* 0x000000ffff128224 */ /* 0x000fe200078e00ff */
[----:B0-----:R-:W-:Y:S02]  /*0610*/  @P0 DADD R8, R12, -R8 ;  /* 0x000000000c080229 */ /* 0x001fe40000000808 */
[----:B----4-:R-:W0:Y:S01]  /*0620*/  I2F.F64 R12, R4 ;  /* 0x00000004000c7312 */ /* 0x010e220000201c00 */
[----:B------:R-:W-:Y:S01]  /*0630*/  @!P0 IMAD.MOV.U32 R19, RZ, RZ, R22 ;  /* 0x000000ffff138224 */ /* 0x000fe200078e0016 */
[----:B------:R-:W-:-:S02]  /*0640*/  @!P0 FSEL R20, R18, R23, P3 ;  /* 0x0000001712148208 */ /* 0x000fc40001800000 */
[----:B------:R-:W-:Y:S02]  /*0650*/  @!P0 LOP3.LUT R23, R23, 0x80000, RZ, 0xfc, !PT ;  /* 0x0008000017178812 */ /* 0x000fe400078efcff */
[----:B------:R-:W-:Y:S01]  /*0660*/  @!P0 SEL R8, R18, R19, P3 ;  /* 0x0000001312088207 */ /* 0x000fe20001800000 */
[----:B-1----:R-:W-:Y:S01]  /*0670*/  DMUL R10, R16, R10 ;  /* 0x0000000a100a7228 */ /* 0x002fe20000000000 */
[----:B------:R-:W-:Y:S01]  /*0680*/  @!P0 SEL R9, R23, R20, P4 ;  /* 0x0000001417098207 */ /* 0x000fe20002000000 */
[----:B------:R-:W-:Y:S01]  /*0690*/  @!P2 DSETP.MAX.AND P3, P4, RZ, R24, PT ;  /* 0x00000018ff00a22a */ /* 0x000fe20003c6f000 */
[----:B------:R-:W-:Y:S01]  /*06a0*/  @!P2 IMAD.MOV.U32 R16, RZ, RZ, RZ ;  /* 0x000000ffff10a224 */ /* 0x000fe200078e00ff */
[----:B-----5:R-:W1:Y:S01]  /*06b0*/  I2F.F64 R18, R5 ;  /* 0x0000000500127312 */ /* 0x020e620000201c00 */
[----:B------:R-:W-:Y:S02]  /*06c0*/  @!P2 IMAD.MOV.U32 R17, RZ, RZ, R24 ;  /* 0x000000ffff11a224 */ /* 0x000fe400078e0018 */
[----:B0-----:R-:W-:Y:S01]  /*06d0*/  DMUL R12, R12, R8 ;  /* 0x000000080c0c7228 */ /* 0x001fe20000000000 */
[----:B------:R-:W-:Y:S01]  /*06e0*/  @!P2 FSEL R16, R16, R25, P3 ;  /* 0x000000191010a208 */ /* 0x000fe20001800000 */
[----:B------:R-:W-:Y:S01]  /*06f0*/  @!P2 IMAD.MOV.U32 R8, RZ, RZ, RZ ;  /* 0x000000ffff08a224 */ /* 0x000fe200078e00ff */
[----:B------:R-:W-:-:S04]  /*0700*/  @!P2 LOP3.LUT R25, R25, 0x80000, RZ, 0xfc, !PT ;  /* 0x000800001919a812 */ /* 0x000fc800078efcff */
[----:B------:R-:W-:Y:S02]  /*0710*/  @!P2 SEL R14, R8, R17, P3 ;  /* 0x00000011080ea207 */ /* 0x000fe40001800000 */
[----:B------:R-:W-:Y:S01]  /*0720*/  @!P2 SEL R15, R25, R16, P4 ;  /* 0x00000010190fa207 */ /* 0x000fe20002000000 */
[----:B------:R-:W0:Y:S01]  /*0730*/  LDC.64 R8, c[0x0][0x3b0] ;  /* 0x0000ec00ff087b82 */ /* 0x000e220000000a00 */
[----:B------:R2:W3:Y:S04]  /*0740*/  F2I.F64.TRUNC R10, R10 ;  /* 0x0000000a000a7311 */ /* 0x0004e8000030d100 */
[----:B-1----:R-:W-:-:S04]  /*0750*/  DMUL R14, R18, R14 ;  /* 0x0000000e120e7228 */ /* 0x002fc80000000000 */
[----:B------:R-:W1:Y:S01]  /*0760*/  F2I.F64.TRUNC R13, R12 ;  /* 0x0000000c000d7311 */ /* 0x000e62000030d100 */
[----:B--2---:R-:W-:-:S07]  /*0770*/  IADD3 R11, PT, PT, R7, -0x1, RZ ;  /* 0xffffffff070b7810 */ /* 0x004fce0007ffe0ff */
[----:B------:R-:W2:Y:S01]  /*0780*/  F2I.F64.TRUNC R14, R14 ;  /* 0x0000000e000e7311 */ /* 0x000ea2000030d100 */
[----:B---3--:R-:W-:Y:S01]  /*0790*/  VIMNMX.RELU R16, PT, PT, R11, R10, PT ;  /* 0x0000000a0b107248 */ /* 0x008fe20003fe1100 */
[----:B------:R-:W-:Y:S01]  /*07a0*/  VIADD R11, R5, 0xffffffff ;  /* 0xffffffff050b7836 */ /* 0x000fe20000000000 */
[----:B-1----:R-:W-:Y:S01]  /*07b0*/  VIADDMNMX.RELU R4, R4, 0xffffffff, R13, PT ;  /* 0xffffffff04047846 */ /* 0x002fe2000380110d */
[C---:B0-----:R-:W-:Y:S01]  /*07c0*/  IMAD.WIDE.U32 R8, R6.reuse, 0xc, R8 ;  /* 0x0000000c06087825 */ /* 0x041fe200078e0008 */
[----:B------:R-:W-:-:S03]  /*07d0*/  LEA R10, P3, R6, UR8, 0x2 ;  /* 0x00000008060a7c11 */ /* 0x000fc6000f8610ff */
[----:B------:R-:W-:Y:S01]  /*07e0*/  IMAD R4, R7, R4, R16 ;  /* 0x0000000407047224 */ /* 0x000fe200078e0210 */
[----:B--2---:R-:W-:Y:S01]  /*07f0*/  VIMNMX.RELU R17, PT, PT, R11, R14, PT ;  /* 0x0000000e0b117248 */ /* 0x004fe20003fe1100 */
[----:B------:R-:W-:Y:S01]  /*0800*/  VIADD R7, R9, UR4 ;  /* 0x0000000409077c36 */ /* 0x000fe20008000000 */
[----:B------:R-:W-:Y:S01]  /*0810*/  LEA.HI.X R11, R6, UR9, RZ, 0x2, P3 ;  /* 0x00000009060b7c11 */ /* 0x000fe200098f14ff */
[----:B------:R-:W-:Y:S02]  /*0820*/  @!P2 IMAD.MOV.U32 R2, RZ, RZ, RZ ;  /* 0x000000ffff02a224 */ /* 0x000fe400078e00ff */
[----:B------:R-:W-:Y:S02]  /*0830*/  IMAD R17, R5, R4, R17 ;  /* 0x0000000405117224 */ /* 0x000fe400078e0211 */
[----:B------:R-:W-:Y:S02]  /*0840*/  @!P1 IMAD.MOV.U32 R3, RZ, RZ, RZ ;  /* 0x000000ffff039224 */ /* 0x000fe400078e00ff */
[----:B------:R-:W-:-:S02]  /*0850*/  @!P0 IMAD.MOV.U32 R0, RZ, RZ, RZ ;  /* 0x000000ffff008224 */ /* 0x000fc400078e00ff */
[----:B------:R-:W-:Y:S01]  /*0860*/  IMAD.MOV.U32 R6, RZ, RZ, R8 ;  /* 0x000000ffff067224 */ /* 0x000fe200078e0008 */
[----:B------:R-:W-:Y:S04]  /*0870*/  STG.E desc[UR6][R10.64], R17 ;  /* 0x000000110a007986 */ /* 0x000fe8000c101906 */
[----:B------:R-:W-:Y:S04]  /*0880*/  STG.E desc[UR6][R6.64], R2 ;  /* 0x0000000206007986 */ /* 0x000fe8000c101906 */
[----:B------:R-:W-:Y:S04]  /*0890*/  STG.E desc[UR6][R6.64+0x4], R3 ;  /* 0x0000040306007986 */ /* 0x000fe8000c101906 */
[----:B------:R-:W-:Y:S01]  /*08a0*/  STG.E desc[UR6][R6.64+0x8], R0 ;  /* 0x0000080006007986 */ /* 0x000fe2000c101906 */
[----:B------:R-:W-:Y:S05]  /*08b0*/  EXIT ;  /* 0x000000000000794d */ /* 0x000fea0003800000 */
.L_x_148:
        /* <DEDUP_REMOVED lines=12> */
.L_x_190:


//--------------------- .text._Z24compute_cell_grid_paramsPKdPKbdimiPdPiS4_S4_ --------------------------
	.section	.text._Z24compute_cell_grid_paramsPKdPKbdimiPdPiS4_S4_,"ax",@progbits
	.align	128
        .global         _Z24compute_cell_grid_paramsPKdPKbdimiPdPiS4_S4_
        .type           _Z24compute_cell_grid_paramsPKdPKbdimiPdPiS4_S4_,@function
        .size           _Z24compute_cell_grid_paramsPKdPKbdimiPdPiS4_S4_,(.L_x_185 - _Z24compute_cell_grid_paramsPKdPKbdimiPdPiS4_S4_)
        .other          _Z24compute_cell_grid_paramsPKdPKbdimiPdPiS4_S4_,@"STO_CUDA_ENTRY STV_DEFAULT"
_Z24compute_cell_grid_paramsPKdPKbdimiPdPiS4_S4_:
.text._Z24compute_cell_grid_paramsPKdPKbdimiPdPiS4_S4_:
[----:B------:R-:W-:Y:S01]  /*0000*/  LDC R1, c[0x0][0x37c] ;  /* 0x0000df00ff017b82 */ /* 0x000fe20000000800 */
[----:B------:R-:W0:Y:S07]  /*0010*/  S2R R0, SR_TID.X ;  /* 0x0000000000007919 */ /* 0x000e2e0000002100 */
[----:B------:R-:W0:Y:S02]  /*0020*/  S2UR UR4, SR_CTAID.X ;  /* 0x00000000000479c3 */ /* 0x000e240000002500 */
[----:B0-----:R-:W-:-:S13]  /*0030*/  LOP3.LUT P0, RZ, R0, UR4, RZ, 0xfc, !PT ;  /* 0x0000000400ff7c12 */ /* 0x001fda000f80fcff */
[----:B------:R-:W-:Y:S05]  /*0040*/  @P0 EXIT ;  /* 0x000000000000094d */ /* 0x000fea0003800000 */
[----:B------:R-:W0:Y:S01]  /*0050*/  LDC.64 R8, c[0x0][0x380] ;  /* 0x0000e000ff087b82 */ /* 0x000e220000000a00 */
[----:B------:R-:W0:Y:S02]  /*0060*/  LDCU.64 UR10, c[0x0][0x358] ;  /* 0x00006b00ff0a77ac */ /* 0x000e240008000a00 */
[----:B0-----:R-:W2:Y:S04]  /*0070*/  LDG.E.64.CONSTANT R6, desc[UR10][R8.64+0x38] ;  /* 0x0000380a08067981 */ /* 0x001ea8000c1e9b00 */
[----:B------:R-:W3:Y:S04]  /*0080*/  LDG.E.64.CONSTANT R2, desc[UR10][R8.64+0x20] ;  /* 0x0000200a08027981 */ /* 0x000ee8000c1e9b00 */
[----:B------:R-:W4:Y:S04]  /*0090*/  LDG.E.64.CONSTANT R36, desc[UR10][R8.64+0x28] ;  /* 0x0000280a08247981 */ /* 0x000f28000c1e9b00 */
[----:B------:R-:W5:Y:S04]  /*00a0*/  LDG.E.64.CONSTANT R34, desc[UR10][R8.64+0x18] ;  /* 0x0000180a08227981 */ /* 0x000f68000c1e9b00 */
[----:B------:R-:W5:Y:S04]  /*00b0*/  LDG.E.64.CONSTANT R32, desc[UR10][R8.64+0x30] ;  /* 0x0000300a08207981 */ /* 0x000f68000c1e9b00 */
[----:B------:R-:W5:Y:S04]  /*00c0*/  LDG.E.64.CONSTANT R30, desc[UR10][R8.64+0x40] ;  /* 0x0000400a081e7981 */ /* 0x000f68000c1e9b00 */
[----:B------:R-:W5:Y:S04]  /*00d0*/  LDG.E.64.CONSTANT R10, desc[UR10][R8.64+0x8] ;  /* 0x0000080a080a7981 */ /* 0x000f68000c1e9b00 */
[----:B------:R-:W5:Y:S04]  /*00e0*/  LDG.E.64.CONSTANT R4, desc[UR10][R8.64] ;  /* 0x0000000a08047981 */ /* 0x000f68000c1e9b00 */
[----:B------:R-:W5:Y:S01]  /*00f0*/  LDG.E.64.CONSTANT R28, desc[UR10][R8.64+0x10] ;  /* 0x0000100a081c7981 */ /* 0x000f62000c1e9b00 */
[----:B--2---:R-:W-:-:S02]  /*0100*/  R2UR UR8, R6 ;  /* 0x00000000060872ca */ /* 0x004fc400000e0000 */
[----:B------:R-:W-:Y:S02]  /*0110*/  R2UR UR9, R7 ;  /* 0x00000000070972ca */ /* 0x000fe400000e0000 */
[----:B---3--:R-:W-:Y:S02]  /*0120*/  R2UR UR6, R2 ;  /* 0x00000000020672ca */ /* 0x008fe400000e0000 */
[----:B------:R-:W-:-:S09]  /*0130*/  R2UR UR7, R3 ;  /* 0x00000000030772ca */ /* 0x000fd200000e0000 */
[C---:B----4-:R-:W-:Y:S02]  /*0140*/  DMUL R12, R36.reuse, UR8 ;  /* 0x00000008240c7c28 */ /* 0x050fe40008000000 */
[----:B-----5:R-:W-:Y:S02]  /*0150*/  DMUL R2, R36, R32 ;  /* 0x0000002024027228 */ /* 0x020fe40000000000 */
[----:B------:R-:W-:-:S04]  /*0160*/  DMUL R6, R34, R30 ;  /* 0x0000001e22067228 */ /* 0x000fc80000000000 */
[----:B------:R-:W-:Y:S01]  /*0170*/  DFMA R12, R30, UR6, -R12 ;  /* 0x000000061e0c7c2b */ /* 0x000fe2000800080c */
[----:B------:R-:W-:Y:S02]  /*0180*/  R2UR UR4, R10 ;  /* 0x000000000a0472ca */ /* 0x000fe400000e0000 */
[----:B------:R-:W-:Y:S01]  /*0190*/  R2UR UR5, R11 ;  /* 0x000000000b0572ca */ /* 0x000fe200000e0000 */
[----:B------:R-:W-:Y:S02]  /*01a0*/  DMUL R10, R32, UR6 ;  /* 0x00000006200a7c28 */ /* 0x000fe40008000000 */
[----:B------:R-:W-:Y:S02]  /*01b0*/  DADD R16, R6, -R2 ;  /* 0x0000000006107229 */ /* 0x000fe40000000802 */
[----:B------:R-:W-:-:S04]  /*01c0*/  DMUL R14, R4, R12 ;  /* 0x0000000c040e7228 */ /* 0x000fc80000000000 */
[----:B------:R-:W-:-:S04]  /*01d0*/  DFMA R10, R34, UR8, -R10 ;  /* 0x00000008220a7c2b */ /* 0x000fc8000800080a */
[----:B------:R-:W-:-:S08]  /*01e0*/  DFMA R14, R16, -UR4, R14 ;  /* 0x80000004100e7c2b */ /* 0x000fd0000800000e */
[----:B------:R-:W-:-:S06]  /*01f0*/  DFMA R14, R28, R10, R14 ;  /* 0x0000000a1c0e722b */ /* 0x000fcc000000000e */
[----:B------:R-:W0:Y:S04]  /*0200*/  MUFU.RCP64H R9, R15 ;  /* 0x0000000f00097308 */ /* 0x000e280000001800 */
[----:B------:R-:W-:-:S05]  /*0210*/  VIADD R8, R15, 0x300402 ;  /* 0x003004020f087836 */ /* 0x000fca0000000000 */
[----:B------:R-:W-:Y:S01]  /*0220*/  FSETP.GEU.AND P0, PT, |R8|, 5.8789094863358348022e-39, PT ;  /* 0x004004020800780b */ /* 0x000fe20003f0e200 */
[----:B0-----:R-:W-:-:S08]  /*0230*/  DFMA R16, -R14, R8, 1 ;  /* 0x3ff000000e10742b */ /* 0x001fd00000000108 */
[----:B------:R-:W-:-:S08]  /*0240*/  DFMA R16, R16, R16, R16 ;  /* 0x000000101010722b */ /* 0x000fd00000000010 */
[----:B------:R-:W-:-:S08]  /*0250*/  DFMA R16, R8, R16, R8 ;  /* 0x000000100810722b */ /* 0x000fd00000000008 */
[----:B------:R-:W-:-:S08]  /*0260*/  DFMA R18, -R14, R16, 1 ;  /* 0x3ff000000e12742b */ /* 0x000fd00000000110 */
[----:B------:R-:W-:Y:S01]  /*0270*/  DFMA R8, R16, R18, R16 ;  /* 0x000000121008722b */ /* 0x000fe20000000010 */
[----:B------:R-:W-:Y:S10]  /*0280*/  @P0 BRA `(.L_x_149) ;  /* 0x0000000000180947 */ /* 0x000ff40003800000 */
[----:B------:R-:W-:-:S05]  /*0290*/  LOP3.LUT R0, R15, 0x7fffffff, RZ, 0xc0, !PT ;  /* 0x7fffffff0f007812 */ /* 0x000fca00078ec0ff */
[----:B------:R-:W-:Y:S01]  /*02a0*/  VIADD R16, R0, 0xfff00000 ;  /* 0xfff0000000107836 */ /* 0x000fe20000000000 */
[----:B------:R-:W-:-:S07]  /*02b0*/  MOV R0, 0x2d0 ;  /* 0x000002d000007802 */ /* 0x000fce0000000f00 */
[----:B------:R-:W-:Y:S05]  /*02c0*/  CALL.REL.NOINC `($__internal_1_$__cuda_sm20_dblrcp_rn_slowpath_v3) ;  /* 0x0000002000ac7944 */ /* 0x000fea0003c00000 */
[----:B------:R-:W-:Y:S02]  /*02d0*/  IMAD.MOV.U32 R8, RZ, RZ, R14 ;  /* 0x000000ffff087224 */ /* 0x000fe400078e000e */
[----:B------:R-:W-:-:S07]  /*02e0*/  IMAD.MOV.U32 R9, RZ, RZ, R15 ;  /* 0x000000ffff097224 */ /* 0x000fce00078e000f */
.L_x_149:
[----:B------:R-:W-:Y:S01]  /*02f0*/  DMUL R14, R36, UR8 ;  /* 0x00000008240e7c28 */ /* 0x000fe20008000000 */
[----:B------:R-:W0:Y:S01]  /*0300*/  LDC.64 R18, c[0x0][0x3b0] ;  /* 0x0000ec00ff127b82 */ /* 0x000e220000000a00 */
[----:B------:R-:W-:Y:S01]  /*0310*/  DADD R2, -R6, R2 ;  /* 0x0000000006027229 */ /* 0x000fe20000000102 */
[----:B------:R-:W-:Y:S01]  /*0320*/  MOV R20, 0x0 ;  /* 0x0000000000147802 */ /* 0x000fe20000000f00 */
[----:B------:R-:W-:Y:S01]  /*0330*/  IMAD.MOV.U32 R21, RZ, RZ, 0x3fd80000 ;  /* 0x3fd80000ff157424 */ /* 0x000fe200078e00ff */
[----:B------:R-:W-:Y:S02]  /*0340*/  DMUL R38, R30, UR4 ;  /* 0x000000041e267c28 */ /* 0x000fe40008000000 */
[----:B------:R-:W-:Y:S02]  /*0350*/  DMUL R26, R28, R32 ;  /* 0x000000201c1a7228 */ /* 0x000fe40000000000 */
[----:B------:R-:W-:Y:S02]  /*0360*/  DFMA R14, R30, UR6, -R14 ;  /* 0x000000061e0e7c2b */ /* 0x000fe4000800080e */
[----:B------:R-:W-:-:S02]  /*0370*/  DMUL R6, R2, R2 ;  /* 0x0000000202067228 */ /* 0x000fc40000000000 */
[C---:B------:R-:W-:Y:S02]  /*0380*/  DMUL R24, R4.reuse, R36 ;  /* 0x0000002404187228 */ /* 0x040fe40000000000 */
[----:B------:R-:W-:Y:S02]  /*0390*/  DMUL R22, R4, UR8 ;  /* 0x0000000804167c28 */ /* 0x000fe40008000000 */
[----:B------:R-:W-:Y:S02]  /*03a0*/  DFMA R38, R28, UR8, -R38 ;  /* 0x000000081c267c2b */ /* 0x000fe40008000826 */
[----:B------:R-:W-:Y:S02]  /*03b0*/  DFMA R6, R14, R14, R6 ;  /* 0x0000000e0e06722b */ /* 0x000fe40000000006 */
[----:B------:R-:W-:Y:S02]  /*03c0*/  DMUL R40, R12, R8 ;  /* 0x000000080c287228 */ /* 0x000fe40000000000 */
[----:B------:R-:W-:-:S02]  /*03d0*/  DMUL R12, R28, UR6 ;  /* 0x000000061c0c7c28 */ /* 0x000fc40008000000 */
[----:B------:R-:W-:Y:S02]  /*03e0*/  DFMA R26, R4, R30, -R26 ;  /* 0x0000001e041a722b */ /* 0x000fe4000000081a */
[----:B------:R-:W-:Y:S01]  /*03f0*/  DFMA R14, R10, R10, R6 ;  /* 0x0000000a0a0e722b */ /* 0x000fe20000000006 */
[----:B0-----:R0:W-:Y:S01]  /*0400*/  STG.E.64 desc[UR10][R18.64], R40 ;  /* 0x0000002812007986 */ /* 0x0011e2000c101b0a */
[----:B------:R-:W-:Y:S02]  /*0410*/  DFMA R24, R28, R34, -R24 ;  /* 0x000000221c18722b */ /* 0x000fe40000000818 */
[----:B------:R-:W-:Y:S02]  /*0420*/  DFMA R22, R32, UR4, -R22 ;  /* 0x0000000420167c2b */ /* 0x000fe40008000816 */
[----:B------:R-:W1:Y:S01]  /*0430*/  MUFU.RSQ64H R7, R15 ;  /* 0x0000000f00077308 */ /* 0x000e620000001c00 */
[-C--:B------:R-:W-:Y:S02]  /*0440*/  DMUL R38, R38, R8.reuse ;  /* 0x0000000826267228 */ /* 0x080fe40000000000 */
[----:B------:R-:W-:Y:S01]  /*0450*/  DMUL R10, R10, R8 ;  /* 0x000000080a0a7228 */ /* 0x000fe20000000000 */
[----:B------:R-:W-:Y:S01]  /*0460*/  VIADD R6, R15, 0xfcb00000 ;  /* 0xfcb000000f067836 */ /* 0x000fe20000000000 */
[----:B------:R-:W-:-:S02]  /*0470*/  DFMA R12, R36, UR4, -R12 ;  /* 0x00000004240c7c2b */ /* 0x000fc4000800080c */
[-C--:B------:R-:W-:Y:S01]  /*0480*/  DMUL R44, R24, R8.reuse ;  /* 0x00000008182c7228 */ /* 0x080fe20000000000 */
[----:B------:R2:W-:Y:S01]  /*0490*/  STG.E.64 desc[UR10][R18.64+0x8], R38 ;  /* 0x0000082612007986 */ /* 0x0005e2000c101b0a */
[-C--:B0-----:R-:W-:Y:S01]  /*04a0*/  DMUL R40, R26, R8.reuse ;  /* 0x000000081a287228 */ /* 0x081fe20000000000 */
[----:B------:R-:W-:Y:S01]  /*04b0*/  ISETP.GE.U32.AND P0, PT, R6, 0x7ca00000, PT ;  /* 0x7ca000000600780c */ /* 0x000fe20003f06070 */
[-C--:B------:R-:W-:Y:S01]  /*04c0*/  DMUL R42, R2, R8.reuse ;  /* 0x00000008022a7228 */ /* 0x080fe20000000000 */
[----:B------:R0:W-:Y:S01]  /*04d0*/  STG.E.64 desc[UR10][R18.64+0x30], R10 ;  /* 0x0000300a12007986 */ /* 0x0001e2000c101b0a */
[----:B------:R-:W-:-:S03]  /*04e0*/  DMUL R12, R12, R8 ;  /* 0x000000080c0c7228 */ /* 0x000fc60000000000 */
[----:B------:R-:W-:Y:S01]  /*04f0*/  STG.E.64 desc[UR10][R18.64+0x20], R40 ;  /* 0x0000202812007986 */ /* 0x000fe2000c101b0a */
[----:B-1----:R-:W-:-:S03]  /*0500*/  DMUL R16, R6, R6 ;  /* 0x0000000606107228 */ /* 0x002fc60000000000 */
[----:B------:R-:W-:Y:S01]  /*0510*/  STG.E.64 desc[UR10][R18.64+0x28], R44 ;  /* 0x0000282c12007986 */ /* 0x000fe2000c101b0a */
[----:B--2---:R-:W-:-:S03]  /*0520*/  DMUL R38, R22, R8 ;  /* 0x0000000816267228 */ /* 0x004fc60000000000 */
[----:B------:R1:W-:Y:S01]  /*0530*/  STG.E.64 desc[UR10][R18.64+0x18], R42 ;  /* 0x0000182a12007986 */ /* 0x0003e2000c101b0a */
[----:B------:R-:W-:-:S03]  /*0540*/  DFMA R16, R14, -R16, 1 ;  /* 0x3ff000000e10742b */ /* 0x000fc60000000810 */
[----:B------:R-:W-:Y:S04]  /*0550*/  STG.E.64 desc[UR10][R18.64+0x10], R12 ;  /* 0x0000100c12007986 */ /* 0x000fe8000c101b0a */
[----:B------:R-:W-:Y:S01]  /*0560*/  STG.E.64 desc[UR10][R18.64+0x38], R38 ;  /* 0x0000382612007986 */ /* 0x000fe2000c101b0a */
[----:B------:R-:W-:Y:S02]  /*0570*/  DFMA R20, R16, R20, 0.5 ;  /* 0x3fe000001014742b */ /* 0x000fe40000000014 */
[----:B------:R-:W-:-:S08]  /*0580*/  DMUL R16, R6, R16 ;  /* 0x0000001006107228 */ /* 0x000fd00000000000 */
[----:B------:R-:W-:Y:S02]  /*0590*/  DFMA R16, R20, R16, R6 ;  /* 0x000000101410722b */ /* 0x000fe40000000006 */
[----:B------:R-:W-:-:S08]  /*05a0*/  DMUL R20, R34, UR4 ;  /* 0x0000000422147c28 */ /* 0x000fd00008000000 */
[----:B------:R-:W-:-:S08]  /*05b0*/  DFMA R20, R4, UR6, -R20 ;  /* 0x0000000604147c2b */ /* 0x000fd00008000814 */
[----:B0-----:R-:W-:Y:S02]  /*05c0*/  DMUL R10, R20, R8 ;  /* 0x00000008140a7228 */ /* 0x001fe40000000000 */
[----:B------:R-:W-:-:S05]  /*05d0*/  DMUL R8, R14, R16 ;  /* 0x000000100e087228 */ /* 0x000fca0000000000 */
[----:B------:R0:W-:Y:S03]  /*05e0*/  STG.E.64 desc[UR10][R18.64+0x40], R10 ;  /* 0x0000400a12007986 */ /* 0x0001e6000c101b0a */
[----:B-1----:R-:W-:Y:S01]  /*05f0*/  DFMA R42, R8, -R8, R14 ;  /* 0x80000008082a722b */ /* 0x002fe2000000000e */
[----:B0-----:R-:W-:Y:S02]  /*0600*/  VIADD R11, R17, 0xfff00000 ;  /* 0xfff00000110b7836 */ /* 0x001fe40000000000 */
[----:B------:R-:W-:-:S06]  /*0610*/  IMAD.MOV.U32 R10, RZ, RZ, R16 ;  /* 0x000000ffff0a7224 */ /* 0x000fcc00078e0010 */
[----:B------:R-:W-:Y:S01]  /*0620*/  DFMA R12, R42, R10, R8 ;  /* 0x0000000a2a0c722b */ /* 0x000fe20000000008 */
[----:B------:R-:W-:Y:S10]  /*0630*/  @!P0 BRA `(.L_x_150) ;  /* 0x0000000000248947 */ /* 0x000ff40003800000 */
[----:B------:R-:W-:Y:S01]  /*0640*/  IMAD.MOV.U32 R10, RZ, RZ, R16 ;  /* 0x000000ffff0a7224 */ /* 0x000fe200078e0010 */
[----:B------:R-:W-:Y:S01]  /*0650*/  MOV R7, R43 ;  /* 0x0000002b00077202 */ /* 0x000fe20000000f00 */
[----:B------:R-:W-:Y:S01]  /*0660*/  IMAD.MOV.U32 R16, RZ, RZ, R6 ;  /* 0x000000ffff107224 */ /* 0x000fe200078e0006 */
[----:B------:R-:W-:Y:S01]  /*0670*/  MOV R6, 0x6b0 ;  /* 0x000006b000067802 */ /* 0x000fe20000000f00 */
[----:B------:R-:W-:Y:S02]  /*0680*/  IMAD.MOV.U32 R0, RZ, RZ, R42 ;  /* 0x000000ffff007224 */ /* 0x000fe400078e002a */
[----:B------:R-:W-:-:S07]  /*0690*/  IMAD.MOV.U32 R17, RZ, RZ, R9 ;  /* 0x000000ffff117224 */ /* 0x000fce00078e0009 */
[----:B------:R-:W-:Y:S05]  /*06a0*/  CALL.REL.NOINC `($__internal_4_$__cuda_sm20_dsqrt_rn_f64_mediumpath_v1) ;  /* 0x0000002800c47944 */ /* 0x000fea0003c00000 */
[----:B------:R-:W-:Y:S02]  /*06b0*/  IMAD.MOV.U32 R12, RZ, RZ, R8 ;  /* 0x000000ffff0c7224 */ /* 0x000fe400078e0008 */
[----:B------:R-:W-:-:S07]  /*06c0*/  IMAD.MOV.U32 R13, RZ, RZ, R9 ;  /* 0x000000ffff0d7224 */ /* 0x000fce00078e0009 */
.L_x_150:
[----:B------:R-:W-:Y:S01]  /*06d0*/  DMUL R8, R30, UR4 ;  /* 0x000000041e087c28 */ /* 0x000fe20008000000 */
[----:B------:R-:W-:Y:S01]  /*06e0*/  MOV R10, 0x0 ;  /* 0x00000000000a7802 */ /* 0x000fe20000000f00 */
[----:B------:R-:W-:Y:S01]  /*06f0*/  DMUL R6, R26, R26 ;  /* 0x0000001a1a067228 */ /* 0x000fe20000000000 */
[----:B------:R-:W-:-:S05]  /*0700*/  IMAD.MOV.U32 R11, RZ, RZ, 0x3fd80000 ;  /* 0x3fd80000ff0b7424 */ /* 0x000fca00078e00ff */
[----:B------:R-:W-:-:S08]  /*0710*/  DFMA R8, R28, UR8, -R8 ;  /* 0x000000081c087c2b */ /* 0x000fd00008000808 */
[----:B------:R-:W-:-:S08]  /*0720*/  DFMA R6, R8, R8, R6 ;  /* 0x000000080806722b */ /* 0x000fd00000000006 */
[----:B------:R-:W-:-:S06]  /*0730*/  DFMA R14, R22, R22, R6 ;  /* 0x00000016160e722b */ /* 0x000fcc0000000006 */
[----:B------:R-:W0:Y:S04]  /*0740*/  MUFU.RSQ64H R7, R15 ;  /* 0x0000000f00077308 */ /* 0x000e280000001c00 */
[----:B------:R-:W-:-:S05]  /*0750*/  VIADD R6, R15, 0xfcb00000 ;  /* 0xfcb000000f067836 */ /* 0x000fca0000000000 */
[----:B------:R-:W-:Y:S01]  /*0760*/  ISETP.GE.U32.AND P0, PT, R6, 0x7ca00000, PT ;  /* 0x7ca000000600780c */ /* 0x000fe20003f06070 */
[----:B0-----:R-:W-:-:S08]  /*0770*/  DMUL R8, R6, R6 ;  /* 0x0000000606087228 */ /* 0x001fd00000000000 */
[----:B------:R-:W-:-:S08]  /*0780*/  DFMA R8, R14, -R8, 1 ;  /* 0x3ff000000e08742b */ /* 0x000fd00000000808 */
[----:B------:R-:W-:Y:S02]  /*0790*/  DFMA R10, R8, R10, 0.5 ;  /* 0x3fe00000080a742b */ /* 0x000fe4000000000a */
[----:B------:R-:W-:-:S08]  /*07a0*/  DMUL R8, R6, R8 ;  /* 0x0000000806087228 */ /* 0x000fd00000000000 */
[----:B------:R-:W-:-:S08]  /*07b0*/  DFMA R10, R10, R8, R6 ;  /* 0x000000080a0a722b */ /* 0x000fd00000000006 */
[----:B------:R-:W-:Y:S02]  /*07c0*/  DMUL R16, R14, R10 ;  /* 0x0000000a0e107228 */ /* 0x000fe40000000000 */
[----:B------:R-:W-:Y:S02]  /*07d0*/  VIADD R9, R11, 0xfff00000 ;  /* 0xfff000000b097836 */ /* 0x000fe40000000000 */
[----:B------:R-:W-:-:S04]  /*07e0*/  IMAD.MOV.U32 R8, RZ, RZ, R10 ;  /* 0x000000ffff087224 */ /* 0x000fc800078e000a */
[----:B------:R-:W-:-:S08]  /*07f0*/  DFMA R38, R16, -R16, R14 ;  /* 0x800000101026722b */ /* 0x000fd0000000000e */
[----:B------:R-:W-:Y:S01]  /*0800*/  DFMA R18, R38, R8, R16 ;  /* 0x000000082612722b */ /* 0x000fe20000000010 */
[----:B------:R-:W-:Y:S10]  /*0810*/  @!P0 BRA `(.L_x_151) ;  /* 0x0000000000248947 */ /* 0x000ff40003800000 */
[----:B------:R-:W-:Y:S01]  /*0820*/  MOV R8, R16 ;  /* 0x0000001000087202 */ /* 0x000fe20000000f00 */
[----:B------:R-:W-:Y:S01]  /*0830*/  IMAD.MOV.U32 R16, RZ, RZ, R6 ;  /* 0x000000ffff107224 */ /* 0x000fe200078e0006 */
[----:B------:R-:W-:Y:S01]  /*0840*/  MOV R6, 0x890 ;  /* 0x0000089000067802 */ /* 0x000fe20000000f00 */
[----:B------:R-:W-:Y:S02]  /*0850*/  IMAD.MOV.U32 R0, RZ, RZ, R38 ;  /* 0x000000ffff007224 */ /* 0x000fe400078e0026 */
[----:B------:R-:W-:Y:S02]  /*0860*/  IMAD.MOV.U32 R7, RZ, RZ, R39 ;  /* 0x000000ffff077224 */ /* 0x000fe400078e0027 */
[----:B------:R-:W-:-:S07]  /*0870*/  IMAD.MOV.U32 R11, RZ, RZ, R9 ;  /* 0x000000ffff0b7224 */ /* 0x000fce00078e0009 */
[----:B------:R-:W-:Y:S05]  /*0880*/  CALL.REL.NOINC `($__internal_4_$__cuda_sm20_dsqrt_rn_f64_mediumpath_v1) ;  /* 0x00000028004c7944 */ /* 0x000fea0003c00000 */
[----:B------:R-:W-:Y:S02]  /*0890*/  IMAD.MOV.U32 R18, RZ, RZ, R8 ;  /* 0x000000ffff127224 */ /* 0x000fe400078e0008 */
[----:B------:R-:W-:-:S07]  /*08a0*/  IMAD.MOV.U32 R19, RZ, RZ, R9 ;  /* 0x000000ffff137224 */ /* 0x000fce00078e0009 */
.L_x_151:
        /* <DEDUP_REMOVED lines=30> */
.L_x_152:
[----:B------:R-:W0:Y:S01]  /*0a90*/  MUFU.RCP64H R7, R13 ;  /* 0x0000000d00077308 */ /* 0x000e220000001800 */
[----:B------:R-:W-:Y:S01]  /*0aa0*/  IMAD.MOV.U32 R6, RZ, RZ, 0x1 ;  /* 0x00000001ff067424 */ /* 0x000fe200078e00ff */
[----:B------:R-:W-:Y:S02]  /*0ab0*/  DMUL R10, R36, UR8 ;  /* 0x00000008240a7c28 */ /* 0x000fe40008000000 */
[----:B------:R-:W-:-:S06]  /*0ac0*/  DMUL R14, R32, UR6 ;  /* 0x00000006200e7c28 */ /* 0x000fcc0008000000 */
[----:B------:R-:W-:Y:S02]  /*0ad0*/  DFMA R10, R30, UR6, -R10 ;  /* 0x000000061e0a7c2b */ /* 0x000fe4000800080a */
[----:B0-----:R-:W-:-:S06]  /*0ae0*/  DFMA R8, R6, -R12, 1 ;  /* 0x3ff000000608742b */ /* 0x001fcc000000080c */
[----:B------:R-:W-:Y:S02]  /*0af0*/  DMUL R10, R4, R10 ;  /* 0x0000000a040a7228 */ /* 0x000fe40000000000 */
[----:B------:R-:W-:Y:S02]  /*0b00*/  DFMA R4, R34, UR8, -R14 ;  /* 0x0000000822047c2b */ /* 0x000fe4000800080e */
[----:B------:R-:W-:-:S04]  /*0b10*/  DFMA R8, R8, R8, R8 ;  /* 0x000000080808722b */ /* 0x000fc80000000008 */
[----:B------:R-:W-:-:S04]  /*0b20*/  DFMA R2, R2, UR4, R10 ;  /* 0x0000000402027c2b */ /* 0x000fc8000800000a */
[----:B------:R-:W-:-:S04]  /*0b30*/  DFMA R8, R6, R8, R6 ;  /* 0x000000080608722b */ /* 0x000fc80000000006 */
[----:B------:R-:W-:-:S04]  /*0b40*/  DFMA R4, R28, R4, R2 ;  /* 0x000000041c04722b */ /* 0x000fc80000000002 */
[----:B------:R-:W-:-:S04]  /*0b50*/  DFMA R6, R8, -R12, 1 ;  /* 0x3ff000000806742b */ /* 0x000fc8000000080c */
[----:B------:R-:W-:-:S04]  /*0b60*/  DADD R10, -RZ, |R4| ;  /* 0x00000000ff0a7229 */ /* 0x000fc80000000504 */
[----:B------:R-:W-:-:S06]  /*0b70*/  DFMA R6, R8, R6, R8 ;  /* 0x000000060806722b */ /* 0x000fcc0000000008 */
[----:B------:R-:W-:Y:S02]  /*0b80*/  FSETP.GEU.AND P1, PT, |R11|, 6.5827683646048100446e-37, PT ;  /* 0x036000000b00780b */ /* 0x000fe40003f2e200 */
[----:B------:R-:W-:-:S08]  /*0b90*/  DMUL R2, |R4|, R6 ;  /* 0x0000000604027228 */ /* 0x000fd00000000200 */
[----:B------:R-:W-:-:S08]  /*0ba0*/  DFMA R8, R2, -R12, |R4| ;  /* 0x8000000c0208722b */ /* 0x000fd00000000404 */
[----:B------:R-:W-:-:S10]  /*0bb0*/  DFMA R2, R6, R8, R2 ;  /* 0x000000080602722b */ /* 0x000fd40000000002 */
[----:B------:R-:W-:-:S05]  /*0bc0*/  FFMA R0, RZ, R13, R3 ;  /* 0x0000000dff007223 */ /* 0x000fca0000000003 */
[----:B------:R-:W-:-:S13]  /*0bd0*/  FSETP.GT.AND P0, PT, |R0|, 1.469367938527859385e-39, PT ;  /* 0x001000000000780b */ /* 0x000fda0003f04200 */
[----:B------:R-:W-:Y:S05]  /*0be0*/  @P0 BRA P1, `(.L_x_153) ;  /* 0x0000000000100947 */ /* 0x000fea0000800000 */
[----:B------:R-:W-:-:S07]  /*0bf0*/  MOV R0, 0xc10 ;  /* 0x00000c1000007802 */ /* 0x000fce0000000f00 */
[----:B------:R-:W-:Y:S05]  /*0c00*/  CALL.REL.NOINC `($__internal_2_$__cuda_sm20_div_rn_f64_full) ;  /* 0x0000001800fc7944 */ /* 0x000fea0003c00000 */
[----:B------:R-:W-:Y:S01]  /*0c10*/  MOV R2, R12 ;  /* 0x0000000c00027202 */ /* 0x000fe20000000f00 */
[----:B------:R-:W-:-:S07]  /*0c20*/  IMAD.MOV.U32 R3, RZ, RZ, R13 ;  /* 0x000000ffff037224 */ /* 0x000fce00078e000d */
.L_x_153:
[----:B------:R-:W0:Y:S01]  /*0c30*/  MUFU.RCP64H R5, R19 ;  /* 0x0000001300057308 */ /* 0x000e220000001800 */
[----:B------:R-:W-:Y:S01]  /*0c40*/  IMAD.MOV.U32 R4, RZ, RZ, 0x1 ;  /* 0x00000001ff047424 */ /* 0x000fe200078e00ff */
[----:B------:R-:W-:Y:S02]  /*0c50*/  DMUL R8, R30, UR4 ;  /* 0x000000041e087c28 */ /* 0x000fe40008000000 */
[----:B------:R-:W-:-:S06]  /*0c60*/  DMUL R26, R26, UR6 ;  /* 0x000000061a1a7c28 */ /* 0x000fcc0008000000 */
[----:B------:R-:W-:Y:S02]  /*0c70*/  DFMA R8, R28, UR8, -R8 ;  /* 0x000000081c087c2b */ /* 0x000fe40008000808 */
[----:B0-----:R-:W-:-:S06]  /*0c80*/  DFMA R6, R4, -R18, 1 ;  /* 0x3ff000000406742b */ /* 0x001fcc0000000812 */
[----:B------:R-:W-:Y:S02]  /*0c90*/  DFMA R26, R34, R8, R26 ;  /* 0x00000008221a722b */ /* 0x000fe4000000001a */
[----:B------:R-:W-:-:S06]  /*0ca0*/  DFMA R6, R6, R6, R6 ;  /* 0x000000060606722b */ /* 0x000fcc0000000006 */
[----:B------:R-:W-:Y:S02]  /*0cb0*/  DFMA R26, R36, R22, R26 ;  /* 0x00000016241a722b */ /* 0x000fe4000000001a */
[----:B------:R-:W-:-:S06]  /*0cc0*/  DFMA R6, R4, R6, R4 ;  /* 0x000000060406722b */ /* 0x000fcc0000000004 */
[----:B------:R-:W-:Y:S02]  /*0cd0*/  DADD R10, -RZ, |R26| ;  /* 0x00000000ff0a7229 */ /* 0x000fe4000000051a */
[----:B------:R-:W-:-:S08]  /*0ce0*/  DFMA R4, R6, -R18, 1 ;  /* 0x3ff000000604742b */ /* 0x000fd00000000812 */
[----:B------:R-:W-:Y:S01]  /*0cf0*/  FSETP.GEU.AND P1, PT, |R11|, 6.5827683646048100446e-37, PT ;  /* 0x036000000b00780b */ /* 0x000fe20003f2e200 */
[----:B------:R-:W-:-:S08]  /*0d00*/  DFMA R4, R6, R4, R6 ;  /* 0x000000040604722b */ /* 0x000fd00000000006 */
[----:B------:R-:W-:-:S08]  /*0d10*/  DMUL R22, |R26|, R4 ;  /* 0x000000041a167228 */ /* 0x000fd00000000200 */
[----:B------:R-:W-:-:S08]  /*0d20*/  DFMA R6, R22, -R18, |R26| ;  /* 0x800000121606722b */ /* 0x000fd0000000041a */
[----:B------:R-:W-:-:S10]  /*0d30*/  DFMA R22, R4, R6, R22 ;  /* 0x000000060416722b */ /* 0x000fd40000000016 */
[----:B------:R-:W-:-:S05]  /*0d40*/  FFMA R0, RZ, R19, R23 ;  /* 0x00000013ff007223 */ /* 0x000fca0000000017 */
[----:B------:R-:W-:-:S13]  /*0d50*/  FSETP.GT.AND P0, PT, |R0|, 1.469367938527859385e-39, PT ;  /* 0x001000000000780b */ /* 0x000fda0003f04200 */
[----:B------:R-:W-:Y:S05]  /*0d60*/  @P0 BRA P1, `(.L_x_154) ;  /* 0x0000000000180947 */ /* 0x000fea0000800000 */
[----:B------:R-:W-:Y:S01]  /*0d70*/  IMAD.MOV.U32 R12, RZ, RZ, R18 ;  /* 0x000000ffff0c7224 */ /* 0x000fe200078e0012 */
[----:B------:R-:W-:Y:S01]  /*0d80*/  MOV R0, 0xdb0 ;  /* 0x00000db000007802 */ /* 0x000fe20000000f00 */
[----:B------:R-:W-:-:S07]  /*0d90*/  IMAD.MOV.U32 R13, RZ, RZ, R19 ;  /* 0x000000ffff0d7224 */ /* 0x000fce00078e0013 */
[----:B------:R-:W-:Y:S05]  /*0da0*/  CALL.REL.NOINC `($__internal_2_$__cuda_sm20_div_rn_f64_full) ;  /* 0x0000001800947944 */ /* 0x000fea0003c00000 */
[----:B------:R-:W-:Y:S01]  /*0db0*/  IMAD.MOV.U32 R22, RZ, RZ, R12 ;  /* 0x000000ffff167224 */ /* 0x000fe200078e000c */
[----:B------:R-:W-:-:S07]  /*0dc0*/  MOV R23, R13 ;  /* 0x0000000d00177202 */ /* 0x000fce0000000f00 */
.L_x_154:
        /* <DEDUP_REMOVED lines=24> */
[----:B------:R-:W-:Y:S02]  /*0f50*/  IMAD.MOV.U32 R18, RZ, RZ, R12 ;  /* 0x000000ffff127224 */ /* 0x000fe400078e000c */
[----:B------:R-:W-:-:S07]  /*0f60*/  IMAD.MOV.U32 R19, RZ, RZ, R13 ;  /* 0x000000ffff137224 */ /* 0x000fce00078e000d */
.L_x_155:
[----:B------:R-:W0:Y:S01]  /*0f70*/  LDCU UR4, c[0x0][0x394] ;  /* 0x00007280ff0477ac */ /* 0x000e220008000800 */
[----:B------:R-:W1:Y:S01]  /*0f80*/  LDC.64 R8, c[0x0][0x390] ;  /* 0x0000e400ff087b82 */ /* 0x000e620000000a00 */
[----:B------:R-:W-:Y:S02]  /*0f90*/  MOV R4, 0x1 ;  /* 0x0000000100047802 */ /* 0x000fe40000000f00 */
[----:B------:R-:W-:Y:S01]  /*0fa0*/  FSETP.GEU.AND P1, PT, |R3|, 6.5827683646048100446e-37, PT ;  /* 0x036000000300780b */ /* 0x000fe20003f2e200 */
[----:B0-----:R-:W1:Y:S03]  /*0fb0*/  MUFU.RCP64H R5, UR4 ;  /* 0x0000000400057d08 */ /* 0x001e660008001800 */
[----:B-1----:R-:W-:-:S08]  /*0fc0*/  DFMA R6, R4, -R8, 1 ;  /* 0x3ff000000406742b */ /* 0x002fd00000000808 */
[----:B------:R-:W-:-:S08]  /*0fd0*/  DFMA R6, R6, R6, R6 ;  /* 0x000000060606722b */ /* 0x000fd00000000006 */
[----:B------:R-:W-:-:S08]  /*0fe0*/  DFMA R6, R4, R6, R4 ;  /* 0x000000060406722b */ /* 0x000fd00000000004 */
[----:B------:R-:W-:-:S08]  /*0ff0*/  DFMA R4, R6, -R8, 1 ;  /* 0x3ff000000604742b */ /* 0x000fd00000000808 */
[----:B------:R-:W-:-:S08]  /*1000*/  DFMA R4, R6, R4, R6 ;  /* 0x000000040604722b */ /* 0x000fd00000000006 */
[----:B------:R-:W-:-:S08]  /*1010*/  DMUL R6, R4, R2 ;  /* 0x0000000204067228 */ /* 0x000fd00000000000 */
[----:B------:R-:W-:-:S08]  /*1020*/  DFMA R8, R6, -R8, R2 ;  /* 0x800000080608722b */ /* 0x000fd00000000002 */
[----:B------:R-:W-:-:S10]  /*1030*/  DFMA R4, R4, R8, R6 ;  /* 0x000000080404722b */ /* 0x000fd40000000006 */
[----:B------:R-:W-:-:S05]  /*1040*/  FFMA R0, RZ, UR4, R5 ;  /* 0x00000004ff007c23 */ /* 0x000fca0008000005 */
[----:B------:R-:W-:-:S13]  /*1050*/  FSETP.GT.AND P0, PT, |R0|, 1.469367938527859385e-39, PT ;  /* 0x001000000000780b */ /* 0x000fda0003f04200 */
[----:B------:R-:W-:Y:S05]  /*1060*/  @P0 BRA P1, `(.L_x_156) ;  /* 0x0000000000200947 */ /* 0x000fea0000800000 */
[----:B------:R-:W0:Y:S01]  /*1070*/  LDC R12, c[0x0][0x390] ;  /* 0x0000e400ff0c7b82 */ /* 0x000e220000000800 */
[----:B------:R-:W-:Y:S01]  /*1080*/  IMAD.MOV.U32 R10, RZ, RZ, R2 ;  /* 0x000000ffff0a7224 */ /* 0x000fe200078e0002 */
[----:B------:R-:W-:Y:S01]  /*1090*/  MOV R0, 0x10d0 ;  /* 0x000010d000007802 */ /* 0x000fe20000000f00 */
[----:B------:R-:W-:-:S05]  /*10a0*/  IMAD.MOV.U32 R11, RZ, RZ, R3 ;  /* 0x000000ffff0b7224 */ /* 0x000fca00078e0003 */
[----:B------:R-:W1:Y:S02]  /*10b0*/  LDC R13, c[0x0][0x394] ;  /* 0x0000e500ff0d7b82 */ /* 0x000e640000000800 */
[----:B01----:R-:W-:Y:S05]  /*10c0*/  CALL.REL.NOINC `($__internal_2_$__cuda_sm20_div_rn_f64_full) ;  /* 0x0000001400cc7944 */ /* 0x003fea0003c00000 */
[----:B------:R-:W-:Y:S02]  /*10d0*/  IMAD.MOV.U32 R4, RZ, RZ, R12 ;  /* 0x000000ffff047224 */ /* 0x000fe400078e000c */
[----:B------:R-:W-:-:S07]  /*10e0*/  IMAD.MOV.U32 R5, RZ, RZ, R13 ;  /* 0x000000ffff057224 */ /* 0x000fce00078e000d */
.L_x_156:
[----:B------:R-:W0:Y:S01]  /*10f0*/  LDCU UR4, c[0x0][0x394] ;  /* 0x00007280ff0477ac */ /* 0x000e220008000800 */
[----:B------:R-:W1:Y:S01]  /*1100*/  LDC.64 R10, c[0x0][0x390] ;  /* 0x0000e400ff0a7b82 */ /* 0x000e620000000a00 */
[----:B------:R-:W-:Y:S01]  /*1110*/  IMAD.MOV.U32 R6, RZ, RZ, 0x1 ;  /* 0x00000001ff067424 */ /* 0x000fe200078e00ff */
[----:B------:R-:W2:Y:S01]  /*1120*/  F2I.F64.FLOOR R4, R4 ;  /* 0x0000000400047311 */ /* 0x000ea20000305100 */
[----:B------:R-:W-:-:S07]  /*1130*/  FSETP.GEU.AND P1, PT, |R23|, 6.5827683646048100446e-37, PT ;  /* 0x036000001700780b */ /* 0x000fce0003f2e200 */
[----:B0-----:R-:W1:Y:S01]  /*1140*/  MUFU.RCP64H R7, UR4 ;  /* 0x0000000400077d08 */ /* 0x001e620008001800 */
[----:B--2---:R-:W-:Y:S01]  /*1150*/  VIMNMX R16, PT, PT, R4, 0x1, !PT ;  /* 0x0000000104107848 */ /* 0x004fe20007fe0100 */
[----:B-1----:R-:W-:-:S08]  /*1160*/  DFMA R8, R6, -R10, 1 ;  /* 0x3ff000000608742b */ /* 0x002fd0000000080a */
[----:B------:R-:W-:-:S08]  /*1170*/  DFMA R8, R8, R8, R8 ;  /* 0x000000080808722b */ /* 0x000fd00000000008 */
[----:B------:R-:W-:-:S08]  /*1180*/  DFMA R8, R6, R8, R6 ;  /* 0x000000080608722b */ /* 0x000fd00000000006 */
[----:B------:R-:W-:-:S08]  /*1190*/  DFMA R6, R8, -R10, 1 ;  /* 0x3ff000000806742b */ /* 0x000fd0000000080a */
[----:B------:R-:W-:Y:S01]  /*11a0*/  DFMA R12, R8, R6, R8 ;  /* 0x00000006080c722b */ /* 0x000fe20000000008 */
[----:B------:R-:W0:Y:S07]  /*11b0*/  LDC.64 R8, c[0x0][0x3b8] ;  /* 0x0000ee00ff087b82 */ /* 0x000e2e0000000a00 */
[----:B------:R-:W-:-:S08]  /*11c0*/  DMUL R6, R12, R22 ;  /* 0x000000160c067228 */ /* 0x000fd00000000000 */
[----:B------:R-:W-:-:S08]  /*11d0*/  DFMA R10, R6, -R10, R22 ;  /* 0x8000000a060a722b */ /* 0x000fd00000000016 */
[----:B------:R-:W-:Y:S01]  /*11e0*/  DFMA R6, R12, R10, R6 ;  /* 0x0000000a0c06722b */ /* 0x000fe20000000006 */
[----:B0-----:R0:W-:Y:S09]  /*11f0*/  STG.E desc[UR10][R8.64], R16 ;  /* 0x0000001008007986 */ /* 0x0011f2000c10190a */
[----:B------:R-:W-:-:S05]  /*1200*/  FFMA R0, RZ, UR4, R7 ;  /* 0x00000004ff007c23 */ /* 0x000fca0008000007 */
[----:B------:R-:W-:-:S13]  /*1210*/  FSETP.GT.AND P0, PT, |R0|, 1.469367938527859385e-39, PT ;  /* 0x001000000000780b */ /* 0x000fda0003f04200 */
[----:B0-----:R-:W-:Y:S05]  /*1220*/  @P0 BRA P1, `(.L_x_157) ;  /* 0x0000000000200947 */ /* 0x001fea0000800000 */
[----:B------:R-:W0:Y:S01]  /*1230*/  LDC R12, c[0x0][0x390] ;  /* 0x0000e400ff0c7b82 */ /* 0x000e220000000800 */
[----:B------:R-:W-:Y:S01]  /*1240*/  MOV R10, R22 ;  /* 0x00000016000a7202 */ /* 0x000fe20000000f00 */
[----:B------:R-:W-:Y:S01]  /*1250*/  IMAD.MOV.U32 R11, RZ, RZ, R23 ;  /* 0x000000ffff0b7224 */ /* 0x000fe200078e0017 */
[----:B------:R-:W-:-:S05]  /*1260*/  MOV R0, 0x1290 ;  /* 0x0000129000007802 */ /* 0x000fca0000000f00 */
[----:B------:R-:W1:Y:S02]  /*1270*/  LDC R13, c[0x0][0x394] ;  /* 0x0000e500ff0d7b82 */ /* 0x000e640000000800 */
[----:B01----:R-:W-:Y:S05]  /*1280*/  CALL.REL.NOINC `($__internal_2_$__cuda_sm20_div_rn_f64_full) ;  /* 0x00000014005c7944 */ /* 0x003fea0003c00000 */
[----:B------:R-:W-:Y:S02]  /*1290*/  IMAD.MOV.U32 R6, RZ, RZ, R12 ;  /* 0x000000ffff067224 */ /* 0x000fe400078e000c */
[----:B------:R-:W-:-:S07]  /*12a0*/  IMAD.MOV.U32 R7, RZ, RZ, R13 ;  /* 0x000000ffff077224 */ /* 0x000fce00078e000d */
.L_x_157:
        /* <DEDUP_REMOVED lines=21> */
[----:B------:R-:W-:Y:S01]  /*1400*/  IMAD.MOV.U32 R10, RZ, RZ, R18 ;  /* 0x000000ffff0a7224 */ /* 0x000fe200078e0012 */
[----:B------:R-:W-:Y:S02]  /*1410*/  MOV R11, R19 ;  /* 0x00000013000b7202 */ /* 0x000fe40000000f00 */
[----:B------:R-:W-:-:S04]  /*1420*/  MOV R0, 0x1450 ;  /* 0x0000145000007802 */ /* 0x000fc80000000f00 */
[----:B------:R-:W1:Y:S03]  /*1430*/  LDC R13, c[0x0][0x394] ;  /* 0x0000e500ff0d7b82 */ /* 0x000e660000000800 */
[----:B01----:R-:W-:Y:S05]  /*1440*/  CALL.REL.NOINC `($__internal_2_$__cuda_sm20_div_rn_f64_full) ;  /* 0x0000001000ec7944 */ /* 0x003fea0003c00000 */
[----:B------:R-:W-:Y:S02]  /*1450*/  IMAD.MOV.U32 R4, RZ, RZ, R12 ;  /* 0x000000ffff047224 */ /* 0x000fe400078e000c */
[----:B------:R-:W-:-:S07]  /*1460*/  IMAD.MOV.U32 R5, RZ, RZ, R13 ;  /* 0x000000ffff057224 */ /* 0x000fce00078e000d */
.L_x_158:
[----:B------:R-:W0:Y:S01]  /*1470*/  LDC.64 R6, c[0x0][0x3b8] ;  /* 0x0000ee00ff067b82 */ /* 0x000e220000000a00 */
[----:B------:R-:W1:Y:S01]  /*1480*/  F2I.F64.FLOOR R4, R4 ;  /* 0x0000000400047311 */ /* 0x000e620000305100 */
[----:B------:R-:W2:Y:S01]  /*1490*/  LDCU UR6, c[0x0][0x3a8] ;  /* 0x00007500ff0677ac */ /* 0x000ea20008000800 */
[----:B------:R-:W-:Y:S01]  /*14a0*/  IMAD R9, R16, R17, RZ ;  /* 0x0000001110097224 */ /* 0x000fe200078e02ff */
[----:B------:R-:W3:Y:S01]  /*14b0*/  LDCU UR4, c[0x0][0x3a4] ;  /* 0x00007480ff0477ac */ /* 0x000ee20008000800 */
[----:B-1----:R-:W-:Y:S01]  /*14c0*/  VIMNMX R20, PT, PT, R4, 0x1, !PT ;  /* 0x0000000104147848 */ /* 0x002fe20007fe0100 */
[----:B--2---:R-:W-:-:S04]  /*14d0*/  USHF.R.S32.HI UR5, URZ, 0x1f, UR6 ;  /* 0x0000001fff057899 */ /* 0x004fc80008011406 */
[----:B------:R-:W-:Y:S01]  /*14e0*/  IMAD R0, R20, R9, RZ ;  /* 0x0000000914007224 */ /* 0x000fe200078e02ff */
[----:B0-----:R0:W-:Y:S01]  /*14f0*/  STG.E desc[UR10][R6.64+0x8], R20 ;  /* 0x0000081406007986 */ /* 0x0011e2000c10190a */
[----:B---3--:R-:W-:-:S04]  /*1500*/  ULOP3.LUT UR4, UR5, UR4, URZ, 0xfc, !UPT ;  /* 0x0000000405047292 */ /* 0x008fc8000f8efcff */
[----:B------:R-:W-:-:S09]  /*1510*/  UISETP.NE.U32.AND UP0, UPT, UR4, URZ, UPT ;  /* 0x000000ff0400728c */ /* 0x000fd2000bf05070 */
[----:B0-----:R-:W-:Y:S05]  /*1520*/  BRA.U UP0, `(.L_x_159) ;  /* 0x0000000100507547 */ /* 0x001fea000b800000 */
[----:B------:R-:W0:Y:S01]  /*1530*/  I2F.U32.RP R6, UR6 ;  /* 0x0000000600067d06 */ /* 0x000e220008209000 */
[----:B------:R-:W1:Y:S01]  /*1540*/  LDC R8, c[0x0][0x3a0] ;  /* 0x0000e800ff087b82 */ /* 0x000e620000000800 */
[----:B------:R-:W-:-:S06]  /*1550*/  ISETP.NE.U32.AND P2, PT, RZ, UR6, PT ;  /* 0x00000006ff007c0c */ /* 0x000fcc000bf45070 */
[----:B0-----:R-:W0:Y:S02]  /*1560*/  MUFU.RCP R6, R6 ;  /* 0x0000000600067308 */ /* 0x001e240000001000 */
[----:B0-----:R-:W-:-:S06]  /*1570*/  VIADD R4, R6, 0xffffffe ;  /* 0x0ffffffe06047836 */ /* 0x001fcc0000000000 */
[----:B------:R0:W2:Y:S02]  /*1580*/  F2I.FTZ.U32.TRUNC.NTZ R5, R4 ;  /* 0x0000000400057305 */ /* 0x0000a4000021f000 */
[----:B0-----:R-:W-:Y:S02]  /*1590*/  IMAD.MOV.U32 R4, RZ, RZ, RZ ;  /* 0x000000ffff047224 */ /* 0x001fe400078e00ff */
[----:B--2---:R-:W-:-:S04]  /*15a0*/  IMAD.MOV R7, RZ, RZ, -R5 ;  /* 0x000000ffff077224 */ /* 0x004fc800078e0a05 */
[----:B------:R-:W-:-:S04]  /*15b0*/  IMAD R7, R7, UR6, RZ ;  /* 0x0000000607077c24 */ /* 0x000fc8000f8e02ff */
[----:B------:R-:W-:-:S06]  /*15c0*/  IMAD.HI.U32 R5, R5, R7, R4 ;  /* 0x0000000705057227 */ /* 0x000fcc00078e0004 */
[----:B-1----:R-:W-:-:S05]  /*15d0*/  IMAD.HI.U32 R5, R5, R8, RZ ;  /* 0x0000000805057227 */ /* 0x002fca00078e00ff */
[----:B------:R-:W-:-:S05]  /*15e0*/  IADD3 R7, PT, PT, -R5, RZ, RZ ;  /* 0x000000ff05077210 */ /* 0x000fca0007ffe1ff */
[----:B------:R-:W-:-:S05]  /*15f0*/  IMAD R6, R7, UR6, R8 ;  /* 0x0000000607067c24 */ /* 0x000fca000f8e0208 */
[----:B------:R-:W-:-:S13]  /*1600*/  ISETP.GE.U32.AND P0, PT, R6, UR6, PT ;  /* 0x0000000606007c0c */ /* 0x000fda000bf06070 */
[----:B------:R-:W-:Y:S02]  /*1610*/  @P0 VIADD R6, R6, -UR6 ;  /* 0x8000000606060c36 */ /* 0x000fe40008000000 */
[----:B------:R-:W-:-:S03]  /*1620*/  @P0 VIADD R5, R5, 0x1 ;  /* 0x0000000105050836 */ /* 0x000fc60000000000 */
[----:B------:R-:W-:-:S13]  /*1630*/  ISETP.GE.U32.AND P1, PT, R6, UR6, PT ;  /* 0x0000000606007c0c */ /* 0x000fda000bf26070 */
[----:B------:R-:W-:Y:S01]  /*1640*/  @P1 VIADD R5, R5, 0x1 ;  /* 0x0000000105051836 */ /* 0x000fe20000000000 */
[----:B------:R-:W-:Y:S01]  /*1650*/  @!P2 LOP3.LUT R5, RZ, UR6, RZ, 0x33, !PT ;  /* 0x00000006ff05ac12 */ /* 0x000fe2000f8e33ff */
[----:B------:R-:W-:Y:S06]  /*1660*/  BRA `(.L_x_160) ;  /* 0x00000000000c7947 */ /* 0x000fec0003800000 */
.L_x_159:
[----:B------:R-:W-:-:S07]  /*1670*/  MOV R4, 0x1690 ;  /* 0x0000169000047802 */ /* 0x000fce0000000f00 */
[----:B------:R-:W-:Y:S05]  /*1680*/  CALL.REL.NOINC `($__internal_3_$__cuda_sm20_div_u64) ;  /* 0x0000001400cc7944 */ /* 0x000fea0003c00000 */
[----:B------:R-:W-:-:S07]  /*1690*/  IMAD.MOV.U32 R5, RZ, RZ, R6 ;  /* 0x000000ffff057224 */ /* 0x000fce00078e0006 */
.L_x_160:
[----:B------:R-:W0:Y:S01]  /*16a0*/  LDCU UR4, c[0x0][0x398] ;  /* 0x00007300ff0477ac */ /* 0x000e220008000800 */
[----:B------:R-:W-:-:S04]  /*16b0*/  VIMNMX R5, PT, PT, R5, 0x1, !PT ;  /* 0x0000000105057848 */ /* 0x000fc80007fe0100 */
[----:B0-----:R-:W-:-:S04]  /*16c0*/  VIMNMX R11, PT, PT, R5, UR4, PT ;  /* 0x00000004050b7c48 */ /* 0x001fc8000bfe0100 */
[----:B------:R-:W-:-:S13]  /*16d0*/  ISETP.GT.AND P0, PT, R0, R11, PT ;  /* 0x0000000b0000720c */ /* 0x000fda0003f04270 */
[----:B------:R-:W-:Y:S05]  /*16e0*/  @!P0 BRA `(.L_x_161) ;  /* 0x0000000400288947 */ /* 0x000fea0003800000 */
[----:B------:R-:W0:Y:S01]  /*16f0*/  I2F.F64.U32 R12, R0 ;  /* 0x00000000000c7312 */ /* 0x000e220000201800 */
[----:B------:R-:W-:-:S07]  /*1700*/  IMAD.MOV.U32 R4, RZ, RZ, 0x1 ;  /* 0x00000001ff047424 */ /* 0x000fce00078e00ff */
[----:B------:R-:W1:Y:S08]  /*1710*/  I2F.F64 R10, R11 ;  /* 0x0000000b000a7312 */ /* 0x000e700000201c00 */
[----:B0-----:R-:W0:Y:S01]  /*1720*/  MUFU.RCP64H R5, R13 ;  /* 0x0000000d00057308 */ /* 0x001e220000001800 */
[----:B-1----:R-:W-:Y:S01]  /*1730*/  FSETP.GEU.AND P1, PT, |R11|, 6.5827683646048100446e-37, PT ;  /* 0x036000000b00780b */ /* 0x002fe20003f2e200 */
[----:B0-----:R-:W-:-:S08]  /*1740*/  DFMA R6, -R12, R4, 1 ;  /* 0x3ff000000c06742b */ /* 0x001fd00000000104 */
[----:B------:R-:W-:-:S08]  /*1750*/  DFMA R6, R6, R6, R6 ;  /* 0x000000060606722b */ /* 0x000fd00000000006 */
[----:B------:R-:W-:-:S08]  /*1760*/  DFMA R6, R4, R6, R4 ;  /* 0x000000060406722b */ /* 0x000fd00000000004 */
[----:B------:R-:W-:-:S08]  /*1770*/  DFMA R4, -R12, R6, 1 ;  /* 0x3ff000000c04742b */ /* 0x000fd00000000106 */
[----:B------:R-:W-:-:S08]  /*1780*/  DFMA R4, R6, R4, R6 ;  /* 0x000000040604722b */ /* 0x000fd00000000006 */
[----:B------:R-:W-:-:S08]  /*1790*/  DMUL R6, R10, R4 ;  /* 0x000000040a067228 */ /* 0x000fd00000000000 */
[----:B------:R-:W-:-:S08]  /*17a0*/  DFMA R8, -R12, R6, R10 ;  /* 0x000000060c08722b */ /* 0x000fd0000000010a */
        /* <DEDUP_REMOVED lines=8> */
.L_x_162:
[----:B------:R-:W-:Y:S01]  /*1830*/  LOP3.LUT R7, R5, 0x7fffffff, RZ, 0xc0, !PT ;  /* 0x7fffffff05077812 */ /* 0x000fe200078ec0ff */
[----:B------:R-:W-:Y:S02]  /*1840*/  IMAD.MOV.U32 R6, RZ, RZ, R4 ;  /* 0x000000ffff067224 */ /* 0x000fe400078e0004 */
[----:B------:R-:W-:Y:S01]  /*1850*/  IMAD.MOV.U32 R14, RZ, RZ, RZ ;  /* 0x000000ffff0e7224 */ /* 0x000fe200078e00ff */
[----:B------:R-:W-:-:S03]  /*1860*/  ISETP.GE.U32.AND P0, PT, R7, 0x100000, PT ;  /* 0x001000000700780c */ /* 0x000fc60003f06070 */
[----:B------:R-:W-:-:S10]  /*1870*/  DMUL R8, R6, 1.80143985094819840000e+16 ;  /* 0x4350000006087828 */ /* 0x000fd40000000000 */
[----:B------:R-:W-:Y:S02]  /*1880*/  SEL R7, R9, R7, !P0 ;  /* 0x0000000709077207 */ /* 0x000fe40004000000 */
[----:B------:R-:W-:Y:S02]  /*1890*/  SEL R8, R8, R4, !P0 ;  /* 0x0000000408087207 */ /* 0x000fe40004000000 */
[----:B------:R-:W-:-:S04]  /*18a0*/  LEA.HI R0, R7, 0xfffffc02, RZ, 0xc ;  /* 0xfffffc0207007811 */ /* 0x000fc800078f60ff */
[----:B------:R-:W-:-:S05]  /*18b0*/  I2FP.F32.S32 R0, R0 ;  /* 0x0000000000007245 */ /* 0x000fca0000201400 */
[----:B------:R-:W-:-:S06]  /*18c0*/  FMUL R0, R0, 0.3333333432674407959 ;  /* 0x3eaaaaab00007820 */ /* 0x000fcc0000400000 */
[----:B------:R-:W0:Y:S02]  /*18d0*/  F2I.NTZ R0, R0 ;  /* 0x0000000000007305 */ /* 0x000e240000203100 */
[----:B0-----:R-:W-:-:S06]  /*18e0*/  IMAD R9, R0, -0x300000, R7 ;  /* 0xffd0000000097824 */ /* 0x001fcc00078e0207 */
[----:B------:R-:W0:Y:S08]  /*18f0*/  F2F.F32.F64 R21, R8 ;  /* 0x0000000800157310 */ /* 0x000e300000301000 */
[----:B0-----:R-:W0:Y:S02]  /*1900*/  MUFU.LG2 R21, R21 ;  /* 0x0000001500157308 */ /* 0x001e240000000c00 */
[----:B0-----:R-:W-:-:S06]  /*1910*/  FMUL R26, R21, 0.3333333432674407959 ;  /* 0x3eaaaaab151a7820 */ /* 0x001fcc0000400000 */
[----:B------:R-:W-:Y:S08]  /*1920*/  I2F.F64.U32 R20, R20 ;  /* 0x0000001400147312 */ /* 0x000ff00000201800 */
[----:B------:R-:W0:Y:S08]  /*1930*/  MUFU.EX2 R6, R26 ;  /* 0x0000001a00067308 */ /* 0x000e300000000800 */
[----:B0-----:R-:W0:Y:S02]  /*1940*/  F2F.F64.F32 R6, R6 ;  /* 0x0000000600067310 */ /* 0x001e240000201800 */
[----:B0-----:R-:W-:-:S10]  /*1950*/  DMUL R10, R6, R6 ;  /* 0x00000006060a7228 */ /* 0x001fd40000000000 */
[----:B------:R-:W-:Y:S02]  /*1960*/  VIADD R13, R11, 0x100000 ;  /* 0x001000000b0d7836 */ /* 0x000fe40000000000 */
[----:B------:R-:W-:-:S06]  /*1970*/  IMAD.MOV.U32 R12, RZ, RZ, R10 ;  /* 0x000000ffff0c7224 */ /* 0x000fcc00078e000a */
[C-C-:B------:R-:W-:Y:S02]  /*1980*/  DFMA R12, R6.reuse, R12, R8.reuse ;  /* 0x0000000c060c722b */ /* 0x140fe40000000008 */
[----:B------:R-:W-:Y:S01]  /*1990*/  DFMA R8, -R6, R10, R8 ;  /* 0x0000000a0608722b */ /* 0x000fe20000000108 */
[----:B------:R-:W0:Y:S08]  /*19a0*/  I2F.F64.U32 R10, R16 ;  /* 0x00000010000a7312 */ /* 0x000e300000201800 */
[----:B------:R-:W1:Y:S02]  /*19b0*/  MUFU.RCP64H R15, R13 ;  /* 0x0000000d000f7308 */ /* 0x000e640000001800 */
[----:B-1----:R-:W-:-:S08]  /*19c0*/  DFMA R24, -R12, R14, 1 ;  /* 0x3ff000000c18742b */ /* 0x002fd0000000010e */
[----:B------:R-:W-:-:S08]  /*19d0*/  DFMA R24, R24, R24, R24 ;  /* 0x000000181818722b */ /* 0x000fd00000000018 */
[----:B------:R-:W-:Y:S01]  /*19e0*/  DFMA R24, R14, R24, R14 ;  /* 0x000000180e18722b */ /* 0x000fe2000000000e */
[C---:B------:R-:W-:Y:S01]  /*19f0*/  IADD3 R15, PT, PT, R0.reuse, 0xfee, RZ ;  /* 0x00000fee000f7810 */ /* 0x040fe20007ffe0ff */
[----:B------:R-:W-:-:S06]  /*1a00*/  @P0 VIADD R15, R0, 0x100000 ;  /* 0x00100000000f0836 */ /* 0x000fcc0000000000 */
[----:B------:R-:W-:-:S08]  /*1a10*/  DMUL R8, R24, R8 ;  /* 0x0000000818087228 */ /* 0x000fd00000000000 */
[----:B------:R-:W-:Y:S02]  /*1a20*/  DFMA R8, R6, R8, R6 ;  /* 0x000000080608722b */ /* 0x000fe40000000006 */
[----:B------:R-:W-:-:S08]  /*1a30*/  DADD R6, R4, R4 ;  /* 0x0000000004067229 */ /* 0x000fd00000000004 */
[----:B------:R-:W-:Y:S01]  /*1a40*/  IMAD R15, R15, 0x100000, R9 ;  /* 0x001000000f0f7824 */ /* 0x000fe200078e0209 */
[----:B------:R-:W-:-:S04]  /*1a50*/  DSETP.NE.AND P0, PT, R6, R4, PT ;  /* 0x000000040600722a */ /* 0x000fc80003f05000 */
[----:B------:R-:W-:Y:S02]  /*1a60*/  LOP3.LUT R15, R15, 0x80000000, R5, 0xb8, !PT ;  /* 0x800000000f0f7812 */ /* 0x000fe400078eb805 */
[----:B------:R-:W1:Y:S01]  /*1a70*/  I2F.F64.U32 R4, R17 ;  /* 0x0000001100047312 */ /* 0x000e620000201800 */
[----:B------:R-:W-:Y:S02]  /*1a80*/  FSEL R8, R6, R8, !P0 ;  /* 0x0000000806087208 */ /* 0x000fe40004000000 */
[----:B------:R-:W-:Y:S02]  /*1a90*/  FSEL R9, R7, R15, !P0 ;  /* 0x0000000f07097208 */ /* 0x000fe40004000000 */
[----:B------:R-:W2:Y:S04]  /*1aa0*/  LDC.64 R6, c[0x0][0x3b8] ;  /* 0x0000ee00ff067b82 */ /* 0x000ea80000000a00 */
[----:B0-----:R-:W-:-:S02]  /*1ab0*/  DMUL R10, R8, R10 ;  /* 0x0000000a080a7228 */ /* 0x001fc40000000000 */
[C---:B-1----:R-:W-:Y:S02]  /*1ac0*/  DMUL R4, R8.reuse, R4 ;  /* 0x0000000408047228 */ /* 0x042fe40000000000 */
[----:B------:R-:W-:-:S06]  /*1ad0*/  DMUL R8, R8, R20 ;  /* 0x0000001408087228 */ /* 0x000fcc0000000000 */
[----:B------:R-:W0:Y:S08]  /*1ae0*/  F2I.F64.TRUNC R10, R10 ;  /* 0x0000000a000a7311 */ /* 0x000e30000030d100 */
[----:B------:R-:W1:Y:S01]  /*1af0*/  F2I.F64.TRUNC R4, R4 ;  /* 0x0000000400047311 */ /* 0x000e62000030d100 */
[----:B0-----:R-:W-:-:S07]  /*1b00*/  VIMNMX R16, PT, PT, R10, 0x1, !PT ;  /* 0x000000010a107848 */ /* 0x001fce0007fe0100 */
[----:B------:R-:W0:Y:S01]  /*1b10*/  F2I.F64.TRUNC R8, R8 ;  /* 0x0000000800087311 */ /* 0x000e22000030d100 */
[----:B--2---:R2:W-:Y:S01]  /*1b20*/  STG.E desc[UR10][R6.64], R16 ;  /* 0x0000001006007986 */ /* 0x0045e2000c10190a */
[----:B-1----:R-:W-:-:S05]  /*1b30*/  VIMNMX R17, PT, PT, R4, 0x1, !PT ;  /* 0x0000000104117848 */ /* 0x002fca0007fe0100 */
[----:B------:R2:W-:Y:S01]  /*1b40*/  STG.E desc[UR10][R6.64+0x4], R17 ;  /* 0x0000041106007986 */ /* 0x0005e2000c10190a */
[----:B------:R-:W-:Y:S01]  /*1b50*/  IMAD R11, R16, R17, RZ ;  /* 0x00000011100b7224 */ /* 0x000fe200078e02ff */
[----:B0-----:R-:W-:-:S05]  /*1b60*/  VIMNMX R20, PT, PT, R8, 0x1, !PT ;  /* 0x0000000108147848 */ /* 0x001fca0007fe0100 */
[----:B------:R2:W-:Y:S01]  /*1b70*/  STG.E desc[UR10][R6.64+0x8], R20 ;  /* 0x0000081406007986 */ /* 0x0005e2000c10190a */
[----:B------:R-:W-:-:S07]  /*1b80*/  IMAD R0, R20, R11, RZ ;  /* 0x0000000b14007224 */ /* 0x000fce00078e02ff */
.L_x_161:
[----:B------:R-:W0:Y:S01]  /*1b90*/  I2F.F64.U32 R14, R16 ;  /* 0x00000010000e7312 */ /* 0x000e220000201800 */
[----:B------:R-:W-:Y:S01]  /*1ba0*/  IMAD.MOV.U32 R4, RZ, RZ, 0x1 ;  /* 0x00000001ff047424 */ /* 0x000fe200078e00ff */
[----:B------:R-:W-:-:S06]  /*1bb0*/  FSETP.GEU.AND P1, PT, |R3|, 6.5827683646048100446e-37, PT ;  /* 0x036000000300780b */ /* 0x000fcc0003f2e200 */
[----:B0-----:R-:W2:Y:S02]  /*1bc0*/  MUFU.RCP64H R5, R15 ;  /* 0x0000000f00057308 */ /* 0x001ea40000001800 */
[----:B--2---:R-:W-:-:S08]  /*1bd0*/  DFMA R6, -R14, R4, 1 ;  /* 0x3ff000000e06742b */ /* 0x004fd00000000104 */
[----:B------:R-:W-:-:S08]  /*1be0*/  DFMA R6, R6, R6, R6 ;  /* 0x000000060606722b */ /* 0x000fd00000000006 */
[----:B------:R-:W-:-:S08]  /*1bf0*/  DFMA R6, R4, R6, R4 ;  /* 0x000000060406722b */ /* 0x000fd00000000004 */
[----:B------:R-:W-:-:S08]  /*1c00*/  DFMA R4, -R14, R6, 1 ;  /* 0x3ff000000e04742b */ /* 0x000fd00000000106 */
[----:B------:R-:W-:Y:S02]  /*1c10*/  DFMA R6, R6, R4, R6 ;  /* 0x000000040606722b */ /* 0x000fe40000000006 */
[----:B------:R-:W0:Y:S06]  /*1c20*/  LDC.64 R4, c[0x0][0x3c8] ;  /* 0x0000f200ff047b82 */ /* 0x000e2c0000000a00 */
[----:B------:R-:W-:-:S08]  /*1c30*/  DMUL R12, R6, R2 ;  /* 0x00000002060c7228 */ /* 0x000fd00000000000 */
[----:B------:R-:W-:-:S08]  /*1c40*/  DFMA R8, -R14, R12, R2 ;  /* 0x0000000c0e08722b */ /* 0x000fd00000000102 */
[----:B------:R-:W-:Y:S01]  /*1c50*/  DFMA R12, R6, R8, R12 ;  /* 0x00000008060c722b */ /* 0x000fe2000000000c */
[----:B0-----:R0:W-:Y:S09]  /*1c60*/  STG.E desc[UR10][R4.64], R0 ;  /* 0x0000000004007986 */ /* 0x0011f2000c10190a */
[----:B------:R-:W-:-:S05]  /*1c70*/  FFMA R6, RZ, R15, R13 ;  /* 0x0000000fff067223 */ /* 0x000fca000000000d */
[----:B------:R-:W-:-:S13]  /*1c80*/  FSETP.GT.AND P0, PT, |R6|, 1.469367938527859385e-39, PT ;  /* 0x001000000600780b */ /* 0x000fda0003f04200 */
[----:B0-----:R-:W-:Y:S05]  /*1c90*/  @P0 BRA P1, `(.L_x_163) ;  /* 0x0000000000180947 */ /* 0x001fea0000800000 */
[----:B------:R-:W-:Y:S01]  /*1ca0*/  IMAD.MOV.U32 R10, RZ, RZ, R2 ;  /* 0x000000ffff0a7224 */ /* 0x000fe200078e0002 */
[----:B------:R-:W-:Y:S01]  /*1cb0*/  MOV R12, R14 ;  /* 0x0000000e000c7202 */ /* 0x000fe20000000f00 */
[----:B------:R-:W-:Y:S01]  /*1cc0*/  IMAD.MOV.U32 R11, RZ, RZ, R3 ;  /* 0x000000ffff0b7224 */ /* 0x000fe200078e0003 */
[----:B------:R-:W-:Y:S01]  /*1cd0*/  MOV R0, 0x1d00 ;  /* 0x00001d0000007802 */ /* 0x000fe20000000f00 */
[----:B------:R-:W-:-:S07]  /*1ce0*/  IMAD.MOV.U32 R13, RZ, RZ, R15 ;  /* 0x000000ffff0d7224 */ /* 0x000fce00078e000f */
[----:B------:R-:W-:Y:S05]  /*1cf0*/  CALL.REL.NOINC `($__internal_2_$__cuda_sm20_div_rn_f64_full) ;  /* 0x0000000800c07944 */ /* 0x000fea0003c00000 */
.L_x_163:
[----:B------:R-:W0:Y:S01]  /*1d00*/  MUFU.RCP64H R3, R13 ;  /* 0x0000000d00037308 */ /* 0x000e220000001800 */
[----:B------:R-:W-:Y:S01]  /*1d10*/  IMAD.MOV.U32 R2, RZ, RZ, 0x1 ;  /* 0x00000001ff027424 */ /* 0x000fe200078e00ff */
[----:B------:R-:W1:Y:S01]  /*1d20*/  LDCU.64 UR4, c[0x0][0x390] ;  /* 0x00007200ff0477ac */ /* 0x000e620008000a00 */
[----:B------:R-:W2:Y:S04]  /*1d30*/  LDC R0, c[0x0][0x394] ;  /* 0x0000e500ff007b82 */ /* 0x000ea80000000800 */
[----:B0-----:R-:W-:-:S08]  /*1d40*/  DFMA R4, R2, -R12, 1 ;  /* 0x3ff000000204742b */ /* 0x001fd0000000080c */
[----:B------:R-:W-:Y:S01]  /*1d50*/  DFMA R4, R4, R4, R4 ;  /* 0x000000040404722b */ /* 0x000fe20000000004 */
[----:B--2---:R-:W-:-:S07]  /*1d60*/  FSETP.GEU.AND P1, PT, |R0|, 6.5827683646048100446e-37, PT ;  /* 0x036000000000780b */ /* 0x004fce0003f2e200 */
[----:B------:R-:W-:-:S08]  /*1d70*/  DFMA R4, R2, R4, R2 ;  /* 0x000000040204722b */ /* 0x000fd00000000002 */
[----:B------:R-:W-:-:S08]  /*1d80*/  DFMA R2, R4, -R12, 1 ;  /* 0x3ff000000402742b */ /* 0x000fd0000000080c */
[----:B------:R-:W-:-:S08]  /*1d90*/  DFMA R2, R4, R2, R4 ;  /* 0x000000020402722b */ /* 0x000fd00000000004 */
[----:B-1----:R-:W-:-:S08]  /*1da0*/  DMUL R4, R2, UR4 ;  /* 0x0000000402047c28 */ /* 0x002fd00008000000 */
[----:B------:R-:W-:-:S08]  /*1db0*/  DFMA R6, R4, -R12, UR4 ;  /* 0x0000000404067e2b */ /* 0x000fd0000800080c */
[----:B------:R-:W-:-:S10]  /*1dc0*/  DFMA R2, R2, R6, R4 ;  /* 0x000000060202722b */ /* 0x000fd40000000004 */
[----:B------:R-:W-:-:S05]  /*1dd0*/  FFMA R4, RZ, R13, R3 ;  /* 0x0000000dff047223 */ /* 0x000fca0000000003 */
[----:B------:R-:W-:-:S13]  /*1de0*/  FSETP.GT.AND P0, PT, |R4|, 1.469367938527859385e-39, PT ;  /* 0x001000000400780b */ /* 0x000fda0003f04200 */
[----:B------:R-:W-:Y:S05]  /*1df0*/  @P0 BRA P1, `(.L_x_164) ;  /* 0x0000000000180947 */ /* 0x000fea0000800000 */
[----:B------:R-:W0:Y:S01]  /*1e00*/  LDC R10, c[0x0][0x390] ;  /* 0x0000e400ff0a7b82 */ /* 0x000e220000000800 */
[----:B------:R-:W-:-:S07]  /*1e10*/  MOV R0, 0x1e40 ;  /* 0x00001e4000007802 */ /* 0x000fce0000000f00 */
[----:B------:R-:W1:Y:S02]  /*1e20*/  LDC R11, c[0x0][0x394] ;  /* 0x0000e500ff0b7b82 */ /* 0x000e640000000800 */
[----:B01----:R-:W-:Y:S05]  /*1e30*/  CALL.REL.NOINC `($__internal_2_$__cuda_sm20_div_rn_f64_full) ;  /* 0x0000000800707944 */ /* 0x003fea0003c00000 */
[----:B------:R-:W-:Y:S02]  /*1e40*/  IMAD.MOV.U32 R2, RZ, RZ, R12 ;  /* 0x000000ffff027224 */ /* 0x000fe400078e000c */
[----:B------:R-:W-:-:S07]  /*1e50*/  IMAD.MOV.U32 R3, RZ, RZ, R13 ;  /* 0x000000ffff037224 */ /* 0x000fce00078e000d */
.L_x_164:
[----:B------:R-:W0:Y:S02]  /*1e60*/  LDC.64 R6, c[0x0][0x388] ;  /* 0x0000e200ff067b82 */ /* 0x000e240000000a00 */
[----:B0-----:R-:W2:Y:S01]  /*1e70*/  LDG.E.U8.CONSTANT R6, desc[UR10][R6.64] ;  /* 0x0000000a06067981 */ /* 0x001ea2000c1e9100 */
[----:B------:R-:W0:Y:S01]  /*1e80*/  I2F.F64.U32 R4, R17 ;  /* 0x0000001100047312 */ /* 0x000e220000201800 */
[----:B------:R-:W-:Y:S01]  /*1e90*/  IMAD.MOV.U32 R8, RZ, RZ, 0x1 ;  /* 0x00000001ff087424 */ /* 0x000fe200078e00ff */
[----:B------:R-:W-:-:S06]  /*1ea0*/  ISETP.NE.AND P1, PT, R16, 0x1, PT ;  /* 0x000000011000780c */ /* 0x000fcc0003f25270 */
[----:B------:R-:W1:Y:S08]  /*1eb0*/  F2I.F64.CEIL R2, R2 ;  /* 0x0000000200027311 */ /* 0x000e700000309100 */
[----:B0-----:R-:W0:Y:S01]  /*1ec0*/  MUFU.RCP64H R9, R5 ;  /* 0x0000000500097308 */ /* 0x001e220000001800 */
[----:B-1----:R-:W-:Y:S01]  /*1ed0*/  VIMNMX R15, PT, PT, R2, 0x1, !PT ;  /* 0x00000001020f7848 */ /* 0x002fe20007fe0100 */
[----:B0-----:R-:W-:-:S08]  /*1ee0*/  DFMA R10, -R4, R8, 1 ;  /* 0x3ff00000040a742b */ /* 0x001fd00000000108 */
[----:B------:R-:W-:-:S08]  /*1ef0*/  DFMA R10, R10, R10, R10 ;  /* 0x0000000a0a0a722b */ /* 0x000fd0000000000a */
[----:B------:R-:W-:-:S08]  /*1f00*/  DFMA R10, R8, R10, R8 ;  /* 0x0000000a080a722b */ /* 0x000fd00000000008 */
[----:B------:R-:W-:-:S08]  /*1f10*/  DFMA R8, -R4, R10, 1 ;  /* 0x3ff000000408742b */ /* 0x000fd0000000010a */
[----:B------:R-:W-:Y:S02]  /*1f20*/  DFMA R10, R10, R8, R10 ;  /* 0x000000080a0a722b */ /* 0x000fe4000000000a */
[----:B------:R-:W0:Y:S06]  /*1f30*/  LDC.64 R8, c[0x0][0x3c0] ;  /* 0x0000f000ff087b82 */ /* 0x000e2c0000000a00 */
[----:B------:R-:W-:Y:S01]  /*1f40*/  DMUL R12, R10, R22 ;  /* 0x000000160a0c7228 */ /* 0x000fe20000000000 */
[----:B--2---:R-:W-:-:S07]  /*1f50*/  ISETP.NE.AND P0, PT, R6, RZ, PT ;  /* 0x000000ff0600720c */ /* 0x004fce0003f05270 */
[----:B------:R-:W-:-:S08]  /*1f60*/  DFMA R6, -R4, R12, R22 ;  /* 0x0000000c0406722b */ /* 0x000fd00000000116 */
[----:B------:R-:W-:Y:S01]  /*1f70*/  DFMA R12, R10, R6, R12 ;  /* 0x000000060a0c722b */ /* 0x000fe2000000000c */
[----:B------:R-:W-:Y:S02]  /*1f80*/  @!P0 SEL R15, R15, RZ, P1 ;  /* 0x000000ff0f0f8207 */ /* 0x000fe40000800000 */
[----:B------:R-:W-:-:S03]  /*1f90*/  FSETP.GEU.AND P1, PT, |R23|, 6.5827683646048100446e-37, PT ;  /* 0x036000001700780b */ /* 0x000fc60003f2e200 */
[----:B0-----:R0:W-:Y:S04]  /*1fa0*/  STG.E desc[UR10][R8.64], R15 ;  /* 0x0000000f08007986 */ /* 0x0011e8000c10190a */
[----:B------:R-:W-:-:S05]  /*1fb0*/  FFMA R0, RZ, R5, R13 ;  /* 0x00000005ff007223 */ /* 0x000fca000000000d */
[----:B------:R-:W-:-:S13]  /*1fc0*/  FSETP.GT.AND P0, PT, |R0|, 1.469367938527859385e-39, PT ;  /* 0x001000000000780b */ /* 0x000fda0003f04200 */
[----:B0-----:R-:W-:Y:S05]  /*1fd0*/  @P0 BRA P1, `(.L_x_165) ;  /* 0x0000000000180947 */ /* 0x001fea0000800000 */
[----:B------:R-:W-:Y:S01]  /*1fe0*/  MOV R10, R22 ;  /* 0x00000016000a7202 */ /* 0x000fe20000000f00 */
[----:B------:R-:W-:Y:S01]  /*1ff0*/  IMAD.MOV.U32 R11, RZ, RZ, R23 ;  /* 0x000000ffff0b7224 */ /* 0x000fe200078e0017 */
[----:B------:R-:W-:Y:S01]  /*2000*/  MOV R0, 0x2040 ;  /* 0x0000204000007802 */ /* 0x000fe20000000f00 */
[----:B------:R-:W-:Y:S02]  /*2010*/  IMAD.MOV.U32 R12, RZ, RZ, R4 ;  /* 0x000000ffff0c7224 */ /* 0x000fe400078e0004 */
[----:B------:R-:W-:-:S07]  /*2020*/  IMAD.MOV.U32 R13, RZ, RZ, R5 ;  /* 0x000000ffff0d7224 */ /* 0x000fce00078e0005 */
[----:B------:R-:W-:Y:S05]  /*2030*/  CALL.REL.NOINC `($__internal_2_$__cuda_sm20_div_rn_f64_full) ;  /* 0x0000000400f07944 */ /* 0x000fea0003c00000 */
.L_x_165:
        /* <DEDUP_REMOVED lines=20> */
[----:B------:R-:W-:Y:S01]  /*2180*/  IMAD.MOV.U32 R2, RZ, RZ, R12 ;  /* 0x000000ffff027224 */ /* 0x000fe200078e000c */
[----:B------:R-:W-:-:S07]  /*2190*/  MOV R3, R13 ;  /* 0x0000000d00037202 */ /* 0x000fce0000000f00 */
.L_x_166:
[----:B------:R-:W0:Y:S02]  /*21a0*/  LDC.64 R10, c[0x0][0x388] ;  /* 0x0000e200ff0a7b82 */ /* 0x000e240000000a00 */
[----:B0-----:R0:W2:Y:S01]  /*21b0*/  LDG.E.U8.CONSTANT R10, desc[UR10][R10.64+0x1] ;  /* 0x0000010a0a0a7981 */ /* 0x0010a2000c1e9100 */
[----:B------:R-:W1:Y:S01]  /*21c0*/  I2F.F64.U32 R8, R20 ;  /* 0x0000001400087312 */ /* 0x000e620000201800 */
[----:B------:R-:W-:-:S04]  /*21d0*/  IMAD.MOV.U32 R4, RZ, RZ, 0x1 ;  /* 0x00000001ff047424 */ /* 0x000fc800078e00ff */
[----:B------:R-:W3:Y:S01]  /*21e0*/  LDC.64 R14, c[0x0][0x3c0] ;  /* 0x0000f000ff0e7b82 */ /* 0x000ee20000000a00 */
[----:B------:R-:W-:Y:S02]  /*21f0*/  ISETP.NE.AND P1, PT, R17, 0x1, PT ;  /* 0x000000011100780c */ /* 0x000fe40003f25270 */
[----:B------:R-:W0:Y:S08]  /*2200*/  F2I.F64.CEIL R2, R2 ;  /* 0x0000000200027311 */ /* 0x000e300000309100 */
[----:B-1----:R-:W1:Y:S01]  /*2210*/  MUFU.RCP64H R5, R9 ;  /* 0x0000000900057308 */ /* 0x002e620000001800 */
[----:B0-----:R-:W-:Y:S01]  /*2220*/  VIMNMX R11, PT, PT, R2, 0x1, !PT ;  /* 0x00000001020b7848 */ /* 0x001fe20007fe0100 */
[----:B-1----:R-:W-:-:S08]  /*2230*/  DFMA R6, -R8, R4, 1 ;  /* 0x3ff000000806742b */ /* 0x002fd00000000104 */
[----:B------:R-:W-:-:S08]  /*2240*/  DFMA R6, R6, R6, R6 ;  /* 0x000000060606722b */ /* 0x000fd00000000006 */
[----:B------:R-:W-:-:S08]  /*2250*/  DFMA R6, R4, R6, R4 ;  /* 0x000000060406722b */ /* 0x000fd00000000004 */
[----:B------:R-:W-:-:S08]  /*2260*/  DFMA R4, -R8, R6, 1 ;  /* 0x3ff000000804742b */ /* 0x000fd00000000106 */
[----:B------:R-:W-:-:S08]  /*2270*/  DFMA R4, R6, R4, R6 ;  /* 0x000000040604722b */ /* 0x000fd00000000006 */
[----:B------:R-:W-:-:S08]  /*2280*/  DMUL R12, R4, R18 ;  /* 0x00000012040c7228 */ /* 0x000fd00000000000 */
[----:B------:R-:W-:-:S08]  /*2290*/  DFMA R6, -R8, R12, R18 ;  /* 0x0000000c0806722b */ /* 0x000fd00000000112 */
[----:B------:R-:W-:-:S10]  /*22a0*/  DFMA R12, R4, R6, R12 ;  /* 0x00000006040c722b */ /* 0x000fd4000000000c */
[----:B------:R-:W-:Y:S01]  /*22b0*/  FFMA R0, RZ, R9, R13 ;  /* 0x00000009ff007223 */ /* 0x000fe2000000000d */
[----:B--2---:R-:W-:-:S13]  /*22c0*/  ISETP.NE.AND P0, PT, R10, RZ, PT ;  /* 0x000000ff0a00720c */ /* 0x004fda0003f05270 */
[----:B------:R-:W-:Y:S02]  /*22d0*/  @!P0 SEL R11, R11, RZ, P1 ;  /* 0x000000ff0b0b8207 */ /* 0x000fe40000800000 */
[----:B------:R-:W-:Y:S02]  /*22e0*/  FSETP.GEU.AND P1, PT, |R19|, 6.5827683646048100446e-37, PT ;  /* 0x036000001300780b */ /* 0x000fe40003f2e200 */
[----:B------:R-:W-:Y:S01]  /*22f0*/  FSETP.GT.AND P0, PT, |R0|, 1.469367938527859385e-39, PT ;  /* 0x001000000000780b */ /* 0x000fe20003f04200 */
[----:B---3--:R0:W-:-:S12]  /*2300*/  STG.E desc[UR10][R14.64+0x4], R11 ;  /* 0x0000040b0e007986 */ /* 0x0081d8000c10190a */
[----:B0-----:R-:W-:Y:S05]  /*2310*/  @P0 BRA P1, `(.L_x_167) ;  /* 0x0000000000180947 */ /* 0x001fea0000800000 */
[----:B------:R-:W-:Y:S01]  /*2320*/  IMAD.MOV.U32 R10, RZ, RZ, R18 ;  /* 0x000000ffff0a7224 */ /* 0x000fe200078e0012 */
[----:B------:R-:W-:Y:S01]  /*2330*/  MOV R13, R9 ;  /* 0x00000009000d7202 */ /* 0x000fe20000000f00 */
[----:B------:R-:W-:Y:S01]  /*2340*/  IMAD.MOV.U32 R11, RZ, RZ, R19 ;  /* 0x000000ffff0b7224 */ /* 0x000fe200078e0013 */
[----:B------:R-:W-:Y:S01]  /*2350*/  MOV R0, 0x2380 ;  /* 0x0000238000007802 */ /* 0x000fe20000000f00 */
[----:B------:R-:W-:-:S07]  /*2360*/  IMAD.MOV.U32 R12, RZ, RZ, R8 ;  /* 0x000000ffff0c7224 */ /* 0x000fce00078e0008 */
[----:B------:R-:W-:Y:S05]  /*2370*/  CALL.REL.NOINC `($__internal_2_$__cuda_sm20_div_rn_f64_full) ;  /* 0x0000000400207944 */ /* 0x000fea0003c00000 */
.L_x_167:
        /* <DEDUP_REMOVED lines=22> */
.L_x_168:
[----:B------:R-:W0:Y:S02]  /*24e0*/  LDC.64 R4, c[0x0][0x388] ;  /* 0x0000e200ff047b82 */ /* 0x000e240000000a00 */
[----:B0-----:R-:W2:Y:S01]  /*24f0*/  LDG.E.U8.CONSTANT R4, desc[UR10][R4.64+0x2] ;  /* 0x0000020a04047981 */ /* 0x001ea2000c1e9100 */
[----:B------:R-:W0:Y:S05]  /*2500*/  F2I.F64.CEIL R2, R2 ;  /* 0x0000000200027311 */ /* 0x000e2a0000309100 */
[----:B------:R-:W1:Y:S01]  /*2510*/  LDC.64 R6, c[0x0][0x3c0] ;  /* 0x0000f000ff067b82 */ /* 0x000e620000000a00 */
[----:B------:R-:W-:Y:S02]  /*2520*/  ISETP.NE.AND P1, PT, R20, 0x1, PT ;  /* 0x000000011400780c */ /* 0x000fe40003f25270 */
[----:B0-----:R-:W-:-:S02]  /*2530*/  VIMNMX R9, PT, PT, R2, 0x1, !PT ;  /* 0x0000000102097848 */ /* 0x001fc40007fe0100 */
[----:B--2---:R-:W-:-:S13]  /*2540*/  ISETP.NE.AND P0, PT, R4, RZ, PT ;  /* 0x000000ff0400720c */ /* 0x004fda0003f05270 */
[----:B------:R-:W-:-:S05]  /*2550*/  @!P0 SEL R9, R9, RZ, P1 ;  /* 0x000000ff09098207 */ /* 0x000fca0000800000 */
[----:B-1----:R-:W-:Y:S01]  /*2560*/  STG.E desc[UR10][R6.64+0x8], R9 ;  /* 0x0000080906007986 */ /* 0x002fe2000c10190a */
[----:B------:R-:W-:Y:S05]  /*2570*/  EXIT ;  /* 0x000000000000794d */ /* 0x000fea0003800000 */
        .weak           $__internal_1_$__cuda_sm20_dblrcp_rn_slowpath_v3
        .type           $__internal_1_$__cuda_sm20_dblrcp_rn_slowpath_v3,@function
        .size           $__internal_1_$__cuda_sm20_dblrcp_rn_slowpath_v3,($__internal_2_$__cuda_sm20_div_rn_f64_full - $__internal_1_$__cuda_sm20_dblrcp_rn_slowpath_v3)
$__internal_1_$__cuda_sm20_dblrcp_rn_slowpath_v3:
[----:B------:R-:W-:Y:S01]  /*2580*/  IMAD.MOV.U32 R8, RZ, RZ, R14 ;  /* 0x000000ffff087224 */ /* 0x000fe200078e000e */
[----:B------:R-:W-:-:S06]  /*2590*/  MOV R9, R15 ;  /* 0x0000000f00097202 */ /* 0x000fcc0000000f00 */
[----:B------:R-:W-:-:S14]  /*25a0*/  DSETP.GTU.AND P0, PT, |R8|, +INF , PT ;  /* 0x7ff000000800742a */ /* 0x000fdc0003f0c200 */
[----:B------:R-:W-:Y:S05]  /*25b0*/  @P0 BRA `(.L_x_169) ;  /* 0x00000000007c0947 */ /* 0x000fea0003800000 */
[----:B------:R-:W-:-:S05]  /*25c0*/  LOP3.LUT R17, R15, 0x7fffffff, RZ, 0xc0, !PT ;  /* 0x7fffffff0f117812 */ /* 0x000fca00078ec0ff */
[----:B------:R-:W-:-:S05]  /*25d0*/  VIADD R14, R17, 0xffffffff ;  /* 0xffffffff110e7836 */ /* 0x000fca0000000000 */
[----:B------:R-:W-:-:S13]  /*25e0*/  ISETP.GE.U32.AND P0, PT, R14, 0x7fefffff, PT ;  /* 0x7fefffff0e00780c */ /* 0x000fda0003f06070 */
[----:B------:R-:W-:Y:S01]  /*25f0*/  @P0 LOP3.LUT R15, R9, 0x7ff00000, RZ, 0x3c, !PT ;  /* 0x7ff00000090f0812 */ /* 0x000fe200078e3cff */
[----:B------:R-:W-:Y:S01]  /*2600*/  @P0 IMAD.MOV.U32 R14, RZ, RZ, RZ ;  /* 0x000000ffff0e0224 */ /* 0x000fe200078e00ff */
[----:B------:R-:W-:Y:S06]  /*2610*/  @P0 BRA `(.L_x_170) ;  /* 0x00000000006c0947 */ /* 0x000fec0003800000 */
[----:B------:R-:W-:-:S13]  /*2620*/  ISETP.GE.U32.AND P0, PT, R17, 0x1000001, PT ;  /* 0x010000011100780c */ /* 0x000fda0003f06070 */
[----:B------:R-:W-:Y:S05]  /*2630*/  @!P0 BRA `(.L_x_171) ;  /* 0x0000000000348947 */ /* 0x000fea0003800000 */
[----:B------:R-:W-:Y:S02]  /*2640*/  VIADD R15, R9, 0xc0200000 ;  /* 0xc0200000090f7836 */ /* 0x000fe40000000000 */
[----:B------:R-:W-:Y:S02]  /*2650*/  IMAD.MOV.U32 R14, RZ, RZ, R8 ;  /* 0x000000ffff0e7224 */ /* 0x000fe400078e0008 */
[----:B------:R-:W0:Y:S04]  /*2660*/  MUFU.RCP64H R17, R15 ;  /* 0x0000000f00117308 */ /* 0x000e280000001800 */
[----:B0-----:R-:W-:-:S08]  /*2670*/  DFMA R18, -R14, R16, 1 ;  /* 0x3ff000000e12742b */ /* 0x001fd00000000110 */
[----:B------:R-:W-:-:S08]  /*2680*/  DFMA R18, R18, R18, R18 ;  /* 0x000000121212722b */ /* 0x000fd00000000012 */
[----:B------:R-:W-:-:S08]  /*2690*/  DFMA R18, R16, R18, R16 ;  /* 0x000000121012722b */ /* 0x000fd00000000010 */
[----:B------:R-:W-:-:S08]  /*26a0*/  DFMA R16, -R14, R18, 1 ;  /* 0x3ff000000e10742b */ /* 0x000fd00000000112 */
[----:B------:R-:W-:-:S08]  /*26b0*/  DFMA R16, R18, R16, R18 ;  /* 0x000000101210722b */ /* 0x000fd00000000012 */
[----:B------:R-:W-:-:S08]  /*26c0*/  DMUL R16, R16, 2.2250738585072013831e-308 ;  /* 0x0010000010107828 */ /* 0x000fd00000000000 */
[----:B------:R-:W-:-:S08]  /*26d0*/  DFMA R8, -R8, R16, 1 ;  /* 0x3ff000000808742b */ /* 0x000fd00000000110 */
[----:B------:R-:W-:-:S08]  /*26e0*/  DFMA R8, R8, R8, R8 ;  /* 0x000000080808722b */ /* 0x000fd00000000008 */
[----:B------:R-:W-:Y:S01]  /*26f0*/  DFMA R14, R16, R8, R16 ;  /* 0x00000008100e722b */ /* 0x000fe20000000010 */
[----:B------:R-:W-:Y:S10]  /*2700*/  BRA `(.L_x_170) ;  /* 0x0000000000307947 */ /* 0x000ff40003800000 */
.L_x_171:
[----:B------:R-:W-:Y:S01]  /*2710*/  DMUL R8, R8, 8.11296384146066816958e+31 ;  /* 0x4690000008087828 */ /* 0x000fe20000000000 */
[----:B------:R-:W-:-:S05]  /*2720*/  MOV R14, R16 ;  /* 0x00000010000e7202 */ /* 0x000fca0000000f00 */
[----:B------:R-:W0:Y:S02]  /*2730*/  MUFU.RCP64H R15, R9 ;  /* 0x00000009000f7308 */ /* 0x000e240000001800 */
[----:B0-----:R-:W-:-:S08]  /*2740*/  DFMA R16, -R8, R14, 1 ;  /* 0x3ff000000810742b */ /* 0x001fd0000000010e */
[----:B------:R-:W-:-:S08]  /*2750*/  DFMA R16, R16, R16, R16 ;  /* 0x000000101010722b */ /* 0x000fd00000000010 */
[----:B------:R-:W-:-:S08]  /*2760*/  DFMA R16, R14, R16, R14 ;  /* 0x000000100e10722b */ /* 0x000fd0000000000e */
[----:B------:R-:W-:-:S08]  /*2770*/  DFMA R14, -R8, R16, 1 ;  /* 0x3ff00000080e742b */ /* 0x000fd00000000110 */
[----:B------:R-:W-:-:S08]  /*2780*/  DFMA R14, R16, R14, R16 ;  /* 0x0000000e100e722b */ /* 0x000fd00000000010 */
[----:B------:R-:W-:Y:S01]  /*2790*/  DMUL R14, R14, 8.11296384146066816958e+31 ;  /* 0x469000000e0e7828 */ /* 0x000fe20000000000 */
[----:B------:R-:W-:Y:S10]  /*27a0*/  BRA `(.L_x_170) ;  /* 0x0000000000087947 */ /* 0x000ff40003800000 */
.L_x_169:
[----:B------:R-:W-:Y:S01]  /*27b0*/  LOP3.LUT R15, R9, 0x80000, RZ, 0xfc, !PT ;  /* 0x00080000090f7812 */ /* 0x000fe200078efcff */
[----:B------:R-:W-:-:S07]  /*27c0*/  IMAD.MOV.U32 R14, RZ, RZ, R8 ;  /* 0x000000ffff0e7224 */ /* 0x000fce00078e0008 */
.L_x_170:
[----:B------:R-:W-:Y:S02]  /*27d0*/  IMAD.MOV.U32 R8, RZ, RZ, R0 ;  /* 0x000000ffff087224 */ /* 0x000fe400078e0000 */
[----:B------:R-:W-:-:S04]  /*27e0*/  IMAD.MOV.U32 R9, RZ, RZ, 0x0 ;  /* 0x00000000ff097424 */ /* 0x000fc800078e00ff */
[----:B------:R-:W-:Y:S05]  /*27f0*/  RET.REL.NODEC R8 `(_Z24compute_cell_grid_paramsPKdPKbdimiPdPiS4_S4_) ;  /* 0xffffffd808007950 */ /* 0x000fea0003c3ffff */
        .weak           $__internal_2_$__cuda_sm20_div_rn_f64_full
        .type           $__internal_2_$__cuda_sm20_div_rn_f64_full,@function
        .size           $__internal_2_$__cuda_sm20_div_rn_f64_full,($__internal_3_$__cuda_sm20_div_u64 - $__internal_2_$__cuda_sm20_div_rn_f64_full)
$__internal_2_$__cuda_sm20_div_rn_f64_full:
[C---:B------:R-:W-:Y:S01]  /*2800*/  FSETP.GEU.AND P0, PT, |R13|.reuse, 1.469367938527859385e-39, PT ;  /* 0x001000000d00780b */ /* 0x040fe20003f0e200 */
[----:B------:R-:W-:Y:S01]  /*2810*/  IMAD.MOV.U32 R8, RZ, RZ, R10 ;  /* 0x000000ffff087224 */ /* 0x000fe200078e000a */
[C---:B------:R-:W-:Y:S02]  /*2820*/  LOP3.LUT R14, R13.reuse, 0x800fffff, RZ, 0xc0, !PT ;  /* 0x800fffff0d0e7812 */ /* 0x040fe400078ec0ff */
[----:B------:R-:W-:Y:S02]  /*2830*/  MOV R38, 0x1 ;  /* 0x0000000100267802 */ /* 0x000fe40000000f00 */
[----:B------:R-:W-:Y:S01]  /*2840*/  LOP3.LUT R15, R14, 0x3ff00000, RZ, 0xfc, !PT ;  /* 0x3ff000000e0f7812 */ /* 0x000fe200078efcff */
[----:B------:R-:W-:Y:S01]  /*2850*/  IMAD.MOV.U32 R14, RZ, RZ, R12 ;  /* 0x000000ffff0e7224 */ /* 0x000fe200078e000c */
[----:B------:R-:W-:-:S05]  /*2860*/  LOP3.LUT R43, R13, 0x7ff00000, RZ, 0xc0, !PT ;  /* 0x7ff000000d2b7812 */ /* 0x000fca00078ec0ff */
[----:B------:R-:W-:-:S06]  /*2870*/  @!P0 DMUL R14, R12, 8.98846567431157953865e+307 ;  /* 0x7fe000000c0e8828 */ /* 0x000fcc0000000000 */
[----:B------:R-:W0:Y:S02]  /*2880*/  MUFU.RCP64H R39, R15 ;  /* 0x0000000f00277308 */ /* 0x000e240000001800 */
[----:B0-----:R-:W-:-:S08]  /*2890*/  DFMA R4, R38, -R14, 1 ;  /* 0x3ff000002604742b */ /* 0x001fd0000000080e */
[----:B------:R-:W-:-:S08]  /*28a0*/  DFMA R4, R4, R4, R4 ;  /* 0x000000040404722b */ /* 0x000fd00000000004 */
[----:B------:R-:W-:Y:S01]  /*28b0*/  DFMA R38, R38, R4, R38 ;  /* 0x000000042626722b */ /* 0x000fe20000000026 */
[----:B------:R-:W-:Y:S01]  /*28c0*/  LOP3.LUT R4, R11, 0x7ff00000, RZ, 0xc0, !PT ;  /* 0x7ff000000b047812 */ /* 0x000fe200078ec0ff */
[----:B------:R-:W-:-:S03]  /*28d0*/  IMAD.MOV.U32 R5, RZ, RZ, 0x1ca00000 ;  /* 0x1ca00000ff057424 */ /* 0x000fc600078e00ff */
[----:B------:R-:W-:Y:S01]  /*28e0*/  ISETP.GE.U32.AND P1, PT, R4, R43, PT ;  /* 0x0000002b0400720c */ /* 0x000fe20003f26070 */
[----:B------:R-:W-:Y:S02]  /*28f0*/  IMAD.MOV.U32 R42, RZ, RZ, R4 ;  /* 0x000000ffff2a7224 */ /* 0x000fe400078e0004 */
[----:B------:R-:W-:Y:S01]  /*2900*/  DFMA R6, R38, -R14, 1 ;  /* 0x3ff000002606742b */ /* 0x000fe2000000080e */
[----:B------:R-:W-:Y:S02]  /*2910*/  SEL R9, R5, 0x63400000, !P1 ;  /* 0x6340000005097807 */ /* 0x000fe40004800000 */
[----:B------:R-:W-:Y:S02]  /*2920*/  FSETP.GEU.AND P1, PT, |R11|, 1.469367938527859385e-39, PT ;  /* 0x001000000b00780b */ /* 0x000fe40003f2e200 */
[----:B------:R-:W-:-:S03]  /*2930*/  LOP3.LUT R9, R9, 0x800fffff, R11, 0xf8, !PT ;  /* 0x800fffff09097812 */ /* 0x000fc600078ef80b */
[----:B------:R-:W-:-:S08]  /*2940*/  DFMA R6, R38, R6, R38 ;  /* 0x000000062606722b */ /* 0x000fd00000000026 */
[----:B------:R-:W-:Y:S05]  /*2950*/  @P1 BRA `(.L_x_172) ;  /* 0x0000000000201947 */ /* 0x000fea0003800000 */
[----:B------:R-:W-:Y:S01]  /*2960*/  LOP3.LUT R39, R13, 0x7ff00000, RZ, 0xc0, !PT ;  /* 0x7ff000000d277812 */ /* 0x000fe200078ec0ff */
[----:B------:R-:W-:-:S03]  /*2970*/  IMAD.MOV.U32 R38, RZ, RZ, RZ ;  /* 0x000000ffff267224 */ /* 0x000fc600078e00ff */
[----:B------:R-:W-:-:S04]  /*2980*/  ISETP.GE.U32.AND P1, PT, R4, R39, PT ;  /* 0x000000270400720c */ /* 0x000fc80003f26070 */
[----:B------:R-:W-:-:S04]  /*2990*/  SEL R39, R5, 0x63400000, !P1 ;  /* 0x6340000005277807 */ /* 0x000fc80004800000 */
[----:B------:R-:W-:-:S04]  /*29a0*/  LOP3.LUT R39, R39, 0x80000000, R11, 0xf8, !PT ;  /* 0x8000000027277812 */ /* 0x000fc800078ef80b */
[----:B------:R-:W-:-:S06]  /*29b0*/  LOP3.LUT R39, R39, 0x100000, RZ, 0xfc, !PT ;  /* 0x0010000027277812 */ /* 0x000fcc00078efcff */
[----:B------:R-:W-:-:S10]  /*29c0*/  DFMA R8, R8, 2, -R38 ;  /* 0x400000000808782b */ /* 0x000fd40000000826 */
[----:B------:R-:W-:-:S07]  /*29d0*/  LOP3.LUT R42, R9, 0x7ff00000, RZ, 0xc0, !PT ;  /* 0x7ff00000092a7812 */ /* 0x000fce00078ec0ff */
.L_x_172:
[----:B------:R-:W-:Y:S01]  /*29e0*/  @!P0 LOP3.LUT R43, R15, 0x7ff00000, RZ, 0xc0, !PT ;  /* 0x7ff000000f2b8812 */ /* 0x000fe200078ec0ff */
[----:B------:R-:W-:Y:S01]  /*29f0*/  DMUL R38, R6, R8 ;  /* 0x0000000806267228 */ /* 0x000fe20000000000 */
[----:B------:R-:W-:-:S03]  /*2a00*/  IADD3 R40, PT, PT, R42, -0x1, RZ ;  /* 0xffffffff2a287810 */ /* 0x000fc60007ffe0ff */
[----:B------:R-:W-:Y:S01]  /*2a10*/  VIADD R44, R43, 0xffffffff ;  /* 0xffffffff2b2c7836 */ /* 0x000fe20000000000 */
[----:B------:R-:W-:-:S03]  /*2a20*/  ISETP.GT.U32.AND P0, PT, R40, 0x7feffffe, PT ;  /* 0x7feffffe2800780c */ /* 0x000fc60003f04070 */
[----:B------:R-:W-:Y:S01]  /*2a30*/  DFMA R40, R38, -R14, R8 ;  /* 0x8000000e2628722b */ /* 0x000fe20000000008 */
[----:B------:R-:W-:-:S07]  /*2a40*/  ISETP.GT.U32.OR P0, PT, R44, 0x7feffffe, P0 ;  /* 0x7feffffe2c00780c */ /* 0x000fce0000704470 */
[----:B------:R-:W-:-:S06]  /*2a50*/  DFMA R40, R6, R40, R38 ;  /* 0x000000280628722b */ /* 0x000fcc0000000026 */
[----:B------:R-:W-:Y:S05]  /*2a60*/  @P0 BRA `(.L_x_173) ;  /* 0x00000000006c0947 */ /* 0x000fea0003800000 */
[----:B------:R-:W-:-:S04]  /*2a70*/  LOP3.LUT R7, R13, 0x7ff00000, RZ, 0xc0, !PT ;  /* 0x7ff000000d077812 */ /* 0x000fc800078ec0ff */
[CC--:B------:R-:W-:Y:S02]  /*2a80*/  VIADDMNMX R6, R4.reuse, -R7.reuse, 0xb9600000, !PT ;  /* 0xb960000004067446 */ /* 0x0c0fe40007800907 */
[----:B------:R-:W-:Y:S02]  /*2a90*/  ISETP.GE.U32.AND P0, PT, R4, R7, PT ;  /* 0x000000070400720c */ /* 0x000fe40003f06070 */
[----:B------:R-:W-:Y:S02]  /*2aa0*/  VIMNMX R6, PT, PT, R6, 0x46a00000, PT ;  /* 0x46a0000006067848 */ /* 0x000fe40003fe0100 */
[----:B------:R-:W-:-:S05]  /*2ab0*/  SEL R5, R5, 0x63400000, !P0 ;  /* 0x6340000005057807 */ /* 0x000fca0004000000 */
[----:B------:R-:W-:Y:S02]  /*2ac0*/  IMAD.IADD R10, R6, 0x1, -R5 ;  /* 0x00000001060a7824 */ /* 0x000fe400078e0a05 */
[----:B------:R-:W-:Y:S02]  /*2ad0*/  IMAD.MOV.U32 R6, RZ, RZ, RZ ;  /* 0x000000ffff067224 */ /* 0x000fe400078e00ff */
[----:B------:R-:W-:-:S06]  /*2ae0*/  VIADD R7, R10, 0x7fe00000 ;  /* 0x7fe000000a077836 */ /* 0x000fcc0000000000 */
[----:B------:R-:W-:-:S10]  /*2af0*/  DMUL R4, R40, R6 ;  /* 0x0000000628047228 */ /* 0x000fd40000000000 */
[----:B------:R-:W-:-:S13]  /*2b00*/  FSETP.GTU.AND P0, PT, |R5|, 1.469367938527859385e-39, PT ;  /* 0x001000000500780b */ /* 0x000fda0003f0c200 */
[----:B------:R-:W-:Y:S05]  /*2b10*/  @P0 BRA `(.L_x_174) ;  /* 0x0000000000940947 */ /* 0x000fea0003800000 */
[----:B------:R-:W-:-:S06]  /*2b20*/  DFMA R8, R40, -R14, R8 ;  /* 0x8000000e2808722b */ /* 0x000fcc0000000008 */
[----:B------:R-:W-:-:S04]  /*2b30*/  MOV R8, RZ ;  /* 0x000000ff00087202 */ /* 0x000fc80000000f00 */
[C---:B------:R-:W-:Y:S02]  /*2b40*/  FSETP.NEU.AND P0, PT, R9.reuse, RZ, PT ;  /* 0x000000ff0900720b */ /* 0x040fe40003f0d000 */
[----:B------:R-:W-:-:S04]  /*2b50*/  LOP3.LUT R13, R9, 0x80000000, R13, 0x48, !PT ;  /* 0x80000000090d7812 */ /* 0x000fc800078e480d */
[----:B------:R-:W-:-:S07]  /*2b60*/  LOP3.LUT R9, R13, R7, RZ, 0xfc, !PT ;  /* 0x000000070d097212 */ /* 0x000fce00078efcff */
[----:B------:R-:W-:Y:S05]  /*2b70*/  @!P0 BRA `(.L_x_174) ;  /* 0x00000000007c8947 */ /* 0x000fea0003800000 */
[----:B------:R-:W-:Y:S01]  /*2b80*/  IMAD.MOV R7, RZ, RZ, -R10 ;  /* 0x000000ffff077224 */ /* 0x000fe200078e0a0a */
[----:B------:R-:W-:Y:S01]  /*2b90*/  DMUL.RP R8, R40, R8 ;  /* 0x0000000828087228 */ /* 0x000fe20000008000 */
[----:B------:R-:W-:-:S06]  /*2ba0*/  IMAD.MOV.U32 R6, RZ, RZ, RZ ;  /* 0x000000ffff067224 */ /* 0x000fcc00078e00ff */
[----:B------:R-:W-:-:S03]  /*2bb0*/  DFMA R6, R4, -R6, R40 ;  /* 0x800000060406722b */ /* 0x000fc60000000028 */
[----:B------:R-:W-:-:S03]  /*2bc0*/  LOP3.LUT R13, R9, R13, RZ, 0x3c, !PT ;  /* 0x0000000d090d7212 */ /* 0x000fc600078e3cff */
[----:B------:R-:W-:-:S04]  /*2bd0*/  IADD3 R6, PT, PT, -R10, -0x43300000, RZ ;  /* 0xbcd000000a067810 */ /* 0x000fc80007ffe1ff */
[----:B------:R-:W-:-:S04]  /*2be0*/  FSETP.NEU.AND P0, PT, |R7|, R6, PT ;  /* 0x000000060700720b */ /* 0x000fc80003f0d200 */
[----:B------:R-:W-:Y:S02]  /*2bf0*/  FSEL R4, R8, R4, !P0 ;  /* 0x0000000408047208 */ /* 0x000fe40004000000 */
[----:B------:R-:W-:Y:S01]  /*2c00*/  FSEL R5, R13, R5, !P0 ;  /* 0x000000050d057208 */ /* 0x000fe20004000000 */
[----:B------:R-:W-:Y:S06]  /*2c10*/  BRA `(.L_x_174) ;  /* 0x0000000000547947 */ /* 0x000fec0003800000 */
.L_x_173:
[----:B------:R-:W-:-:S14]  /*2c20*/  DSETP.NAN.AND P0, PT, R10, R10, PT ;  /* 0x0000000a0a00722a */ /* 0x000fdc0003f08000 */
[----:B------:R-:W-:Y:S05]  /*2c30*/  @P0 BRA `(.L_x_175) ;  /* 0x0000000000440947 */ /* 0x000fea0003800000 */
[----:B------:R-:W-:-:S14]  /*2c40*/  DSETP.NAN.AND P0, PT, R12, R12, PT ;  /* 0x0000000c0c00722a */ /* 0x000fdc0003f08000 */
[----:B------:R-:W-:Y:S05]  /*2c50*/  @P0 BRA `(.L_x_176) ;  /* 0x0000000000300947 */ /* 0x000fea0003800000 */
[----:B------:R-:W-:Y:S01]  /*2c60*/  ISETP.NE.AND P0, PT, R42, R43, PT ;  /* 0x0000002b2a00720c */ /* 0x000fe20003f05270 */
[----:B------:R-:W-:Y:S02]  /*2c70*/  IMAD.MOV.U32 R4, RZ, RZ, 0x0 ;  /* 0x00000000ff047424 */ /* 0x000fe400078e00ff */
[----:B------:R-:W-:-:S10]  /*2c80*/  IMAD.MOV.U32 R5, RZ, RZ, -0x80000 ;  /* 0xfff80000ff057424 */ /* 0x000fd400078e00ff */
[----:B------:R-:W-:Y:S05]  /*2c90*/  @!P0 BRA `(.L_x_174) ;  /* 0x0000000000348947 */ /* 0x000fea0003800000 */
[----:B------:R-:W-:Y:S02]  /*2ca0*/  ISETP.NE.AND P0, PT, R42, 0x7ff00000, PT ;  /* 0x7ff000002a00780c */ /* 0x000fe40003f05270 */
[----:B------:R-:W-:Y:S02]  /*2cb0*/  LOP3.LUT R5, R11, 0x80000000, R13, 0x48, !PT ;  /* 0x800000000b057812 */ /* 0x000fe400078e480d */
[----:B------:R-:W-:-:S13]  /*2cc0*/  ISETP.EQ.OR P0, PT, R43, RZ, !P0 ;  /* 0x000000ff2b00720c */ /* 0x000fda0004702670 */
[----:B------:R-:W-:Y:S02]  /*2cd0*/  @P0 LOP3.LUT R6, R5, 0x7ff00000, RZ, 0xfc, !PT ;  /* 0x7ff0000005060812 */ /* 0x000fe400078efcff */
[----:B------:R-:W-:Y:S01]  /*2ce0*/  @!P0 MOV R4, RZ ;  /* 0x000000ff00048202 */ /* 0x000fe20000000f00 */
[----:B------:R-:W-:Y:S02]  /*2cf0*/  @P0 IMAD.MOV.U32 R4, RZ, RZ, RZ ;  /* 0x000000ffff040224 */ /* 0x000fe400078e00ff */
[----:B------:R-:W-:Y:S01]  /*2d00*/  @P0 IMAD.MOV.U32 R5, RZ, RZ, R6 ;  /* 0x000000ffff050224 */ /* 0x000fe200078e0006 */
[----:B------:R-:W-:Y:S06]  /*2d10*/  BRA `(.L_x_174) ;  /* 0x0000000000147947 */ /* 0x000fec0003800000 */
.L_x_176:
[----:B------:R-:W-:Y:S01]  /*2d20*/  LOP3.LUT R5, R13, 0x80000, RZ, 0xfc, !PT ;  /* 0x000800000d057812 */ /* 0x000fe200078efcff */
[----:B------:R-:W-:Y:S01]  /*2d30*/  IMAD.MOV.U32 R4, RZ, RZ, R12 ;  /* 0x000000ffff047224 */ /* 0x000fe200078e000c */
[----:B------:R-:W-:Y:S06]  /*2d40*/  BRA `(.L_x_174) ;  /* 0x0000000000087947 */ /* 0x000fec0003800000 */
.L_x_175:
[----:B------:R-:W-:Y:S01]  /*2d50*/  LOP3.LUT R5, R11, 0x80000, RZ, 0xfc, !PT ;  /* 0x000800000b057812 */ /* 0x000fe200078efcff */
[----:B------:R-:W-:-:S07]  /*2d60*/  IMAD.MOV.U32 R4, RZ, RZ, R10 ;  /* 0x000000ffff047224 */ /* 0x000fce00078e000a */
.L_x_174:
[----:B------:R-:W-:Y:S01]  /*2d70*/  MOV R12, R4 ;  /* 0x00000004000c7202 */ /* 0x000fe20000000f00 */
[----:B------:R-:W-:Y:S02]  /*2d80*/  IMAD.MOV.U32 R13, RZ, RZ, R5 ;  /* 0x000000ffff0d7224 */ /* 0x000fe400078e0005 */
[----:B------:R-:W-:Y:S02]  /*2d90*/  IMAD.MOV.U32 R4, RZ, RZ, R0 ;  /* 0x000000ffff047224 */ /* 0x000fe400078e0000 */
[----:B------:R-:W-:-:S04]  /*2da0*/  IMAD.MOV.U32 R5, RZ, RZ, 0x0 ;  /* 0x00000000ff057424 */ /* 0x000fc800078e00ff */
[----:B------:R-:W-:Y:S05]  /*2db0*/  RET.REL.NODEC R4 `(_Z24compute_cell_grid_paramsPKdPKbdimiPdPiS4_S4_) ;  /* 0xffffffd004907950 */ /* 0x000fea0003c3ffff */
        .weak           $__internal_3_$__cuda_sm20_div_u64
        .type           $__internal_3_$__cuda_sm20_div_u64,@function
        .size           $__internal_3_$__cuda_sm20_div_u64,($__internal_4_$__cuda_sm20_dsqrt_rn_f64_mediumpath_v1 - $__internal_3_$__cuda_sm20_div_u64)
$__internal_3_$__cuda_sm20_div_u64:
[----:B------:R-:W0:Y:S02]  /*2dc0*/  LDCU UR4, c[0x0][0x3a8] ;  /* 0x00007500ff0477ac */ /* 0x000e240008000800 */
[----:B0-----:R-:W0:Y:S08]  /*2dd0*/  I2F.U64.RP R5, UR4 ;  /* 0x0000000400057d12 */ /* 0x001e300008309000 */
[----:B0-----:R-:W0:Y:S02]  /*2de0*/  MUFU.RCP R5, R5 ;  /* 0x0000000500057308 */ /* 0x001e240000001000 */
[----:B0-----:R-:W-:-:S06]  /*2df0*/  VIADD R6, R5, 0x1ffffffe ;  /* 0x1ffffffe05067836 */ /* 0x001fcc0000000000 */
[----:B------:R-:W0:Y:S02]  /*2e00*/  F2I.U64.TRUNC R6, R6 ;  /* 0x0000000600067311 */ /* 0x000e24000020d800 */
[----:B0-----:R-:W-:-:S04]  /*2e10*/  IMAD.WIDE.U32 R8, R6, UR4, RZ ;  /* 0x0000000406087c25 */ /* 0x001fc8000f8e00ff */
[----:B------:R-:W-:Y:S01]  /*2e20*/  IMAD R9, R6, UR5, R9 ;  /* 0x0000000506097c24 */ /* 0x000fe2000f8e0209 */
[----:B------:R-:W-:-:S03]  /*2e30*/  IADD3 R11, P0, PT, RZ, -R8, RZ ;  /* 0x80000008ff0b7210 */ /* 0x000fc60007f1e0ff */
[----:B------:R-:W-:Y:S02]  /*2e40*/  IMAD R9, R7, UR4, R9 ;  /* 0x0000000407097c24 */ /* 0x000fe4000f8e0209 */
[----:B------:R-:W-:-:S03]  /*2e50*/  IMAD.HI.U32 R8, R6, R11, RZ ;  /* 0x0000000b06087227 */ /* 0x000fc600078e00ff */
[----:B------:R-:W-:Y:S01]  /*2e60*/  IADD3.X R13, PT, PT, RZ, ~R9, RZ, P0, !PT ;  /* 0x80000009ff0d7210 */ /* 0x000fe200007fe4ff */
[----:B------:R-:W-:-:S04]  /*2e70*/  IMAD.MOV.U32 R9, RZ, RZ, R6 ;  /* 0x000000ffff097224 */ /* 0x000fc800078e0006 */
[----:B------:R-:W-:-:S04]  /*2e80*/  IMAD.WIDE.U32 R8, P0, R6, R13, R8 ;  /* 0x0000000d06087225 */ /* 0x000fc80007800008 */
[C---:B------:R-:W-:Y:S02]  /*2e90*/  IMAD R15, R7.reuse, R13, RZ ;  /* 0x0000000d070f7224 */ /* 0x040fe400078e02ff */
[----:B------:R-:W-:-:S04]  /*2ea0*/  IMAD.HI.U32 R8, P1, R7, R11, R8 ;  /* 0x0000000b07087227 */ /* 0x000fc80007820008 */
[----:B------:R-:W-:Y:S01]  /*2eb0*/  IMAD.HI.U32 R5, R7, R13, RZ ;  /* 0x0000000d07057227 */ /* 0x000fe200078e00ff */
[----:B------:R-:W-:-:S03]  /*2ec0*/  IADD3 R9, P2, PT, R15, R8, RZ ;  /* 0x000000080f097210 */ /* 0x000fc60007f5e0ff */
[----:B------:R-:W-:Y:S02]  /*2ed0*/  IMAD.X R5, R5, 0x1, R7, P0 ;  /* 0x0000000105057824 */ /* 0x000fe400000e0607 */
[----:B------:R-:W-:-:S03]  /*2ee0*/  IMAD.WIDE.U32 R6, R9, UR4, RZ ;  /* 0x0000000409067c25 */ /* 0x000fc6000f8e00ff */
[----:B------:R-:W-:Y:S01]  /*2ef0*/  IADD3.X R5, PT, PT, RZ, RZ, R5, P2, P1 ;  /* 0x000000ffff057210 */ /* 0x000fe200017e2405 */
[----:B------:R-:W-:Y:S01]  /*2f00*/  IMAD R8, R9, UR5, R7 ;  /* 0x0000000509087c24 */ /* 0x000fe2000f8e0207 */
[----:B------:R-:W-:Y:S02]  /*2f10*/  IADD3 R11, P0, PT, RZ, -R6, RZ ;  /* 0x80000006ff0b7210 */ /* 0x000fe40007f1e0ff */
[----:B------:R-:W0:Y:S01]  /*2f20*/  LDC.64 R6, c[0x0][0x3a0] ;  /* 0x0000e800ff067b82 */ /* 0x000e220000000a00 */
[----:B------:R-:W-:Y:S02]  /*2f30*/  IMAD R10, R5, UR4, R8 ;  /* 0x00000004050a7c24 */ /* 0x000fe4000f8e0208 */
[----:B------:R-:W-:-:S04]  /*2f40*/  IMAD.HI.U32 R8, R9, R11, RZ ;  /* 0x0000000b09087227 */ /* 0x000fc800078e00ff */
[----:B------:R-:W-:-:S04]  /*2f50*/  IMAD.X R10, RZ, RZ, ~R10, P0 ;  /* 0x000000ffff0a7224 */ /* 0x000fc800000e0e0a */
[----:B------:R-:W-:-:S04]  /*2f60*/  IMAD.WIDE.U32 R8, P0, R9, R10, R8 ;  /* 0x0000000a09087225 */ /* 0x000fc80007800008 */
[C---:B------:R-:W-:Y:S02]  /*2f70*/  IMAD R13, R5.reuse, R10, RZ ;  /* 0x0000000a050d7224 */ /* 0x040fe400078e02ff */
[----:B------:R-:W-:-:S04]  /*2f80*/  IMAD.HI.U32 R8, P1, R5, R11, R8 ;  /* 0x0000000b05087227 */ /* 0x000fc80007820008 */
[----:B------:R-:W-:Y:S02]  /*2f90*/  HFMA2 R9, -RZ, RZ, 0, 0 ;  /* 0x00000000ff097431 */ /* 0x000fe400000001ff */
[----:B------:R-:W-:Y:S01]  /*2fa0*/  IMAD.HI.U32 R10, R5, R10, RZ ;  /* 0x0000000a050a7227 */ /* 0x000fe200078e00ff */
[----:B------:R-:W-:-:S03]  /*2fb0*/  IADD3 R11, P2, PT, R13, R8, RZ ;  /* 0x000000080d0b7210 */ /* 0x000fc60007f5e0ff */
[----:B------:R-:W-:Y:S02]  /*2fc0*/  IMAD.X R5, R10, 0x1, R5, P0 ;  /* 0x000000010a057824 */ /* 0x000fe400000e0605 */
[----:B0-----:R-:W-:-:S03]  /*2fd0*/  IMAD.HI.U32 R8, R11, R6, RZ ;  /* 0x000000060b087227 */ /* 0x001fc600078e00ff */
[----:B------:R-:W-:Y:S01]  /*2fe0*/  IADD3.X R5, PT, PT, RZ, RZ, R5, P2, P1 ;  /* 0x000000ffff057210 */ /* 0x000fe200017e2405 */
[----:B------:R-:W-:-:S04]  /*2ff0*/  IMAD.WIDE.U32 R8, R11, R7, R8 ;  /* 0x000000070b087225 */ /* 0x000fc800078e0008 */
[C---:B------:R-:W-:Y:S02]  /*3000*/  IMAD R11, R5.reuse, R7, RZ ;  /* 0x00000007050b7224 */ /* 0x040fe400078e02ff */
[----:B------:R-:W-:-:S04]  /*3010*/  IMAD.HI.U32 R8, P0, R5, R6, R8 ;  /* 0x0000000605087227 */ /* 0x000fc80007800008 */
[----:B------:R-:W-:Y:S01]  /*3020*/  IMAD.HI.U32 R5, R5, R7, RZ ;  /* 0x0000000705057227 */ /* 0x000fe200078e00ff */
[----:B------:R-:W-:-:S03]  /*3030*/  IADD3 R11, P1, PT, R11, R8, RZ ;  /* 0x000000080b0b7210 */ /* 0x000fc60007f3e0ff */
[----:B------:R-:W-:Y:S02]  /*3040*/  IMAD.X R5, RZ, RZ, R5, P0 ;  /* 0x000000ffff057224 */ /* 0x000fe400000e0605 */
[----:B------:R-:W-:-:S04]  /*3050*/  IMAD.WIDE.U32 R8, R11, UR4, RZ ;  /* 0x000000040b087c25 */ /* 0x000fc8000f8e00ff */
[----:B------:R-:W-:Y:S01]  /*3060*/  IMAD.X R5, RZ, RZ, R5, P1 ;  /* 0x000000ffff057224 */ /* 0x000fe200008e0605 */
[----:B------:R-:W-:Y:S01]  /*3070*/  IADD3 R8, P1, PT, -R8, R6, RZ ;  /* 0x0000000608087210 */ /* 0x000fe20007f3e1ff */
[C---:B------:R-:W-:Y:S02]  /*3080*/  IMAD R10, R11.reuse, UR5, R9 ;  /* 0x000000050b0a7c24 */ /* 0x040fe4000f8e0209 */
[----:B------:R-:W-:Y:S01]  /*3090*/  VIADD R6, R11, 0x1 ;  /* 0x000000010b067836 */ /* 0x000fe20000000000 */
[----:B------:R-:W-:Y:S01]  /*30a0*/  ISETP.GE.U32.AND P0, PT, R8, UR4, PT ;  /* 0x0000000408007c0c */ /* 0x000fe2000bf06070 */
[----:B------:R-:W-:-:S04]  /*30b0*/  IMAD R10, R5, UR4, R10 ;  /* 0x00000004050a7c24 */ /* 0x000fc8000f8e020a */
[----:B------:R-:W-:Y:S01]  /*30c0*/  IMAD.X R10, R7, 0x1, ~R10, P1 ;  /* 0x00000001070a7824 */ /* 0x000fe200008e0e0a */
[----:B------:R-:W-:-:S04]  /*30d0*/  IADD3 R5, P1, PT, R8, -UR4, RZ ;  /* 0x8000000408057c10 */ /* 0x000fc8000ff3e0ff */
[C---:B------:R-:W-:Y:S02]  /*30e0*/  ISETP.GE.U32.AND.EX P0, PT, R10.reuse, UR5, PT, P0 ;  /* 0x000000050a007c0c */ /* 0x040fe4000bf06100 */
[----:B------:R-:W-:Y:S02]  /*30f0*/  IADD3.X R7, PT, PT, R10, ~UR5, RZ, P1, !PT ;  /* 0x800000050a077c10 */ /* 0x000fe40008ffe4ff */
[----:B------:R-:W-:Y:S02]  /*3100*/  SEL R5, R5, R8, P0 ;  /* 0x0000000805057207 */ /* 0x000fe40000000000 */
[----:B------:R-:W-:Y:S02]  /*3110*/  SEL R7, R7, R10, P0 ;  /* 0x0000000a07077207 */ /* 0x000fe40000000000 */
[----:B------:R-:W-:Y:S02]  /*3120*/  SEL R11, R6, R11, P0 ;  /* 0x0000000b060b7207 */ /* 0x000fe40000000000 */
[----:B------:R-:W-:Y:S01]  /*3130*/  ISETP.GE.U32.AND P0, PT, R5, UR4, PT ;  /* 0x0000000405007c0c */ /* 0x000fe2000bf06070 */
[----:B------:R-:W-:Y:S01]  /*3140*/  IMAD.MOV.U32 R5, RZ, RZ, 0x0 ;  /* 0x00000000ff057424 */ /* 0x000fe200078e00ff */
[----:B------:R-:W-:-:S02]  /*3150*/  ISETP.NE.U32.AND P1, PT, RZ, UR4, PT ;  /* 0x00000004ff007c0c */ /* 0x000fc4000bf25070 */
[----:B------:R-:W-:Y:S02]  /*3160*/  IADD3 R6, PT, PT, R11, 0x1, RZ ;  /* 0x000000010b067810 */ /* 0x000fe40007ffe0ff */
[----:B------:R-:W-:Y:S02]  /*3170*/  ISETP.GE.U32.AND.EX P0, PT, R7, UR5, PT, P0 ;  /* 0x0000000507007c0c */ /* 0x000fe4000bf06100 */
[----:B------:R-:W-:Y:S02]  /*3180*/  ISETP.NE.AND.EX P1, PT, RZ, UR5, PT, P1 ;  /* 0x00000005ff007c0c */ /* 0x000fe4000bf25310 */
[----:B------:R-:W-:-:S04]  /*3190*/  SEL R6, R6, R11, P0 ;  /* 0x0000000b06067207 */ /* 0x000fc80000000000 */
[----:B------:R-:W-:Y:S01]  /*31a0*/  SEL R6, R6, 0xffffffff, P1 ;  /* 0xffffffff06067807 */ /* 0x000fe20000800000 */
[----:B------:R-:W-:Y:S06]  /*31b0*/  RET.REL.NODEC R4 `(_Z24compute_cell_grid_paramsPKdPKbdimiPdPiS4_S4_) ;  /* 0xffffffcc04907950 */ /* 0x000fec0003c3ffff */
        .weak           $__internal_4_$__cuda_sm20_dsqrt_rn_f64_mediumpath_v1
        .type           $__internal_4_$__cuda_sm20_dsqrt_rn_f64_mediumpath_v1,@function
        .size           $__internal_4_$__cuda_sm20_dsqrt_rn_f64_mediumpath_v1,(.L_x_185 - $__internal_4_$__cuda_sm20_dsqrt_rn_f64_mediumpath_v1)
$__internal_4_$__cuda_sm20_dsqrt_rn_f64_mediumpath_v1:
[----:B------:R-:W-:Y:S01]  /*31c0*/  ISETP.GE.U32.AND P0, PT, R16, -0x3400000, PT ;  /* 0xfcc000001000780c */ /* 0x000fe20003f06070 */
[----:B------:R-:W-:Y:S02]  /*31d0*/  IMAD.MOV.U32 R38, RZ, RZ, R0 ;  /* 0x000000ffff267224 */ /* 0x000fe400078e0000 */
[----:B------:R-:W-:Y:S02]  /*31e0*/  IMAD.MOV.U32 R39, RZ, RZ, R7 ;  /* 0x000000ffff277224 */ /* 0x000fe400078e0007 */
[----:B------:R-:W-:-:S08]  /*31f0*/  IMAD.MOV.U32 R9, RZ, RZ, R17 ;  /* 0x000000ffff097224 */ /* 0x000fd000078e0011 */
        /* <DEDUP_REMOVED lines=9> */
.L_x_177:
        /* <DEDUP_REMOVED lines=9> */
[----:B------:R-:W-:Y:S01]  /*3320*/  IMAD.MOV.U32 R8, RZ, RZ, RZ ;  /* 0x000000ffff087224 */ /* 0x000fe200078e00ff */
[----:B------:R-:W-:Y:S01]  /*3330*/  MOV R17, 0x3fd80000 ;  /* 0x3fd8000000117802 */ /* 0x000fe20000000f00 */
[----:B------:R-:W-:-:S03]  /*3340*/  IMAD.MOV.U32 R16, RZ, RZ, 0x0 ;  /* 0x00000000ff107424 */ /* 0x000fc600078e00ff */
[----:B------:R-:W0:Y:S02]  /*3350*/  MUFU.RSQ64H R9, R15 ;  /* 0x0000000f00097308 */ /* 0x000e240000001c00 */
[----:B0-----:R-:W-:-:S08]  /*3360*/  DMUL R10, R8, R8 ;  /* 0x00000008080a7228 */ /* 0x001fd00000000000 */
[----:B------:R-:W-:-:S08]  /*3370*/  DFMA R10, R14, -R10, 1 ;  /* 0x3ff000000e0a742b */ /* 0x000fd0000000080a */
[----:B------:R-:W-:Y:S02]  /*3380*/  DFMA R16, R10, R16, 0.5 ;  /* 0x3fe000000a10742b */ /* 0x000fe40000000010 */
[----:B------:R-:W-:-:S08]  /*3390*/  DMUL R10, R8, R10 ;  /* 0x0000000a080a7228 */ /* 0x000fd00000000000 */
[----:B------:R-:W-:-:S08]  /*33a0*/  DFMA R10, R16, R10, R8 ;  /* 0x0000000a100a722b */ /* 0x000fd00000000008 */
[----:B------:R-:W-:Y:S02]  /*33b0*/  DMUL R8, R14, R10 ;  /* 0x0000000a0e087228 */ /* 0x000fe40000000000 */
[----:B------:R-:W-:-:S06]  /*33c0*/  VIADD R11, R11, 0xfff00000 ;  /* 0xfff000000b0b7836 */ /* 0x000fcc0000000000 */
[----:B------:R-:W-:-:S08]  /*33d0*/  DFMA R16, R8, -R8, R14 ;  /* 0x800000080810722b */ /* 0x000fd0000000000e */
[----:B------:R-:W-:-:S10]  /*33e0*/  DFMA R8, R10, R16, R8 ;  /* 0x000000100a08722b */ /* 0x000fd40000000008 */
[----:B------:R-:W-:Y:S01]  /*33f0*/  VIADD R9, R9, 0xfcb00000 ;  /* 0xfcb0000009097836 */ /* 0x000fe20000000000 */
[----:B------:R-:W-:Y:S06]  /*3400*/  BRA `(.L_x_178) ;  /* 0x0000000000047947 */ /* 0x000fec0003800000 */
.L_x_179:
[----:B------:R-:W-:-:S11]  /*3410*/  DADD R8, R14, R14 ;  /* 0x000000000e087229 */ /* 0x000fd6000000000e */
.L_x_178:
[----:B------:R-:W-:-:S04]  /*3420*/  IMAD.MOV.U32 R7, RZ, RZ, 0x0 ;  /* 0x00000000ff077424 */ /* 0x000fc800078e00ff */
[----:B------:R-:W-:Y:S05]  /*3430*/  RET.REL.NODEC R6 `(_Z24compute_cell_grid_paramsPKdPKbdimiPdPiS4_S4_) ;  /* 0xffffffc806f07950 */ /* 0x000fea0003c3ffff */
.L_x_180:
        /* <DEDUP_REMOVED lines=12> */
.L_x_185:


//--------------------- .nv.shared._Z24find_neighbors_optimizedPKdPKiS2_S2_S2_S2_S0_PKbS2_S2_mdbPmS5_PiPdS7_bbbmS6_ --------------------------
	.section	.nv.shared._Z24find_neighbors_optimizedPKdPKiS2_S2_S2_S2_S0_PKbS2_S2_mdbPmS5_PiPdS7_bbbmS6_,"aw",@nobits
	.sectionflags	@""
	.align	16
	.zero		1024


//--------------------- .nv.shared.reserved.0     --------------------------
	.section	.nv.shared.reserved.0,"aw",@nobits
	.weak		__nv_reservedSMEM_offset_0_alias
	.size		__nv_reservedSMEM_offset_0_alias, 0, 64
	.other		__nv_reservedSMEM_offset_0_alias,@"STO_CUDA_RESERVED_SHARED STV_DEFAULT"
__nv_reservedSMEM_offset_0_alias:
	.zero		0
	.zero		64


//--------------------- .nv.shared._Z17scatter_particlesPKdPKiS2_PimPdS3_S3_S3_ --------------------------
	.section	.nv.shared._Z17scatter_particlesPKdPKiS2_PimPdS3_S3_S3_,"aw",@nobits
	.sectionflags	@""
	.align	16
	.zero		1024


//--------------------- .nv.shared._Z16prefix_sum_cellsPiS_PKi --------------------------
	.section	.nv.shared._Z16prefix_sum_cellsPiS_PKi,"aw",@nobits
	.sectionflags	@""
	.align	16
	.zero		1024


//--------------------- .nv.shared._Z24count_particles_per_cellPKimPi --------------------------
	.section	.nv.shared._Z24count_particles_per_cellPKimPi,"aw",@nobits
	.sectionflags	@""
	.align	16
	.zero		1024


//--------------------- .nv.shared._Z19assign_cell_indicesPKdS0_PKbPKimPiS5_ --------------------------
	.section	.nv.shared._Z19assign_cell_indicesPKdS0_PKbPKimPiS5_,"aw",@nobits
	.sectionflags	@""
	.align	16
	.zero		1024


//--------------------- .nv.shared._Z24compute_cell_grid_paramsPKdPKbdimiPdPiS4_S4_ --------------------------
	.section	.nv.shared._Z24compute_cell_grid_paramsPKdPKbdimiPdPiS4_S4_,"aw",@nobits
	.sectionflags	@""
	.align	16
	.zero		1024


//--------------------- .nv.constant0._Z24find_neighbors_optimizedPKdPKiS2_S2_S2_S2_S0_PKbS2_S2_mdbPmS5_PiPdS7_bbbmS6_ --------------------------
	.section	.nv.constant0._Z24find_neighbors_optimizedPKdPKiS2_S2_S2_S2_S0_PKbS2_S2_mdbPmS5_PiPdS7_bbbmS6_,"a",@progbits
	.sectionflags	@""
	.align	4
.nv.constant0._Z24find_neighbors_optimizedPKdPKiS2_S2_S2_S2_S0_PKbS2_S2_mdbPmS5_PiPdS7_bbbmS6_:
	.zero		1064


//--------------------- .nv.constant0._Z17scatter_particlesPKdPKiS2_PimPdS3_S3_S3_ --------------------------
	.section	.nv.constant0._Z17scatter_particlesPKdPKiS2_PimPdS3_S3_S3_,"a",@progbits
	.sectionflags	@""
	.align	4
.nv.constant0._Z17scatter_particlesPKdPKiS2_PimPdS3_S3_S3_:
	.zero		968


//--------------------- .nv.constant0._Z16prefix_sum_cellsPiS_PKi --------------------------
	.section	.nv.constant0._Z16prefix_sum_cellsPiS_PKi,"a",@progbits
	.sectionflags	@""
	.align	4
.nv.constant0._Z16prefix_sum_cellsPiS_PKi:
	.zero		920


//--------------------- .nv.constant0._Z24count_particles_per_cellPKimPi --------------------------
	.section	.nv.constant0._Z24count_particles_per_cellPKimPi,"a",@progbits
	.sectionflags	@""
	.align	4
.nv.constant0._Z24count_particles_per_cellPKimPi:
	.zero		920


//--------------------- .nv.constant0._Z19assign_cell_indicesPKdS0_PKbPKimPiS5_ --------------------------
	.section	.nv.constant0._Z19assign_cell_indicesPKdS0_PKbPKimPiS5_,"a",@progbits
	.sectionflags	@""
	.align	4
.nv.constant0._Z19assign_cell_indicesPKdS0_PKbPKimPiS5_:
	.zero		952


//--------------------- .nv.constant0._Z24compute_cell_grid_paramsPKdPKbdimiPdPiS4_S4_ --------------------------
	.section	.nv.constant0._Z24compute_cell_grid_paramsPKdPKbdimiPdPiS4_S4_,"a",@progbits
	.sectionflags	@""
	.align	4
.nv.constant0._Z24compute_cell_grid_paramsPKdPKbdimiPdPiS4_S4_:
	.zero		976


//--------------------- SYMBOLS --------------------------

	.type		.nv.reservedSmem.offset0,@object
	.size		.nv.reservedSmem.offset0,0x4
	.type		.nv.reservedSmem.cap,@object
	.size		.nv.reservedSmem.cap,0x4
